	.target	sm_90a

	.elftype	@"ET_EXEC"


//--------------------- .note.nv.tkinfo           --------------------------
	.section	.note.nv.tkinfo,"",@"SHT_NOTE"
	.sectionflags	@"SHF_NOTE_NV_TKINFO"
	.tkinfo
        /*0018*/ 	.word	0x00000002
        /*0030*/ 	.string	""
        /*0030*/ 	.string	"ptxas"
        /*0030*/ 	.string	"Cuda compilation tools, release 13.0, V13.0.88"
        /*0030*/ 	.string	"Build cuda_13.0.r13.0/compiler.36424714_0"
        /*0030*/ 	.string	"-v  -suppress-debug-info  -lineinfo  -arch sm_90a "



//--------------------- .note.nv.cuinfo           --------------------------
	.section	.note.nv.cuinfo,"",@"SHT_NOTE"
	.sectionflags	@"SHF_NOTE_NV_CUINFO"
        /*0018*/ 	.short	0x0002
        /*001a*/ 	.short	0x005a
        /*001c*/ 	.short	0x0082
	.zero		2


//--------------------- .nv.info                  --------------------------
	.section	.nv.info,"",@"SHT_CUDA_INFO"
	.align	4


	//----- nvinfo : EIATTR_REGCOUNT
	.align		4
        /*0000*/ 	.byte	0x04, 0x2f
        /*0002*/ 	.short	(.L_1 - .L_0)
	.align		4
.L_0:
        /*0004*/ 	.word	index@(matmul_kernel)
        /*0008*/ 	.word	0x000000ff


	//----- nvinfo : EIATTR_FRAME_SIZE
	.align		4
.L_1:
        /*000c*/ 	.byte	0x04, 0x11
        /*000e*/ 	.short	(.L_3 - .L_2)
	.align		4
.L_2:
        /*0010*/ 	.word	index@(matmul_kernel)
        /*0014*/ 	.word	0x000015f8


	//----- nvinfo : EIATTR_MIN_STACK_SIZE
	.align		4
.L_3:
        /*0018*/ 	.byte	0x04, 0x12
        /*001a*/ 	.short	(.L_5 - .L_4)
	.align		4
.L_4:
        /*001c*/ 	.word	index@(matmul_kernel)
        /*0020*/ 	.word	0x000015f8
.L_5:


//--------------------- .nv.compat                --------------------------
	.section	.nv.compat,"",@"SHT_CUDA_COMPAT_INFO"
	.align	4
        /*0000*/ 	.byte	0x02, 0x09, 0x01, 0x00, 0x02, 0x02, 0x04, 0x00, 0x02, 0x05, 0x05, 0x00, 0x03, 0x07, 0x01, 0x01
        /*0010*/ 	.byte	0x02, 0x03, 0x00, 0x00, 0x02, 0x06, 0x01, 0x00, 0x04, 0x0b, 0x08, 0x00, 0x00, 0x00, 0x00, 0x00
        /*0020*/ 	.byte	0x00, 0x00, 0x00, 0x00


//--------------------- .nv.info.matmul_kernel    --------------------------
	.section	.nv.info.matmul_kernel,"",@"SHT_CUDA_INFO"
	.sectionflags	@""
	.align	4


	//----- nvinfo : EIATTR_CUDA_API_VERSION
	.align		4
        /*0000*/ 	.byte	0x04, 0x37
        /*0002*/ 	.short	(.L_7 - .L_6)
.L_6:
        /*0004*/ 	.word	0x00000082


	//----- nvinfo : EIATTR_KPARAM_INFO
	.align		4
.L_7:
        /*0008*/ 	.byte	0x04, 0x17
        /*000a*/ 	.short	(.L_9 - .L_8)
.L_8:
        /*000c*/ 	.word	0x00000000
        /*0010*/ 	.short	0x000d
        /*0012*/ 	.short	0x0048
        /*0014*/ 	.byte	0x00, 0xf4, 0x21, 0x00


	//----- nvinfo : EIATTR_KPARAM_INFO
	.align		4
.L_9:
        /*0018*/ 	.byte	0x04, 0x17
        /*001a*/ 	.short	(.L_11 - .L_10)
.L_10:
        /*001c*/ 	.word	0x00000000
        /*0020*/ 	.short	0x000c
        /*0022*/ 	.short	0x0040
        /*0024*/ 	.byte	0x00, 0xf4, 0x21, 0x00


	//----- nvinfo : EIATTR_KPARAM_INFO
	.align		4
.L_11:
        /*0028*/ 	.byte	0x04, 0x17
        /*002a*/ 	.short	(.L_13 - .L_12)
.L_12:
        /*002c*/ 	.word	0x00000000
        /*0030*/ 	.short	0x000b
        /*0032*/ 	.short	0x0038
        /*0034*/ 	.byte	0x00, 0xf0, 0x11, 0x00


	//----- nvinfo : EIATTR_KPARAM_INFO
	.align		4
.L_13:
        /*0038*/ 	.byte	0x04, 0x17
        /*003a*/ 	.short	(.L_15 - .L_14)
.L_14:
        /*003c*/ 	.word	0x00000000
        /*0040*/ 	.short	0x000a
        /*0042*/ 	.short	0x0034
        /*0044*/ 	.byte	0x00, 0xf0, 0x11, 0x00


	//----- nvinfo : EIATTR_KPARAM_INFO
	.align		4
.L_15:
        /*0048*/ 	.byte	0x04, 0x17
        /*004a*/ 	.short	(.L_17 - .L_16)
.L_16:
        /*004c*/ 	.word	0x00000000
        /*0050*/ 	.short	0x0009
        /*0052*/ 	.short	0x0030
        /*0054*/ 	.byte	0x00, 0xf0, 0x11, 0x00


	//----- nvinfo : EIATTR_KPARAM_INFO
	.align		4
.L_17:
        /*0058*/ 	.byte	0x04, 0x17
        /*005a*/ 	.short	(.L_19 - .L_18)
.L_18:
        /*005c*/ 	.word	0x00000000
        /*0060*/ 	.short	0x0008
        /*0062*/ 	.short	0x002c
        /*0064*/ 	.byte	0x00, 0xf0, 0x11, 0x00


	//----- nvinfo : EIATTR_KPARAM_INFO
	.align		4
.L_19:
        /*0068*/ 	.byte	0x04, 0x17
        /*006a*/ 	.short	(.L_21 - .L_20)
.L_20:
        /*006c*/ 	.word	0x00000000
        /*0070*/ 	.short	0x0007
        /*0072*/ 	.short	0x0028
        /*0074*/ 	.byte	0x00, 0xf0, 0x11, 0x00


	//----- nvinfo : EIATTR_KPARAM_INFO
	.align		4
.L_21:
        /*0078*/ 	.byte	0x04, 0x17
        /*007a*/ 	.short	(.L_23 - .L_22)
.L_22:
        /*007c*/ 	.word	0x00000000
        /*0080*/ 	.short	0x0006
        /*0082*/ 	.short	0x0024
        /*0084*/ 	.byte	0x00, 0xf0, 0x11, 0x00


	//----- nvinfo : EIATTR_KPARAM_INFO
	.align		4
.L_23:
        /*0088*/ 	.byte	0x04, 0x17
        /*008a*/ 	.short	(.L_25 - .L_24)
.L_24:
        /*008c*/ 	.word	0x00000000
        /*0090*/ 	.short	0x0005
        /*0092*/ 	.short	0x0020
        /*0094*/ 	.byte	0x00, 0xf0, 0x11, 0x00


	//----- nvinfo : EIATTR_KPARAM_INFO
	.align		4
.L_25:
        /*0098*/ 	.byte	0x04, 0x17
        /*009a*/ 	.short	(.L_27 - .L_26)
.L_26:
        /*009c*/ 	.word	0x00000000
        /*00a0*/ 	.short	0x0004
        /*00a2*/ 	.short	0x001c
        /*00a4*/ 	.byte	0x00, 0xf0, 0x11, 0x00


	//----- nvinfo : EIATTR_KPARAM_INFO
	.align		4
.L_27:
        /*00a8*/ 	.byte	0x04, 0x17
        /*00aa*/ 	.short	(.L_29 - .L_28)
.L_28:
        /*00ac*/ 	.word	0x00000000
        /*00b0*/ 	.short	0x0003
        /*00b2*/ 	.short	0x0018
        /*00b4*/ 	.byte	0x00, 0xf0, 0x11, 0x00


	//----- nvinfo : EIATTR_KPARAM_INFO
	.align		4
.L_29:
        /*00b8*/ 	.byte	0x04, 0x17
        /*00ba*/ 	.short	(.L_31 - .L_30)
.L_30:
        /*00bc*/ 	.word	0x00000000
        /*00c0*/ 	.short	0x0002
        /*00c2*/ 	.short	0x0010
        /*00c4*/ 	.byte	0x00, 0xf4, 0x21, 0x00


	//----- nvinfo : EIATTR_KPARAM_INFO
	.align		4
.L_31:
        /*00c8*/ 	.byte	0x04, 0x17
        /*00ca*/ 	.short	(.L_33 - .L_32)
.L_32:
        /*00cc*/ 	.word	0x00000000
        /*00d0*/ 	.short	0x0001
        /*00d2*/ 	.short	0x0008
        /*00d4*/ 	.byte	0x00, 0xf4, 0x21, 0x00


	//----- nvinfo : EIATTR_KPARAM_INFO
	.align		4
.L_33:
        /*00d8*/ 	.byte	0x04, 0x17
        /*00da*/ 	.short	(.L_35 - .L_34)
.L_34:
        /*00dc*/ 	.word	0x00000000
        /*00e0*/ 	.short	0x0000
        /*00e2*/ 	.short	0x0000
        /*00e4*/ 	.byte	0x00, 0xf4, 0x21, 0x00


	//----- nvinfo : EIATTR_SPARSE_MMA_MASK
	.align		4
.L_35:
        /*00e8*/ 	.byte	0x03, 0x50
        /*00ea*/ 	.short	0x0000


	//----- nvinfo : EIATTR_MAXREG_COUNT
	.align		4
        /*00ec*/ 	.byte	0x03, 0x1b
        /*00ee*/ 	.short	0x00ff


	//----- nvinfo : EIATTR_NUM_BARRIERS
	.align		4
        /*00f0*/ 	.byte	0x02, 0x4c
        /*00f2*/ 	.byte	0x01
	.zero		1


	//----- nvinfo : EIATTR_ANNOTATIONS
	.align		4
        /*00f4*/ 	.byte	0x04, 0x55
        /*00f6*/ 	.short	(.L_37 - .L_36)


	//   ....[0]....
.L_36:
        /*00f8*/ 	.word	0x00000001
        /*00fc*/ 	.byte	0xa0, 0x0c, 0x00, 0x00, 0x01, 0x00, 0x00, 0x00, 0xb0, 0x0c, 0x00, 0x00, 0x01, 0x00, 0x00, 0x00
        /* <DEDUP_REMOVED lines=2569> */
        /*a19c*/ 	.byte	0x70, 0x24, 0x04, 0x00, 0x01, 0x00, 0x00, 0x00, 0x80, 0x24, 0x04, 0x00


	//----- nvinfo : EIATTR_MERCURY_ISA_VERSION
	.align		4
.L_37:
        /*a1a8*/ 	.byte	0x03, 0x5f
        /*a1aa*/ 	.short	0x0101


	//----- nvinfo : EIATTR_EXIT_INSTR_OFFSETS
	.align		4
        /*a1ac*/ 	.byte	0x04, 0x1c
        /*a1ae*/ 	.short	(.L_39 - .L_38)


	//   ....[0]....
.L_38:
        /*a1b0*/ 	.word	0x00042c80


	//   ....[1]....
        /*a1b4*/ 	.word	0x00042cb0


	//----- nvinfo : EIATTR_REQNTID
	.align		4
.L_39:
        /*a1b8*/ 	.byte	0x04, 0x10
        /*a1ba*/ 	.short	(.L_41 - .L_40)
.L_40:
        /*a1bc*/ 	.word	0x00000080
        /*a1c0*/ 	.word	0x00000001
        /*a1c4*/ 	.word	0x00000001


	//----- nvinfo : EIATTR_CBANK_PARAM_SIZE
	.align		4
.L_41:
        /*a1c8*/ 	.byte	0x03, 0x19
        /*a1ca*/ 	.short	0x0050


	//----- nvinfo : EIATTR_PARAM_CBANK
	.align		4
        /*a1cc*/ 	.byte	0x04, 0x0a
        /*a1ce*/ 	.short	(.L_43 - .L_42)
	.align		4
.L_42:
        /*a1d0*/ 	.word	index@(.nv.constant0.matmul_kernel)
        /*a1d4*/ 	.short	0x0210
        /*a1d6*/ 	.short	0x0050


	//----- nvinfo : EIATTR_SW_WAR
	.align		4
.L_43:
        /*a1d8*/ 	.byte	0x04, 0x36
        /*a1da*/ 	.short	(.L_45 - .L_44)
.L_44:
        /*a1dc*/ 	.word	0x00000008
.L_45:


//--------------------- .nv.callgraph             --------------------------
	.section	.nv.callgraph,"",@"SHT_CUDA_CALLGRAPH"
	.align	4
	.sectionentsize	8
	.align		4
        /*0000*/ 	.word	0x00000000
	.align		4
        /*0004*/ 	.word	0xffffffff
	.align		4
        /*0008*/ 	.word	0x00000000
	.align		4
        /*000c*/ 	.word	0xfffffffe
	.align		4
        /*0010*/ 	.word	0x00000000
	.align		4
        /*0014*/ 	.word	0xfffffffd
	.align		4
        /*0018*/ 	.word	0x00000000
	.align		4
        /*001c*/ 	.word	0xfffffffc


//--------------------- .text.matmul_kernel       --------------------------
	.section	.text.matmul_kernel,"ax",@progbits
	.align	128
        .global         matmul_kernel
        .type           matmul_kernel,@function
        .size           matmul_kernel,(.L_x_3 - matmul_kernel)
        .other          matmul_kernel,@"STO_CUDA_ENTRY STV_DEFAULT"
matmul_kernel:
.text.matmul_kernel:
[----:B------:R-:W0:Y:S08]  /*0000*/  LDC R1, c[0x0][0x28] ;  /* 0x00000a00ff017b82 */ /* 0x000e300000000800 */
[----:B------:R-:W1:Y:S01]  /*0010*/  LDC.64 R244, c[0x0][0x228] ;  /* 0x00008a00fff47b82 */ /* 0x000e620000000a00 */
[----:B------:R-:W2:Y:S01]  /*0020*/  S2R R5, SR_CTAID.X ;  /* 0x0000000000057919 */ /* 0x000ea20000002500 */
[----:B0-----:R-:W-:Y:S01]  /*0030*/  VIADD R1, R1, 0xffffea08 ;  /* 0xffffea0801017836 */ /* 0x001fe20000000000 */
[----:B------:R-:W-:Y:S01]  /*0040*/  UMOV UR6, 0x400 ;  /* 0x0000040000067882 */ /* 0x000fe20000000000 */
[----:B------:R-:W-:Y:S01]  /*0050*/  ULDC.64 UR56, c[0x0][0x208] ;  /* 0x0000820000387ab9 */ /* 0x000fe20000000a00 */
[----:B------:R-:W0:Y:S01]  /*0060*/  S2R R246, SR_TID.X ;  /* 0x0000000000f67919 */ /* 0x000e220000002100 */
[----:B------:R-:W-:-:S02]  /*0070*/  CS2R R236, SRZ ;  /* 0x0000000000ec7805 */ /* 0x000fc4000001ff00 */
[----:B------:R-:W-:Y:S01]  /*0080*/  CS2R R238, SRZ ;  /* 0x0000000000ee7805 */ /* 0x000fe2000001ff00 */
[----:B------:R-:W3:Y:S01]  /*0090*/  S2UR UR4, SR_CgaCtaId ;  /* 0x00000000000479c3 */ /* 0x000ee20000008800 */
[----:B------:R-:W-:Y:S02]  /*00a0*/  CS2R R100, SRZ ;  /* 0x0000000000647805 */ /* 0x000fe4000001ff00 */
[----:B------:R-:W-:Y:S02]  /*00b0*/  CS2R R102, SRZ ;  /* 0x0000000000667805 */ /* 0x000fe4000001ff00 */
[----:B------:R-:W-:Y:S02]  /*00c0*/  CS2R R104, SRZ ;  /* 0x0000000000687805 */ /* 0x000fe4000001ff00 */
[----:B------:R-:W-:Y:S02]  /*00d0*/  CS2R R106, SRZ ;  /* 0x00000000006a7805 */ /* 0x000fe4000001ff00 */
[----:B------:R-:W-:-:S02]  /*00e0*/  CS2R R92, SRZ ;  /* 0x00000000005c7805 */ /* 0x000fc4000001ff00 */
[----:B------:R-:W-:Y:S02]  /*00f0*/  CS2R R94, SRZ ;  /* 0x00000000005e7805 */ /* 0x000fe4000001ff00 */
        /* <DEDUP_REMOVED lines=8> */
[----:B------:R-:W-:Y:S01]  /*0180*/  CS2R R80, SRZ ;  /* 0x0000000000507805 */ /* 0x000fe2000001ff00 */
[----:B-1----:R-:W-:Y:S01]  /*0190*/  VIADD R0, R245, 0x1ff ;  /* 0x000001fff5007836 */ /* 0x002fe20000000000 */
[----:B------:R-:W-:Y:S02]  /*01a0*/  CS2R R82, SRZ ;  /* 0x0000000000527805 */ /* 0x000fe4000001ff00 */
[----:B------:R-:W-:-:S02]  /*01b0*/  CS2R R60, SRZ ;  /* 0x00000000003c7805 */ /* 0x000fc4000001ff00 */
[----:B------:R-:W-:Y:S02]  /*01c0*/  CS2R R62, SRZ ;  /* 0x00000000003e7805 */ /* 0x000fe4000001ff00 */
[----:B------:R-:W-:Y:S02]  /*01d0*/  CS2R R68, SRZ ;  /* 0x0000000000447805 */ /* 0x000fe4000001ff00 */
[----:B------:R-:W-:Y:S02]  /*01e0*/  SHF.R.S32.HI R3, RZ, 0x1f, R0 ;  /* 0x0000001fff037819 */ /* 0x000fe40000011400 */
[----:B------:R-:W-:Y:S02]  /*01f0*/  CS2R R70, SRZ ;  /* 0x0000000000467805 */ /* 0x000fe4000001ff00 */
[----:B------:R-:W-:Y:S01]  /*0200*/  CS2R R64, SRZ ;  /* 0x0000000000407805 */ /* 0x000fe2000001ff00 */
[----:B---3--:R-:W-:Y:S01]  /*0210*/  ULEA UR6, UR4, UR6, 0x18 ;  /* 0x0000000604067291 */ /* 0x008fe2000f8ec03f */
[----:B------:R-:W-:-:S02]  /*0220*/  LEA.HI R3, R3, R0, RZ, 0x9 ;  /* 0x0000000003037211 */ /* 0x000fc400078f48ff */
[----:B------:R-:W-:Y:S02]  /*0230*/  CS2R R66, SRZ ;  /* 0x0000000000427805 */ /* 0x000fe4000001ff00 */
[----:B--2---:R-:W-:Y:S02]  /*0240*/  IABS R8, R5 ;  /* 0x0000000500087213 */ /* 0x004fe40000000000 */
[----:B------:R-:W-:Y:S02]  /*0250*/  CS2R R52, SRZ ;  /* 0x0000000000347805 */ /* 0x000fe4000001ff00 */
[----:B------:R-:W-:Y:S02]  /*0260*/  SHF.R.S32.HI R3, RZ, 0x9, R3 ;  /* 0x00000009ff037819 */ /* 0x000fe40000011403 */
[----:B------:R-:W-:Y:S02]  /*0270*/  CS2R R54, SRZ ;  /* 0x0000000000367805 */ /* 0x000fe4000001ff00 */
[----:B------:R-:W-:-:S02]  /*0280*/  CS2R R72, SRZ ;  /* 0x0000000000487805 */ /* 0x000fc4000001ff00 */
[----:B------:R-:W-:Y:S02]  /*0290*/  CS2R R74, SRZ ;  /* 0x00000000004a7805 */ /* 0x000fe4000001ff00 */
[----:B------:R-:W-:Y:S01]  /*02a0*/  CS2R R120, SRZ ;  /* 0x0000000000787805 */ /* 0x000fe2000001ff00 */
[----:B------:R-:W-:Y:S01]  /*02b0*/  IMAD.SHL.U32 R4, R3, 0x4, RZ ;  /* 0x0000000403047824 */ /* 0x000fe200078e00ff */
[----:B------:R-:W-:Y:S02]  /*02c0*/  CS2R R122, SRZ ;  /* 0x00000000007a7805 */ /* 0x000fe4000001ff00 */
[----:B------:R-:W-:Y:S02]  /*02d0*/  CS2R R112, SRZ ;  /* 0x0000000000707805 */ /* 0x000fe4000001ff00 */
[----:B------:R-:W-:Y:S02]  /*02e0*/  CS2R R114, SRZ ;  /* 0x0000000000727805 */ /* 0x000fe4000001ff00 */
[----:B------:R-:W-:-:S02]  /*02f0*/  CS2R R56, SRZ ;  /* 0x0000000000387805 */ /* 0x000fc4000001ff00 */
[-C--:B------:R-:W-:Y:S02]  /*0300*/  IABS R7, R4.reuse ;  /* 0x0000000400077213 */ /* 0x080fe40000000000 */
[----:B------:R-:W-:Y:S02]  /*0310*/  CS2R R58, SRZ ;  /* 0x00000000003a7805 */ /* 0x000fe4000001ff00 */
[----:B------:R-:W-:Y:S02]  /*0320*/  IABS R10, R4 ;  /* 0x00000004000a7213 */ /* 0x000fe40000000000 */
[----:B------:R-:W-:Y:S01]  /*0330*/  CS2R R48, SRZ ;  /* 0x0000000000307805 */ /* 0x000fe2000001ff00 */
[----:B------:R-:W1:Y:S01]  /*0340*/  I2F.RP R0, R7 ;  /* 0x0000000700007306 */ /* 0x000e620000209400 */
        /* <DEDUP_REMOVED lines=13> */
[----:B------:R-:W-:Y:S01]  /*0420*/  CS2R R20, SRZ ;  /* 0x0000000000147805 */ /* 0x000fe2000001ff00 */
[----:B-1----:R-:W1:Y:S01]  /*0430*/  MUFU.RCP R0, R0 ;  /* 0x0000000000007308 */ /* 0x002e620000001000 */
        /* <DEDUP_REMOVED lines=15> */
[----:B------:R-:W-:Y:S01]  /*0530*/  CS2R R136, SRZ ;  /* 0x0000000000887805 */ /* 0x000fe2000001ff00 */
[----:B-1----:R-:W-:Y:S01]  /*0540*/  VIADD R2, R0, 0xffffffe ;  /* 0x0ffffffe00027836 */ /* 0x002fe20000000000 */
[----:B------:R-:W-:Y:S01]  /*0550*/  CS2R R138, SRZ ;  /* 0x00000000008a7805 */ /* 0x000fe2000001ff00 */
[----:B------:R-:W-:Y:S01]  /*0560*/  IMAD.MOV R0, RZ, RZ, -R10 ;  /* 0x000000ffff007224 */ /* 0x000fe200078e0a0a */
[----:B------:R-:W-:Y:S01]  /*0570*/  CS2R R140, SRZ ;  /* 0x00000000008c7805 */ /* 0x000fe2000001ff00 */
[----:B------:R1:W2:Y:S01]  /*0580*/  F2I.FTZ.U32.TRUNC.NTZ R3, R2 ;  /* 0x0000000200037305 */ /* 0x0002a2000021f000 */
[----:B------:R-:W-:-:S02]  /*0590*/  CS2R R142, SRZ ;  /* 0x00000000008e7805 */ /* 0x000fc4000001ff00 */
[----:B------:R-:W-:Y:S02]  /*05a0*/  CS2R R144, SRZ ;  /* 0x0000000000907805 */ /* 0x000fe4000001ff00 */
[----:B------:R-:W-:Y:S02]  /*05b0*/  CS2R R146, SRZ ;  /* 0x0000000000927805 */ /* 0x000fe4000001ff00 */
[----:B------:R-:W-:Y:S02]  /*05c0*/  CS2R R148, SRZ ;  /* 0x0000000000947805 */ /* 0x000fe4000001ff00 */
[----:B------:R-:W-:Y:S02]  /*05d0*/  CS2R R150, SRZ ;  /* 0x0000000000967805 */ /* 0x000fe4000001ff00 */
[----:B------:R-:W-:Y:S02]  /*05e0*/  CS2R R152, SRZ ;  /* 0x0000000000987805 */ /* 0x000fe4000001ff00 */
[----:B------:R-:W-:-:S02]  /*05f0*/  CS2R R154, SRZ ;  /* 0x00000000009a7805 */ /* 0x000fc4000001ff00 */
[----:B------:R-:W-:Y:S01]  /*0600*/  CS2R R156, SRZ ;  /* 0x00000000009c7805 */ /* 0x000fe2000001ff00 */
[----:B-1----:R-:W-:Y:S01]  /*0610*/  IMAD.MOV.U32 R2, RZ, RZ, RZ ;  /* 0x000000ffff027224 */ /* 0x002fe200078e00ff */
[----:B------:R-:W-:Y:S02]  /*0620*/  CS2R R158, SRZ ;  /* 0x00000000009e7805 */ /* 0x000fe4000001ff00 */
[----:B------:R-:W-:Y:S02]  /*0630*/  CS2R R160, SRZ ;  /* 0x0000000000a07805 */ /* 0x000fe4000001ff00 */
[----:B------:R-:W-:Y:S02]  /*0640*/  CS2R R162, SRZ ;  /* 0x0000000000a27805 */ /* 0x000fe4000001ff00 */
[----:B------:R-:W-:Y:S02]  /*0650*/  CS2R R164, SRZ ;  /* 0x0000000000a47805 */ /* 0x000fe4000001ff00 */
[----:B------:R-:W-:Y:S01]  /*0660*/  CS2R R166, SRZ ;  /* 0x0000000000a67805 */ /* 0x000fe2000001ff00 */
[----:B--2---:R-:W-:Y:S01]  /*0670*/  IMAD.MOV R6, RZ, RZ, -R3 ;  /* 0x000000ffff067224 */ /* 0x004fe200078e0a03 */
[----:B------:R-:W-:-:S02]  /*0680*/  CS2R R168, SRZ ;  /* 0x0000000000a87805 */ /* 0x000fc4000001ff00 */
[----:B------:R-:W-:Y:S02]  /*0690*/  CS2R R170, SRZ ;  /* 0x0000000000aa7805 */ /* 0x000fe4000001ff00 */
[----:B------:R-:W-:Y:S01]  /*06a0*/  CS2R R172, SRZ ;  /* 0x0000000000ac7805 */ /* 0x000fe2000001ff00 */
[----:B------:R-:W-:Y:S01]  /*06b0*/  IMAD R9, R6, R7, RZ ;  /* 0x0000000706097224 */ /* 0x000fe200078e02ff */
[----:B------:R-:W-:Y:S01]  /*06c0*/  CS2R R174, SRZ ;  /* 0x0000000000ae7805 */ /* 0x000fe2000001ff00 */
[----:B------:R-:W-:Y:S01]  /*06d0*/  IMAD.MOV.U32 R6, RZ, RZ, R8 ;  /* 0x000000ffff067224 */ /* 0x000fe200078e0008 */
[----:B------:R-:W-:Y:S01]  /*06e0*/  CS2R R176, SRZ ;  /* 0x0000000000b07805 */ /* 0x000fe2000001ff00 */
[----:B------:R-:W-:Y:S01]  /*06f0*/  IMAD.HI.U32 R3, R3, R9, R2 ;  /* 0x0000000903037227 */ /* 0x000fe200078e0002 */
[----:B------:R-:W-:Y:S02]  /*0700*/  CS2R R178, SRZ ;  /* 0x0000000000b27805 */ /* 0x000fe4000001ff00 */
[----:B------:R-:W-:-:S02]  /*0710*/  CS2R R180, SRZ ;  /* 0x0000000000b47805 */ /* 0x000fc4000001ff00 */
[----:B------:R-:W-:Y:S02]  /*0720*/  CS2R R182, SRZ ;  /* 0x0000000000b67805 */ /* 0x000fe4000001ff00 */
[----:B------:R-:W-:Y:S02]  /*0730*/  CS2R R184, SRZ ;  /* 0x0000000000b87805 */ /* 0x000fe4000001ff00 */
[----:B------:R-:W-:Y:S01]  /*0740*/  CS2R R186, SRZ ;  /* 0x0000000000ba7805 */ /* 0x000fe2000001ff00 */
[----:B------:R-:W-:Y:S01]  /*0750*/  IMAD.HI.U32 R3, R3, R6, RZ ;  /* 0x0000000603037227 */ /* 0x000fe200078e00ff */
[----:B------:R-:W-:Y:S02]  /*0760*/  CS2R R188, SRZ ;  /* 0x0000000000bc7805 */ /* 0x000fe4000001ff00 */
[----:B------:R-:W-:Y:S02]  /*0770*/  CS2R R190, SRZ ;  /* 0x0000000000be7805 */ /* 0x000fe4000001ff00 */
[----:B------:R-:W-:Y:S01]  /*0780*/  CS2R R192, SRZ ;  /* 0x0000000000c07805 */ /* 0x000fe2000001ff00 */
[----:B------:R-:W-:Y:S01]  /*0790*/  IMAD R0, R3, R0, R6 ;  /* 0x0000000003007224 */ /* 0x000fe200078e0206 */
[----:B------:R-:W-:-:S02]  /*07a0*/  CS2R R194, SRZ ;  /* 0x0000000000c27805 */ /* 0x000fc4000001ff00 */
[----:B------:R-:W-:Y:S02]  /*07b0*/  CS2R R196, SRZ ;  /* 0x0000000000c47805 */ /* 0x000fe4000001ff00 */
[----:B------:R-:W-:Y:S02]  /*07c0*/  CS2R R198, SRZ ;  /* 0x0000000000c67805 */ /* 0x000fe4000001ff00 */
[----:B------:R-:W-:Y:S02]  /*07d0*/  CS2R R200, SRZ ;  /* 0x0000000000c87805 */ /* 0x000fe4000001ff00 */
[----:B------:R-:W-:Y:S02]  /*07e0*/  ISETP.GT.U32.AND P1, PT, R7, R0, PT ;  /* 0x000000000700720c */ /* 0x000fe40003f24070 */
        /* <DEDUP_REMOVED lines=12> */
[----:B------:R-:W-:Y:S01]  /*08b0*/  @!P1 IMAD.IADD R0, R0, 0x1, -R7 ;  /* 0x0000000100009824 */ /* 0x000fe200078e0a07 */
[----:B------:R-:W-:Y:S01]  /*08c0*/  CS2R R226, SRZ ;  /* 0x0000000000e27805 */ /* 0x000fe2000001ff00 */
[----:B------:R-:W-:Y:S01]  /*08d0*/  @!P1 VIADD R3, R3, 0x1 ;  /* 0x0000000103039836 */ /* 0x000fe20000000000 */
[----:B------:R-:W-:-:S02]  /*08e0*/  ISETP.NE.AND P1, PT, R4, RZ, PT ;  /* 0x000000ff0400720c */ /* 0x000fc40003f25270 */
[----:B------:R-:W-:Y:S02]  /*08f0*/  CS2R R228, SRZ ;  /* 0x0000000000e47805 */ /* 0x000fe4000001ff00 */
[----:B------:R-:W-:Y:S02]  /*0900*/  ISETP.GE.U32.AND P0, PT, R0, R7, PT ;  /* 0x000000070000720c */ /* 0x000fe40003f06070 */
[----:B------:R-:W-:Y:S02]  /*0910*/  CS2R R230, SRZ ;  /* 0x0000000000e67805 */ /* 0x000fe4000001ff00 */
[----:B------:R-:W-:Y:S02]  /*0920*/  LOP3.LUT R0, R5, R4, RZ, 0x3c, !PT ;  /* 0x0000000405007212 */ /* 0x000fe400078e3cff */
[----:B------:R-:W-:Y:S02]  /*0930*/  CS2R R232, SRZ ;  /* 0x0000000000e87805 */ /* 0x000fe4000001ff00 */
[----:B------:R-:W-:-:S02]  /*0940*/  CS2R R234, SRZ ;  /* 0x0000000000ea7805 */ /* 0x000fc4000001ff00 */
[----:B------:R-:W-:Y:S02]  /*0950*/  CS2R R240, SRZ ;  /* 0x0000000000f07805 */ /* 0x000fe4000001ff00 */
[----:B------:R-:W-:Y:S01]  /*0960*/  ISETP.GE.AND P2, PT, R0, RZ, PT ;  /* 0x000000ff0000720c */ /* 0x000fe20003f46270 */
[----:B------:R-:W-:Y:S01]  /*0970*/  VIADD R0, R244, 0x7f ;  /* 0x0000007ff4007836 */ /* 0x000fe20000000000 */
[----:B------:R-:W-:Y:S02]  /*0980*/  CS2R R242, SRZ ;  /* 0x0000000000f27805 */ /* 0x000fe4000001ff00 */
[----:B------:R-:W-:Y:S02]  /*0990*/  CS2R R248, SRZ ;  /* 0x0000000000f87805 */ /* 0x000fe4000001ff00 */
[----:B------:R-:W-:Y:S01]  /*09a0*/  CS2R R250, SRZ ;  /* 0x0000000000fa7805 */ /* 0x000fe2000001ff00 */
[----:B------:R-:W-:-:S04]  /*09b0*/  @P0 VIADD R3, R3, 0x1 ;  /* 0x0000000103030836 */ /* 0x000fc80000000000 */
[----:B------:R-:W-:Y:S01]  /*09c0*/  IMAD.MOV.U32 R2, RZ, RZ, R3 ;  /* 0x000000ffff027224 */ /* 0x000fe200078e0003 */
[----:B------:R-:W-:-:S03]  /*09d0*/  SHF.R.S32.HI R3, RZ, 0x1f, R0 ;  /* 0x0000001fff037819 */ /* 0x000fc60000011400 */
[----:B------:R-:W-:Y:S01]  /*09e0*/  @!P2 IMAD.MOV R2, RZ, RZ, -R2 ;  /* 0x000000ffff02a224 */ /* 0x000fe200078e0a02 */
[----:B------:R-:W-:Y:S02]  /*09f0*/  @!P1 LOP3.LUT R2, RZ, R4, RZ, 0x33, !PT ;  /* 0x00000004ff029212 */ /* 0x000fe400078e33ff */
[----:B------:R-:W-:-:S03]  /*0a00*/  LEA.HI R3, R3, R0, RZ, 0x7 ;  /* 0x0000000003037211 */ /* 0x000fc600078f38ff */
[----:B------:R-:W-:Y:S02]  /*0a10*/  IMAD.SHL.U32 R6, R2, 0x4, RZ ;  /* 0x0000000402067824 */ /* 0x000fe400078e00ff */
[----:B------:R-:W-:-:S03]  /*0a20*/  IMAD.MOV R2, RZ, RZ, -R2 ;  /* 0x000000ffff027224 */ /* 0x000fc600078e0a02 */
[----:B------:R-:W-:Y:S01]  /*0a30*/  LEA.HI.SX32 R3, R3, -R6, 0x19 ;  /* 0x8000000603037211 */ /* 0x000fe200078fcaff */
[----:B------:R-:W-:-:S03]  /*0a40*/  IMAD R4, R4, R2, R5 ;  /* 0x0000000204047224 */ /* 0x000fc600078e0205 */
[----:B------:R-:W-:Y:S02]  /*0a50*/  VIMNMX R11, R3, 0x4, PT ;  /* 0x00000004030b7848 */ /* 0x000fe40003fe0100 */
[----:B------:R-:W-:Y:S02]  /*0a60*/  IABS R9, R4 ;  /* 0x0000000400097213 */ /* 0x000fe40000000000 */
[----:B------:R-:W-:-:S04]  /*0a70*/  IABS R7, R11 ;  /* 0x0000000b00077213 */ /* 0x000fc80000000000 */
[----:B------:R-:W1:Y:S08]  /*0a80*/  I2F.RP R0, R7 ;  /* 0x0000000700007306 */ /* 0x000e700000209400 */
[----:B-1----:R-:W1:Y:S02]  /*0a90*/  MUFU.RCP R0, R0 ;  /* 0x0000000000007308 */ /* 0x002e640000001000 */
[----:B-1----:R-:W-:-:S06]  /*0aa0*/  VIADD R3, R0, 0xffffffe ;  /* 0x0ffffffe00037836 */ /* 0x002fcc0000000000 */
[----:B------:R-:W1:Y:S02]  /*0ab0*/  F2I.FTZ.U32.TRUNC.NTZ R3, R3 ;  /* 0x0000000300037305 */ /* 0x000e64000021f000 */
[----:B-1----:R-:W-:-:S04]  /*0ac0*/  IMAD.MOV R8, RZ, RZ, -R3 ;  /* 0x000000ffff087224 */ /* 0x002fc800078e0a03 */
[----:B------:R-:W-:Y:S01]  /*0ad0*/  IMAD.MOV.U32 R2, RZ, RZ, R8 ;  /* 0x000000ffff027224 */ /* 0x000fe200078e0008 */
[----:B------:R-:W-:-:S03]  /*0ae0*/  IABS R8, R11 ;  /* 0x0000000b00087213 */ /* 0x000fc60000000000 */
[----:B------:R-:W-:Y:S02]  /*0af0*/  IMAD R5, R2, R7, RZ ;  /* 0x0000000702057224 */ /* 0x000fe400078e02ff */
[----:B------:R-:W-:Y:S02]  /*0b00*/  IMAD.MOV.U32 R2, RZ, RZ, RZ ;  /* 0x000000ffff027224 */ /* 0x000fe400078e00ff */
[----:B------:R-:W-:Y:S02]  /*0b10*/  IMAD.MOV R0, RZ, RZ, -R8 ;  /* 0x000000ffff007224 */ /* 0x000fe400078e0a08 */
[----:B------:R-:W-:Y:S01]  /*0b20*/  IMAD.HI.U32 R2, R3, R5, R2 ;  /* 0x0000000503027227 */ /* 0x000fe200078e0002 */
[----:B0-----:R-:W-:-:S05]  /*0b30*/  LOP3.LUT R3, R246, 0x7f, RZ, 0xc0, !PT ;  /* 0x0000007ff6037812 */ /* 0x001fca00078ec0ff */
[----:B------:R-:W-:-:S04]  /*0b40*/  IMAD.HI.U32 R2, R2, R9, RZ ;  /* 0x0000000902027227 */ /* 0x000fc800078e00ff */
[----:B------:R-:W-:Y:S01]  /*0b50*/  IMAD R0, R2, R0, R9 ;  /* 0x0000000002007224 */ /* 0x000fe200078e0209 */
[----:B------:R-:W-:-:S04]  /*0b60*/  CS2R R8, SRZ ;  /* 0x0000000000087805 */ /* 0x000fc8000001ff00 */
[----:B------:R-:W-:-:S13]  /*0b70*/  ISETP.GT.U32.AND P1, PT, R7, R0, PT ;  /* 0x000000000700720c */ /* 0x000fda0003f24070 */
[----:B------:R-:W-:Y:S02]  /*0b80*/  @!P1 IMAD.IADD R0, R0, 0x1, -R7 ;  /* 0x0000000100009824 */ /* 0x000fe400078e0a07 */
[----:B------:R-:W-:Y:S01]  /*0b90*/  @!P1 VIADD R2, R2, 0x1 ;  /* 0x0000000102029836 */ /* 0x000fe20000000000 */
[----:B------:R-:W-:Y:S02]  /*0ba0*/  ISETP.NE.AND P1, PT, R11, RZ, PT ;  /* 0x000000ff0b00720c */ /* 0x000fe40003f25270 */
[----:B------:R-:W-:Y:S02]  /*0bb0*/  ISETP.GE.U32.AND P0, PT, R0, R7, PT ;  /* 0x000000070000720c */ /* 0x000fe40003f06070 */
[----:B------:R-:W-:-:S04]  /*0bc0*/  LOP3.LUT R0, R4, R11, RZ, 0x3c, !PT ;  /* 0x0000000b04007212 */ /* 0x000fc800078e3cff */
[----:B------:R-:W-:-:S07]  /*0bd0*/  ISETP.GE.AND P2, PT, R0, RZ, PT ;  /* 0x000000ff0000720c */ /* 0x000fce0003f46270 */
[----:B------:R-:W-:-:S06]  /*0be0*/  @P0 VIADD R2, R2, 0x1 ;  /* 0x0000000102020836 */ /* 0x000fcc0000000000 */
[----:B------:R-:W-:Y:S01]  /*0bf0*/  @!P2 IMAD.MOV R2, RZ, RZ, -R2 ;  /* 0x000000ffff02a224 */ /* 0x000fe200078e0a02 */
[----:B------:R-:W-:-:S05]  /*0c00*/  @!P1 LOP3.LUT R2, RZ, R11, RZ, 0x33, !PT ;  /* 0x0000000bff029212 */ /* 0x000fca00078e33ff */
[----:B------:R-:W-:-:S04]  /*0c10*/  IMAD.MOV R0, RZ, RZ, -R2 ;  /* 0x000000ffff007224 */ /* 0x000fc800078e0a02 */
[----:B------:R-:W-:Y:S01]  /*0c20*/  IMAD R0, R11, R0, R4 ;  /* 0x000000000b007224 */ /* 0x000fe200078e0204 */
[----:B------:R-:W-:Y:S02]  /*0c30*/  CS2R R10, SRZ ;  /* 0x00000000000a7805 */ /* 0x000fe4000001ff00 */
[----:B------:R-:W-:Y:S01]  /*0c40*/  CS2R R4, SRZ ;  /* 0x0000000000047805 */ /* 0x000fe2000001ff00 */
[----:B------:R-:W-:Y:S01]  /*0c50*/  IMAD.IADD R0, R6, 0x1, R0 ;  /* 0x0000000106007824 */ /* 0x000fe200078e0200 */
[----:B------:R-:W-:-:S03]  /*0c60*/  CS2R R6, SRZ ;  /* 0x0000000000067805 */ /* 0x000fc6000001ff00 */
[----:B------:R-:W-:Y:S02]  /*0c70*/  IMAD R247, R0, 0x80, R3 ;  /* 0x0000008000f77824 */ /* 0x000fe400078e0203 */
[----:B------:R-:W0:Y:S01]  /*0c80*/  LDC R0, c[0x0][0x230] ;  /* 0x00008c00ff007b82 */ /* 0x000e220000000800 */
[----:B------:R-:W-:Y:S02]  /*0c90*/  IMAD.SHL.U32 R3, R2, 0x200, RZ ;  /* 0x0000020002037824 */ /* 0x000fe400078e00ff */
[----:B------:R1:W-:Y:S04]  /*0ca0*/  STL [R1+0x10dc], R247 ;  /* 0x0010dcf701007387 */ /* 0x0003e80000100800 */
[----:B------:R1:W-:Y:S04]  /*0cb0*/  STL [R1+0x3e0], RZ ;  /* 0x0003e0ff01007387 */ /* 0x0003e80000100800 */
[----:B------:R1:W-:Y:S04]  /*0cc0*/  STL [R1+0x3e4], RZ ;  /* 0x0003e4ff01007387 */ /* 0x0003e80000100800 */
[----:B------:R1:W-:Y:S04]  /*0cd0*/  STL [R1+0x3e8], RZ ;  /* 0x0003e8ff01007387 */ /* 0x0003e80000100800 */
[----:B------:R1:W-:Y:S04]  /*0ce0*/  STL [R1+0x3ec], RZ ;  /* 0x0003ecff01007387 */ /* 0x0003e80000100800 */
[----:B------:R1:W-:Y:S01]  /*0cf0*/  STL [R1+0x3f0], RZ ;  /* 0x0003f0ff01007387 */ /* 0x0003e20000100800 */
[----:B0-----:R-:W-:-:S03]  /*0d00*/  VIADD R0, R0, 0x3f ;  /* 0x0000003f00007836 */ /* 0x001fc60000000000 */
[----:B------:R1:W-:Y:S02]  /*0d10*/  STL [R1+0x3f4], RZ ;  /* 0x0003f4ff01007387 */ /* 0x0003e40000100800 */
[----:B------:R-:W-:Y:S02]  /*0d20*/  ISETP.GE.AND P0, PT, R0, 0x40, PT ;  /* 0x000000400000780c */ /* 0x000fe40003f06270 */
[----:B------:R1:W-:Y:S04]  /*0d30*/  STL [R1+0x3f8], RZ ;  /* 0x0003f8ff01007387 */ /* 0x0003e80000100800 */
[----:B------:R1:W-:Y:S04]  /*0d40*/  STL [R1+0x3fc], RZ ;  /* 0x0003fcff01007387 */ /* 0x0003e80000100800 */
[----:B------:R1:W-:Y:S04]  /*0d50*/  STL [R1+0x600], RZ ;  /* 0x000600ff01007387 */ /* 0x0003e80000100800 */
[----:B------:R1:W-:Y:S04]  /*0d60*/  STL [R1+0x604], RZ ;  /* 0x000604ff01007387 */ /* 0x0003e80000100800 */
[----:B------:R1:W-:Y:S04]  /*0d70*/  STL [R1+0x608], RZ ;  /* 0x000608ff01007387 */ /* 0x0003e80000100800 */
[----:B------:R1:W-:Y:S01]  /*0d80*/  STL [R1+0x60c], RZ ;  /* 0x00060cff01007387 */ /* 0x0003e20000100800 */
[----:B------:R-:W-:Y:S05]  /*0d90*/  @!P0 BRA `(.L_x_0) ;  /* 0x000002cc00688947 */ /* 0x000fea0003800000 */
[----:B------:R-:W-:Y:S01]  /*0da0*/  IABS R13, R244 ;  /* 0x000000f4000d7213 */ /* 0x000fe20000000000 */
[----:B------:R-:W-:Y:S01]  /*0db0*/  STL [R1+0x1124], R245 ;  /* 0x001124f501007387 */ /* 0x000fe20000100800 */
[----:B------:R-:W-:Y:S01]  /*0dc0*/  IABS R5, R245 ;  /* 0x000000f500057213 */ /* 0x000fe20000000000 */
[----:B------:R-:W-:Y:S01]  /*0dd0*/  ULDC UR8, c[0x0][0x23c] ;  /* 0x00008f0000087ab9 */ /* 0x000fe20000000800 */
[----:B------:R-:W0:Y:S01]  /*0de0*/  I2F.RP R2, R13 ;  /* 0x0000000d00027306 */ /* 0x000e220000209400 */
[----:B------:R-:W-:Y:S01]  /*0df0*/  ISETP.NE.AND P3, PT, R244, RZ, PT ;  /* 0x000000fff400720c */ /* 0x000fe20003f65270 */
[----:B------:R-:W-:Y:S01]  /*0e00*/  ULDC.64 UR4, c[0x0][0x218] ;  /* 0x0000860000047ab9 */ /* 0x000fe20000000a00 */
[----:B------:R-:W-:-:S05]  /*0e10*/  ULDC.64 UR10, c[0x0][0x210] ;  /* 0x00008400000a7ab9 */ /* 0x000fca0000000a00 */
[----:B------:R-:W2:Y:S08]  /*0e20*/  I2F.RP R4, R5 ;  /* 0x0000000500047306 */ /* 0x000eb00000209400 */
[----:B0-----:R-:W0:Y:S08]  /*0e30*/  MUFU.RCP R2, R2 ;  /* 0x0000000200027308 */ /* 0x001e300000001000 */
[----:B--2---:R-:W2:Y:S01]  /*0e40*/  MUFU.RCP R4, R4 ;  /* 0x0000000400047308 */ /* 0x004ea20000001000 */
[----:B0-----:R-:W-:Y:S01]  /*0e50*/  VIADD R6, R2, 0xffffffe ;  /* 0x0ffffffe02067836 */ /* 0x001fe20000000000 */
[----:B------:R-:W-:-:S06]  /*0e60*/  IABS R2, R247 ;  /* 0x000000f700027213 */ /* 0x000fcc0000000000 */
[----:B------:R0:W3:Y:S01]  /*0e70*/  F2I.FTZ.U32.TRUNC.NTZ R7, R6 ;  /* 0x0000000600077305 */ /* 0x0000e2000021f000 */
[----:B--2---:R-:W-:Y:S01]  /*0e80*/  VIADD R8, R4, 0xffffffe ;  /* 0x0ffffffe04087836 */ /* 0x004fe20000000000 */
[----:B------:R-:W-:-:S06]  /*0e90*/  SHF.R.U32.HI R4, RZ, 0x6, R246 ;  /* 0x00000006ff047819 */ /* 0x000fcc00000116f6 */
[----:B------:R2:W4:Y:S01]  /*0ea0*/  F2I.FTZ.U32.TRUNC.NTZ R9, R8 ;  /* 0x0000000800097305 */ /* 0x000522000021f000 */
[----:B0-----:R-:W-:Y:S02]  /*0eb0*/  IMAD.MOV.U32 R6, RZ, RZ, RZ ;  /* 0x000000ffff067224 */ /* 0x001fe400078e00ff */
[----:B---3--:R-:W-:Y:S02]  /*0ec0*/  IMAD.MOV R10, RZ, RZ, -R7 ;  /* 0x000000ffff0a7224 */ /* 0x008fe400078e0a07 */
[----:B--2---:R-:W-:Y:S02]  /*0ed0*/  IMAD.MOV.U32 R8, RZ, RZ, RZ ;  /* 0x000000ffff087224 */ /* 0x004fe400078e00ff */
[----:B------:R-:W-:-:S04]  /*0ee0*/  IMAD R11, R10, R13, RZ ;  /* 0x0000000d0a0b7224 */ /* 0x000fc800078e02ff */
[----:B------:R-:W-:Y:S01]  /*0ef0*/  IMAD.HI.U32 R7, R7, R11, R6 ;  /* 0x0000000b07077227 */ /* 0x000fe200078e0006 */
[----:B------:R-:W-:-:S03]  /*0f00*/  SHF.R.S32.HI R11, RZ, 0x1f, R0 ;  /* 0x0000001fff0b7819 */ /* 0x000fc60000011400 */
[----:B----4-:R-:W-:Y:S01]  /*0f10*/  IMAD.MOV R6, RZ, RZ, -R9 ;  /* 0x000000ffff067224 */ /* 0x010fe200078e0a09 */
[----:B------:R-:W-:Y:S01]  /*0f20*/  LEA.HI R0, R11, R0, RZ, 0x6 ;  /* 0x000000000b007211 */ /* 0x000fe200078f30ff */
[----:B------:R-:W-:-:S04]  /*0f30*/  IMAD.HI.U32 R7, R7, R2, RZ ;  /* 0x0000000207077227 */ /* 0x000fc800078e00ff */
[----:B------:R-:W-:Y:S01]  /*0f40*/  IMAD.MOV R7, RZ, RZ, -R7 ;  /* 0x000000ffff077224 */ /* 0x000fe200078e0a07 */
[----:B------:R0:W-:Y:S01]  /*0f50*/  STL [R1+0x600], R0 ;  /* 0x0006000001007387 */ /* 0x0001e20000100800 */
[----:B------:R-:W-:Y:S02]  /*0f60*/  IMAD R11, R6, R5, RZ ;  /* 0x00000005060b7224 */ /* 0x000fe400078e02ff */
[----:B------:R-:W-:Y:S01]  /*0f70*/  IMAD R6, R13, R7, R2 ;  /* 0x000000070d067224 */ /* 0x000fe200078e0202 */
[----:B------:R2:W-:Y:S01]  /*0f80*/  STL [R1+0x10e0], R3 ;  /* 0x0010e00301007387 */ /* 0x0005e20000100800 */
[----:B------:R-:W-:Y:S01]  /*0f90*/  IMAD.HI.U32 R2, R9, R11, R8 ;  /* 0x0000000b09027227 */ /* 0x000fe200078e0008 */
[----:B------:R-:W-:Y:S02]  /*0fa0*/  SHF.R.S32.HI R8, RZ, 0x6, R246 ;  /* 0x00000006ff087819 */ /* 0x000fe400000114f6 */
[----:B------:R-:W-:Y:S02]  /*0fb0*/  ISETP.GT.U32.AND P0, PT, R13, R6, PT ;  /* 0x000000060d00720c */ /* 0x000fe40003f04070 */
[----:B0-----:R-:W-:-:S02]  /*0fc0*/  SGXT.U32 R0, R4, 0x1 ;  /* 0x000000010400781a */ /* 0x001fc40000000000 */
[----:B------:R-:W-:Y:S02]  /*0fd0*/  LOP3.LUT R4, R246, 0x40, RZ, 0xc0, !PT ;  /* 0x00000040f6047812 */ /* 0x000fe400078ec0ff */
[----:B------:R-:W-:Y:S02]  /*0fe0*/  LOP3.LUT R7, R3, R0, RZ, 0xfc, !PT ;  /* 0x0000000003077212 */ /* 0x000fe400078efcff */
[----:B------:R-:W-:Y:S02]  /*0ff0*/  SGXT R0, R8, 0x1 ;  /* 0x000000010800781a */ /* 0x000fe40000000200 */
[C---:B------:R-:W-:Y:S02]  /*1000*/  LOP3.LUT R16, R7.reuse, 0x1fe, RZ, 0xfc, !PT ;  /* 0x000001fe07107812 */ /* 0x040fe400078efcff */
[----:B------:R-:W-:Y:S01]  /*1010*/  LOP3.LUT R17, R7, 0x1fc, RZ, 0xfc, !PT ;  /* 0x000001fc07117812 */ /* 0x000fe200078efcff */
[----:B------:R-:W-:Y:S01]  /*1020*/  @!P0 IMAD.IADD R6, R6, 0x1, -R13 ;  /* 0x0000000106068824 */ /* 0x000fe200078e0a0d */
[----:B------:R-:W-:-:S02]  /*1030*/  IABS R12, R16 ;  /* 0x00000010000c7213 */ /* 0x000fc40000000000 */
[----:B------:R-:W-:Y:S02]  /*1040*/  LOP3.LUT R18, R7, 0x1fa, RZ, 0xfc, !PT ;  /* 0x000001fa07127812 */ /* 0x000fe400078efcff */
[----:B------:R-:W-:Y:S01]  /*1050*/  IABS R14, R17 ;  /* 0x00000011000e7213 */ /* 0x000fe20000000000 */
[C---:B------:R-:W-:Y:S01]  /*1060*/  IMAD.HI.U32 R8, R2.reuse, R12, RZ ;  /* 0x0000000c02087227 */ /* 0x040fe200078e00ff */
[----:B------:R-:W-:Y:S02]  /*1070*/  IABS R15, R18 ;  /* 0x00000012000f7213 */ /* 0x000fe40000000000 */
[----:B------:R-:W-:Y:S01]  /*1080*/  ISETP.GT.U32.AND P1, PT, R13, R6, PT ;  /* 0x000000060d00720c */ /* 0x000fe20003f24070 */
[----:B------:R-:W-:Y:S01]  /*1090*/  IMAD.HI.U32 R9, R2, R14, RZ ;  /* 0x0000000e02097227 */ /* 0x000fe200078e00ff */
[----:B------:R-:W-:Y:S02]  /*10a0*/  ISETP.GE.AND P2, PT, R16, RZ, PT ;  /* 0x000000ff1000720c */ /* 0x000fe40003f46270 */
[----:B--2---:R-:W-:Y:S01]  /*10b0*/  LOP3.LUT R3, R246, 0x3f, RZ, 0xc0, !PT ;  /* 0x0000003ff6037812 */ /* 0x004fe200078ec0ff */
[----:B------:R-:W-:Y:S01]  /*10c0*/  IMAD.MOV R8, RZ, RZ, -R8 ;  /* 0x000000ffff087224 */ /* 0x000fe200078e0a08 */
[----:B------:R-:W-:Y:S01]  /*10d0*/  LOP3.LUT R19, R7, 0x1f6, RZ, 0xfc, !PT ;  /* 0x000001f607137812 */ /* 0x000fe200078efcff */
[----:B------:R-:W-:Y:S01]  /*10e0*/  IMAD.HI.U32 R10, R2, R15, RZ ;  /* 0x0000000f020a7227 */ /* 0x000fe200078e00ff */
[----:B------:R-:W-:Y:S01]  /*10f0*/  ISETP.GE.AND P0, PT, R17, RZ, PT ;  /* 0x000000ff1100720c */ /* 0x000fe20003f06270 */
[----:B------:R-:W-:Y:S01]  /*1100*/  STL [R1+0x1128], R3 ;  /* 0x0011280301007387 */ /* 0x000fe20000100800 */
[C---:B------:R-:W-:Y:S01]  /*1110*/  LOP3.LUT R17, R7.reuse, 0x1f8, RZ, 0xfc, !PT ;  /* 0x000001f807117812 */ /* 0x040fe200078efcff */
[----:B------:R-:W-:Y:S01]  /*1120*/  IMAD.MOV R9, RZ, RZ, -R9 ;  /* 0x000000ffff097224 */ /* 0x000fe200078e0a09 */
[----:B------:R-:W-:Y:S01]  /*1130*/  LOP3.LUT R21, R7, 0x1f4, RZ, 0xfc, !PT ;  /* 0x000001f407157812 */ /* 0x000fe200078efcff */
[----:B------:R-:W-:Y:S01]  /*1140*/  IMAD R8, R5, R8, R12 ;  /* 0x0000000805087224 */ /* 0x000fe200078e020c */
[----:B------:R-:W-:Y:S01]  /*1150*/  LOP3.LUT R22, R7, 0x1f2, RZ, 0xfc, !PT ;  /* 0x000001f207167812 */ /* 0x000fe200078efcff */
[----:B------:R-:W-:Y:S01]  /*1160*/  IMAD.MOV R16, RZ, RZ, -R10 ;  /* 0x000000ffff107224 */ /* 0x000fe200078e0a0a */
[----:B------:R-:W-:Y:S01]  /*1170*/  ISETP.GE.AND P6, PT, R18, RZ, PT ;  /* 0x000000ff1200720c */ /* 0x000fe20003fc6270 */
[C---:B------:R-:W-:Y:S01]  /*1180*/  IMAD R10, R5.reuse, R9, R14 ;  /* 0x00000009050a7224 */ /* 0x040fe200078e020e */
[----:B------:R-:W-:Y:S01]  /*1190*/  ISETP.GT.U32.AND P4, PT, R5, R8, PT ;  /* 0x000000080500720c */ /* 0x000fe20003f84070 */
[----:B------:R-:W-:Y:S01]  /*11a0*/  @!P1 IMAD.IADD R6, R6, 0x1, -R13 ;  /* 0x0000000106069824 */ /* 0x000fe200078e0a0d */
[----:B------:R-:W-:Y:S01]  /*11b0*/  ISETP.GE.AND P1, PT, R247, RZ, PT ;  /* 0x000000fff700720c */ /* 0x000fe20003f26270 */
[----:B------:R-:W-:Y:S01]  /*11c0*/  IMAD.SHL.U32 R11, R3, 0x2, RZ ;  /* 0x00000002030b7824 */ /* 0x000fe200078e00ff */
[C---:B------:R-:W-:Y:S01]  /*11d0*/  ISETP.GT.U32.AND P5, PT, R5.reuse, R10, PT ;  /* 0x0000000a0500720c */ /* 0x040fe20003fa4070 */
[----:B------:R-:W-:Y:S01]  /*11e0*/  IMAD R12, R5, R16, R15 ;  /* 0x00000010050c7224 */ /* 0x000fe200078e020f */
[----:B------:R-:W-:Y:S01]  /*11f0*/  IABS R16, R19 ;  /* 0x0000001300107213 */ /* 0x000fe20000000000 */
[----:B------:R-:W-:Y:S01]  /*1200*/  IMAD R4, R4, 0x80, R11 ;  /* 0x0000008004047824 */ /* 0x000fe200078e020b */
[----:B------:R-:W-:-:S02]  /*1210*/  LOP3.LUT R0, R11, 0x90, R0, 0x78, !PT ;  /* 0x000000900b007812 */ /* 0x000fc400078e7800 */
[----:B------:R-:W-:Y:S01]  /*1220*/  IABS R14, R17 ;  /* 0x00000011000e7213 */ /* 0x000fe20000000000 */
[----:B------:R-:W-:Y:S01]  /*1230*/  IMAD.HI.U32 R11, R2, R16, RZ ;  /* 0x00000010020b7227 */ /* 0x000fe200078e00ff */
[----:B------:R-:W-:Y:S01]  /*1240*/  IABS R18, R21 ;  /* 0x0000001500127213 */ /* 0x000fe20000000000 */
[----:B------:R-:W-:Y:S01]  /*1250*/  STL [R1+0x10e4], R4 ;  /* 0x0010e40401007387 */ /* 0x000fe20000100800 */
[----:B------:R-:W-:Y:S01]  /*1260*/  IABS R13, R22 ;  /* 0x00000016000d7213 */ /* 0x000fe20000000000 */
[--C-:B------:R-:W-:Y:S01]  /*1270*/  @!P4 IMAD.IADD R8, R8, 0x1, -R5.reuse ;  /* 0x000000010808c824 */ /* 0x100fe200078e0a05 */
[----:B------:R-:W-:Y:S01]  /*1280*/  LOP3.LUT R23, R7, 0x1f0, RZ, 0xfc, !PT ;  /* 0x000001f007177812 */ /* 0x000fe200078efcff */
[----:B------:R-:W-:Y:S01]  /*1290*/  @!P5 IMAD.IADD R10, R10, 0x1, -R5 ;  /* 0x000000010a0ad824 */ /* 0x000fe200078e0a05 */
[----:B------:R0:W-:Y:S01]  /*12a0*/  STL [R1+0x10e8], R0 ;  /* 0x0010e80001007387 */ /* 0x0001e20000100800 */
[----:B------:R-:W-:Y:S01]  /*12b0*/  IMAD.MOV R11, RZ, RZ, -R11 ;  /* 0x000000ffff0b7224 */ /* 0x000fe200078e0a0b */
[C---:B------:R-:W-:Y:S01]  /*12c0*/  ISETP.GT.U32.AND P5, PT, R5.reuse, R8, PT ;  /* 0x000000080500720c */ /* 0x040fe20003fa4070 */
[----:B------:R-:W-:Y:S01]  /*12d0*/  @!P1 IMAD.MOV R6, RZ, RZ, -R6 ;  /* 0x000000ffff069224 */ /* 0x000fe200078e0a06 */
[C---:B------:R-:W-:Y:S01]  /*12e0*/  ISETP.GT.U32.AND P1, PT, R5.reuse, R12, PT ;  /* 0x0000000c0500720c */ /* 0x040fe20003f24070 */
[C---:B------:R-:W-:Y:S01]  /*12f0*/  IMAD R16, R5.reuse, R11, R16 ;  /* 0x0000000b05107224 */ /* 0x040fe200078e0210 */
[----:B------:R-:W-:Y:S01]  /*1300*/  ISETP.GT.U32.AND P4, PT, R5, R10, PT ;  /* 0x0000000a0500720c */ /* 0x000fe20003f84070 */
[----:B------:R-:W-:Y:S01]  /*1310*/  IMAD.HI.U32 R9, R2, R14, RZ ;  /* 0x0000000e02097227 */ /* 0x000fe200078e00ff */
[----:B------:R-:W-:-:S02]  /*1320*/  @!P3 LOP3.LUT R6, RZ, R244, RZ, 0x33, !PT ;  /* 0x000000f4ff06b212 */ /* 0x000fc400078e33ff */
[----:B------:R-:W-:Y:S01]  /*1330*/  IABS R15, R23 ;  /* 0x00000017000f7213 */ /* 0x000fe20000000000 */
[----:B------:R-:W-:Y:S01]  /*1340*/  IMAD.MOV R9, RZ, RZ, -R9 ;  /* 0x000000ffff097224 */ /* 0x000fe200078e0a09 */
[C---:B------:R-:W-:Y:S01]  /*1350*/  LOP3.LUT R24, R7.reuse, 0x1d6, RZ, 0xfc, !PT ;  /* 0x000001d607187812 */ /* 0x040fe200078efcff */
[----:B------:R-:W-:Y:S01]  /*1360*/  IMAD.HI.U32 R11, R2, R13, RZ ;  /* 0x0000000d020b7227 */ /* 0x000fe200078e00ff */
[----:B------:R-:W-:Y:S01]  /*1370*/  STL [R1+0x1108], R6 ;  /* 0x0011080601007387 */ /* 0x000fe20000100800 */
[----:B------:R-:W-:Y:S02]  /*1380*/  LOP3.LUT R26, R7, 0x1d4, RZ, 0xfc, !PT ;  /* 0x000001d4071a7812 */ /* 0x000fe400078efcff */
[--C-:B------:R-:W-:Y:S01]  /*1390*/  @!P5 IMAD.IADD R8, R8, 0x1, -R5.reuse ;  /* 0x000000010808d824 */ /* 0x100fe200078e0a05 */
[C---:B------:R-:W-:Y:S01]  /*13a0*/  ISETP.GT.U32.AND P5, PT, R5.reuse, R16, PT ;  /* 0x000000100500720c */ /* 0x040fe20003fa4070 */
[----:B------:R-:W-:Y:S01]  /*13b0*/  IMAD R14, R5, R9, R14 ;  /* 0x00000009050e7224 */ /* 0x000fe200078e020e */
[C---:B------:R-:W-:Y:S01]  /*13c0*/  LOP3.LUT R28, R7.reuse, 0x1d0, RZ, 0xfc, !PT ;  /* 0x000001d0071c7812 */ /* 0x040fe200078efcff */
[----:B------:R-:W-:Y:S01]  /*13d0*/  @!P1 IMAD.IADD R12, R12, 0x1, -R5 ;  /* 0x000000010c0c9824 */ /* 0x000fe200078e0a05 */
[----:B------:R-:W-:Y:S01]  /*13e0*/  LOP3.LUT R29, R7, 0x1ce, RZ, 0xfc, !PT ;  /* 0x000001ce071d7812 */ /* 0x000fe200078efcff */
[----:B------:R-:W-:Y:S01]  /*13f0*/  IMAD.HI.U32 R9, R2, R18, RZ ;  /* 0x0000001202097227 */ /* 0x000fe200078e00ff */
[----:B------:R-:W-:-:S02]  /*1400*/  ISETP.GT.U32.AND P3, PT, R5, R14, PT ;  /* 0x0000000e0500720c */ /* 0x000fc40003f64070 */
[----:B------:R-:W-:Y:S01]  /*1410*/  ISETP.GT.U32.AND P1, PT, R5, R12, PT ;  /* 0x0000000c0500720c */ /* 0x000fe20003f24070 */
[----:B------:R-:W-:Y:S01]  /*1420*/  IMAD.MOV R9, RZ, RZ, -R9 ;  /* 0x000000ffff097224 */ /* 0x000fe200078e0a09 */
[C---:B------:R-:W-:Y:S01]  /*1430*/  LOP3.LUT R27, R7.reuse, 0x1d2, RZ, 0xfc, !PT ;  /* 0x000001d2071b7812 */ /* 0x040fe200078efcff */
[----:B------:R-:W-:Y:S01]  /*1440*/  IMAD.MOV R20, RZ, RZ, -R11 ;  /* 0x000000ffff147224 */ /* 0x000fe200078e0a0b */
[----:B------:R-:W-:Y:S01]  /*1450*/  IABS R25, R29 ;  /* 0x0000001d00197213 */ /* 0x000fe20000000000 */
[----:B------:R-:W-:Y:S01]  /*1460*/  @!P5 IMAD.IADD R16, R16, 0x1, -R5 ;  /* 0x000000011010d824 */ /* 0x000fe200078e0a05 */
[C---:B------:R-:W-:Y:S01]  /*1470*/  LOP3.LUT R30, R7.reuse, 0x1ca, RZ, 0xfc, !PT ;  /* 0x000001ca071e7812 */ /* 0x040fe200078efcff */
[----:B------:R-:W-:Y:S01]  /*1480*/  IMAD.MOV.U32 R11, RZ, RZ, R15 ;  /* 0x000000ffff0b7224 */ /* 0x000fe200078e000f */
[----:B------:R-:W-:Y:S01]  /*1490*/  LOP3.LUT R15, R7, 0x1ee, RZ, 0xfc, !PT ;  /* 0x000001ee070f7812 */ /* 0x000fe200078efcff */
[----:B0-----:R-:W-:Y:S01]  /*14a0*/  IMAD.MOV.U32 R0, RZ, RZ, R8 ;  /* 0x000000ffff007224 */ /* 0x001fe200078e0008 */
[----:B------:R-:W-:Y:S01]  /*14b0*/  ISETP.GT.U32.AND P5, PT, R5, R16, PT ;  /* 0x000000100500720c */ /* 0x000fe20003fa4070 */
[----:B------:R-:W-:Y:S01]  /*14c0*/  @!P4 IMAD.IADD R10, R10, 0x1, -R5 ;  /* 0x000000010a0ac824 */ /* 0x000fe200078e0a05 */
[----:B------:R-:W-:Y:S01]  /*14d0*/  ISETP.GE.AND P4, PT, R17, RZ, PT ;  /* 0x000000ff1100720c */ /* 0x000fe20003f86270 */
[----:B------:R-:W-:Y:S01]  /*14e0*/  IMAD R18, R5, R9, R18 ;  /* 0x0000000905127224 */ /* 0x000fe200078e0212 */
[C---:B------:R-:W-:Y:S01]  /*14f0*/  LOP3.LUT R17, R7.reuse, 0x1ec, RZ, 0xfc, !PT ;  /* 0x000001ec07117812 */ /* 0x040fe200078efcff */
[----:B------:R-:W-:Y:S01]  /*1500*/  IMAD.HI.U32 R9, R2, R11, RZ ;  /* 0x0000000b02097227 */ /* 0x000fe200078e00ff */
[----:B------:R-:W-:-:S02]  /*1510*/  LOP3.LUT R31, R7, 0x1c6, RZ, 0xfc, !PT ;  /* 0x000001c6071f7812 */ /* 0x000fc400078efcff */
[C---:B------:R-:W-:Y:S01]  /*1520*/  LOP3.LUT R32, R7.reuse, 0x1c0, RZ, 0xfc, !PT ;  /* 0x000001c007207812 */ /* 0x040fe200078efcff */
[----:B------:R-:W-:Y:S01]  /*1530*/  @!P2 IMAD.MOV R0, RZ, RZ, -R0 ;  /* 0x000000ffff00a224 */ /* 0x000fe200078e0a00 */
[C---:B------:R-:W-:Y:S01]  /*1540*/  LOP3.LUT R34, R7.reuse, 0x1be, RZ, 0xfc, !PT ;  /* 0x000001be07227812 */ /* 0x040fe200078efcff */
[----:B------:R-:W-:Y:S01]  /*1550*/  IMAD.MOV.U32 R3, RZ, RZ, R10 ;  /* 0x000000ffff037224 */ /* 0x000fe200078e000a */
[----:B------:R-:W-:Y:S01]  /*1560*/  LOP3.LUT R39, R7, 0x1ba, RZ, 0xfc, !PT ;  /* 0x000001ba07277812 */ /* 0x000fe200078efcff */
[--C-:B------:R-:W-:Y:S01]  /*1570*/  @!P3 IMAD.IADD R14, R14, 0x1, -R5.reuse ;  /* 0x000000010e0eb824 */ /* 0x100fe200078e0a05 */
[----:B------:R0:W-:Y:S01]  /*1580*/  STL [R1+0x24], R0 ;  /* 0x0000240001007387 */ /* 0x0001e20000100800 */
[----:B------:R-:W-:Y:S01]  /*1590*/  @!P1 IMAD.IADD R12, R12, 0x1, -R5 ;  /* 0x000000010c0c9824 */ /* 0x000fe200078e0a05 */
[C---:B------:R-:W-:Y:S01]  /*15a0*/  ISETP.GT.U32.AND P1, PT, R5.reuse, R18, PT ;  /* 0x000000120500720c */ /* 0x040fe20003f24070 */
[----:B------:R-:W-:Y:S01]  /*15b0*/  IMAD.MOV R10, RZ, RZ, -R9 ;  /* 0x000000ffff0a7224 */ /* 0x000fe200078e0a09 */
[C---:B------:R-:W-:Y:S01]  /*15c0*/  ISETP.GT.U32.AND P2, PT, R5.reuse, R14, PT ;  /* 0x0000000e0500720c */ /* 0x040fe20003f44070 */
[----:B------:R-:W-:Y:S01]  /*15d0*/  IMAD R8, R5, R20, R13 ;  /* 0x0000001405087224 */ /* 0x000fe200078e020d */
[----:B------:R-:W-:Y:S01]  /*15e0*/  ISETP.GE.AND P3, PT, R19, RZ, PT ;  /* 0x000000ff1300720c */ /* 0x000fe20003f66270 */
[----:B------:R-:W-:Y:S01]  /*15f0*/  IMAD R10, R5, R10, R11 ;  /* 0x0000000a050a7224 */ /* 0x000fe200078e020b */
[----:B------:R-:W-:Y:S01]  /*1600*/  IABS R11, R17 ;  /* 0x00000011000b7213 */ /* 0x000fe20000000000 */
[----:B------:R-:W-:Y:S01]  /*1610*/  @!P5 IMAD.IADD R16, R16, 0x1, -R5 ;  /* 0x000000011010d824 */ /* 0x000fe200078e0a05 */
[----:B------:R-:W-:Y:S01]  /*1620*/  LOP3.LUT R19, R7, 0x1ea, RZ, 0xfc, !PT ;  /* 0x000001ea07137812 */ /* 0x000fe200078efcff */
[----:B0-----:R-:W-:Y:S01]  /*1630*/  IMAD.MOV.U32 R0, RZ, RZ, R12 ;  /* 0x000000ffff007224 */ /* 0x001fe200078e000c */
[C---:B------:R-:W-:Y:S01]  /*1640*/  ISETP.GT.U32.AND P5, PT, R5.reuse, R10, PT ;  /* 0x0000000a0500720c */ /* 0x040fe20003fa4070 */
[----:B------:R-:W-:Y:S01]  /*1650*/  @!P0 IMAD.MOV R3, RZ, RZ, -R3 ;  /* 0x000000ffff038224 */ /* 0x000fe200078e0a03 */
[----:B------:R-:W-:Y:S01]  /*1660*/  IABS R12, R15 ;  /* 0x0000000f000c7213 */ /* 0x000fe20000000000 */
[----:B------:R-:W-:Y:S01]  /*1670*/  @!P6 IMAD.MOV R0, RZ, RZ, -R0 ;  /* 0x000000ffff00e224 */ /* 0x000fe200078e0a00 */
[----:B------:R-:W-:Y:S01]  /*1680*/  ISETP.GT.U32.AND P6, PT, R5, R8, PT ;  /* 0x000000080500720c */ /* 0x000fe20003fc4070 */
[--C-:B------:R-:W-:Y:S01]  /*1690*/  @!P2 IMAD.IADD R14, R14, 0x1, -R5.reuse ;  /* 0x000000010e0ea824 */ /* 0x100fe200078e0a05 */
[----:B------:R0:W-:Y:S01]  /*16a0*/  STL [R1+0x20], R3 ;  /* 0x0000200301007387 */ /* 0x0001e20000100800 */
[----:B------:R-:W-:Y:S01]  /*16b0*/  @!P1 IMAD.IADD R18, R18, 0x1, -R5 ;  /* 0x0000000112129824 */ /* 0x000fe200078e0a05 */
[----:B------:R-:W-:Y:S01]  /*16c0*/  ISETP.GE.AND P0, PT, R21, RZ, PT ;  /* 0x000000ff1500720c */ /* 0x000fe20003f06270 */
[----:B------:R-:W-:Y:S01]  /*16d0*/  IMAD.HI.U32 R9, R2, R12, RZ ;  /* 0x0000000c02097227 */ /* 0x000fe200078e00ff */
[----:B------:R2:W-:Y:S01]  /*16e0*/  STL [R1+0x1c], R0 ;  /* 0x00001c0001007387 */ /* 0x0005e20000100800 */
[----:B------:R-:W-:-:S02]  /*16f0*/  IABS R252, R19 ;  /* 0x0000001300fc7213 */ /* 0x000fc40000000000 */
[--C-:B------:R-:W-:Y:S01]  /*1700*/  @!P5 IMAD.IADD R10, R10, 0x1, -R5.reuse ;  /* 0x000000010a0ad824 */ /* 0x100fe200078e0a05 */
[----:B------:R-:W-:Y:S02]  /*1710*/  LOP3.LUT R21, R7, 0x1e8, RZ, 0xfc, !PT ;  /* 0x000001e807157812 */ /* 0x000fe400078efcff */
[----:B------:R-:W-:Y:S01]  /*1720*/  ISETP.GE.AND P2, PT, R22, RZ, PT ;  /* 0x000000ff1600720c */ /* 0x000fe20003f46270 */
[----:B------:R-:W-:Y:S01]  /*1730*/  @!P6 IMAD.IADD R8, R8, 0x1, -R5 ;  /* 0x000000010808e824 */ /* 0x000fe200078e0a05 */
[C---:B------:R-:W-:Y:S01]  /*1740*/  ISETP.GT.U32.AND P6, PT, R5.reuse, R18, PT ;  /* 0x000000120500720c */ /* 0x040fe20003fc4070 */
[----:B0-----:R-:W-:Y:S01]  /*1750*/  IMAD.MOV.U32 R3, RZ, RZ, R16 ;  /* 0x000000ffff037224 */ /* 0x001fe200078e0010 */
[----:B------:R-:W-:Y:S01]  /*1760*/  IABS R13, R21 ;  /* 0x00000015000d7213 */ /* 0x000fe20000000000 */
[----:B--2---:R-:W-:Y:S01]  /*1770*/  IMAD.MOV.U32 R0, RZ, RZ, R14 ;  /* 0x000000ffff007224 */ /* 0x004fe200078e000e */
[----:B------:R-:W-:Y:S01]  /*1780*/  ISETP.GT.U32.AND P5, PT, R5, R8, PT ;  /* 0x000000080500720c */ /* 0x000fe20003fa4070 */
[----:B------:R-:W-:Y:S01]  /*1790*/  IMAD.MOV.U32 R14, RZ, RZ, R11 ;  /* 0x000000ffff0e7224 */ /* 0x000fe200078e000b */
[----:B------:R-:W-:Y:S01]  /*17a0*/  LOP3.LUT R22, R7, 0x1e6, RZ, 0xfc, !PT ;  /* 0x000001e607167812 */ /* 0x000fe200078efcff */
[----:B------:R-:W-:Y:S01]  /*17b0*/  @!P4 IMAD.MOV R0, RZ, RZ, -R0 ;  /* 0x000000ffff00c224 */ /* 0x000fe200078e0a00 */
[----:B------:R-:W-:Y:S01]  /*17c0*/  ISETP.GT.U32.AND P4, PT, R5, R10, PT ;  /* 0x0000000a0500720c */ /* 0x000fe20003f84070 */
[----:B------:R-:W-:Y:S01]  /*17d0*/  IMAD.MOV R11, RZ, RZ, -R9 ;  /* 0x000000ffff0b7224 */ /* 0x000fe200078e0a09 */
[----:B------:R-:W-:Y:S01]  /*17e0*/  ISETP.GE.AND P1, PT, R23, RZ, PT ;  /* 0x000000ff1700720c */ /* 0x000fe20003f26270 */
[----:B------:R-:W-:Y:S01]  /*17f0*/  IMAD.HI.U32 R9, R2, R14, RZ ;  /* 0x0000000e02097227 */ /* 0x000fe200078e00ff */
[----:B------:R0:W-:Y:S01]  /*1800*/  STL [R1+0x18], R0 ;  /* 0x0000180001007387 */ /* 0x0001e20000100800 */
[----:B------:R-:W-:-:S02]  /*1810*/  LOP3.LUT R23, R7, 0x1d8, RZ, 0xfc, !PT ;  /* 0x000001d807177812 */ /* 0x000fc400078efcff */
[----:B------:R-:W-:Y:S01]  /*1820*/  IMAD R12, R5, R11, R12 ;  /* 0x0000000b050c7224 */ /* 0x000fe200078e020c */
[----:B------:R-:W-:Y:S01]  /*1830*/  IABS R33, R34 ;  /* 0x0000002200217213 */ /* 0x000fe20000000000 */
[----:B------:R-:W-:Y:S01]  /*1840*/  IMAD.MOV R9, RZ, RZ, -R9 ;  /* 0x000000ffff097224 */ /* 0x000fe200078e0a09 */
[----:B------:R-:W-:Y:S01]  /*1850*/  LOP3.LUT R42, R7, 0x1b6, RZ, 0xfc, !PT ;  /* 0x000001b6072a7812 */ /* 0x000fe200078efcff */
[--C-:B------:R-:W-:Y:S01]  /*1860*/  @!P6 IMAD.IADD R18, R18, 0x1, -R5.reuse ;  /* 0x000000011212e824 */ /* 0x100fe200078e0a05 */
[C---:B------:R-:W-:Y:S01]  /*1870*/  ISETP.GT.U32.AND P6, PT, R5.reuse, R12, PT ;  /* 0x0000000c0500720c */ /* 0x040fe20003fc4070 */
[C---:B------:R-:W-:Y:S01]  /*1880*/  IMAD R14, R5.reuse, R9, R14 ;  /* 0x00000009050e7224 */ /* 0x040fe200078e020e */
[----:B------:R-:W-:Y:S01]  /*1890*/  IABS R35, R39 ;  /* 0x0000002700237213 */ /* 0x000fe20000000000 */
[----:B------:R-:W-:Y:S01]  /*18a0*/  @!P4 IMAD.IADD R10, R10, 0x1, -R5 ;  /* 0x000000010a0ac824 */ /* 0x000fe200078e0a05 */
[----:B------:R-:W-:Y:S01]  /*18b0*/  IABS R38, R42 ;  /* 0x0000002a00267213 */ /* 0x000fe20000000000 */
[----:B------:R-:W-:Y:S01]  /*18c0*/  IMAD.HI.U32 R9, R2, R252, RZ ;  /* 0x000000fc02097227 */ /* 0x000fe200078e00ff */
[----:B------:R-:W-:-:S02]  /*18d0*/  ISETP.GT.U32.AND P4, PT, R5, R14, PT ;  /* 0x0000000e0500720c */ /* 0x000fc40003f84070 */
[C---:B------:R-:W-:Y:S01]  /*18e0*/  LOP3.LUT R41, R7.reuse, 0x1b8, RZ, 0xfc, !PT ;  /* 0x000001b807297812 */ /* 0x040fe200078efcff */
[----:B------:R-:W-:Y:S01]  /*18f0*/  IMAD.MOV R9, RZ, RZ, -R9 ;  /* 0x000000ffff097224 */ /* 0x000fe200078e0a09 */
[C---:B------:R-:W-:Y:S01]  /*1900*/  LOP3.LUT R43, R7.reuse, 0x1b4, RZ, 0xfc, !PT ;  /* 0x000001b4072b7812 */ /* 0x040fe200078efcff */
[----:B------:R-:W-:Y:S01]  /*1910*/  IMAD.HI.U32 R11, R2, R13, RZ ;  /* 0x0000000d020b7227 */ /* 0x000fe200078e00ff */
[----:B------:R-:W-:Y:S02]  /*1920*/  IABS R37, R41 ;  /* 0x0000002900257213 */ /* 0x000fe40000000000 */
[----:B------:R-:W-:Y:S01]  /*1930*/  LOP3.LUT R44, R7, 0x1b2, RZ, 0xfc, !PT ;  /* 0x000001b2072c7812 */ /* 0x000fe200078efcff */
[--C-:B------:R-:W-:Y:S01]  /*1940*/  @!P6 IMAD.IADD R12, R12, 0x1, -R5.reuse ;  /* 0x000000010c0ce824 */ /* 0x100fe200078e0a05 */
[----:B------:R-:W-:Y:S01]  /*1950*/  ISETP.GE.AND P6, PT, R17, RZ, PT ;  /* 0x000000ff1100720c */ /* 0x000fe20003fc6270 */
[----:B0-----:R-:W-:Y:S01]  /*1960*/  IMAD.MOV.U32 R0, RZ, RZ, R18 ;  /* 0x000000ffff007224 */ /* 0x001fe200078e0012 */
[----:B------:R-:W-:Y:S01]  /*1970*/  LOP3.LUT R17, R7, 0x1e4, RZ, 0xfc, !PT ;  /* 0x000001e407117812 */ /* 0x000fe200078efcff */
[----:B------:R-:W-:Y:S01]  /*1980*/  IMAD R252, R5, R9, R252 ;  /* 0x0000000905fc7224 */ /* 0x000fe200078e02fc */
[----:B------:R-:W-:Y:S01]  /*1990*/  IABS R9, R22 ;  /* 0x0000001600097213 */ /* 0x000fe20000000000 */
[----:B------:R-:W-:Y:S01]  /*19a0*/  @!P4 IMAD.IADD R14, R14, 0x1, -R5 ;  /* 0x000000010e0ec824 */ /* 0x000fe200078e0a05 */
[----:B------:R-:W-:Y:S01]  /*19b0*/  LOP3.LUT R18, R7, 0x1e0, RZ, 0xfc, !PT ;  /* 0x000001e007127812 */ /* 0x000fe200078efcff */
[----:B------:R-:W-:Y:S01]  /*19c0*/  @!P3 IMAD.MOV R3, RZ, RZ, -R3 ;  /* 0x000000ffff03b224 */ /* 0x000fe200078e0a03 */
[C---:B------:R-:W-:Y:S01]  /*19d0*/  ISETP.GT.U32.AND P3, PT, R5.reuse, R12, PT ;  /* 0x0000000c0500720c */ /* 0x040fe20003f64070 */
[----:B------:R-:W-:Y:S01]  /*19e0*/  IMAD.MOV R20, RZ, RZ, -R11 ;  /* 0x000000ffff147224 */ /* 0x000fe200078e0a0b */
[----:B------:R-:W-:Y:S01]  /*19f0*/  ISETP.GT.U32.AND P4, PT, R5, R14, PT ;  /* 0x0000000e0500720c */ /* 0x000fe20003f84070 */
[----:B------:R-:W-:Y:S01]  /*1a00*/  @!P0 IMAD.MOV R0, RZ, RZ, -R0 ;  /* 0x000000ffff008224 */ /* 0x000fe200078e0a00 */
[----:B------:R-:W-:Y:S01]  /*1a10*/  STL [R1+0x14], R3 ;  /* 0x0000140301007387 */ /* 0x000fe20000100800 */
[----:B------:R-:W-:Y:S01]  /*1a20*/  @!P5 IMAD.IADD R8, R8, 0x1, -R5 ;  /* 0x000000010808d824 */ /* 0x000fe200078e0a05 */
[----:B------:R-:W-:Y:S01]  /*1a30*/  ISETP.GE.AND P5, PT, R15, RZ, PT ;  /* 0x000000ff0f00720c */ /* 0x000fe20003fa6270 */
[C---:B------:R-:W-:Y:S01]  /*1a40*/  IMAD R11, R5.reuse, R20, R13 ;  /* 0x00000014050b7224 */ /* 0x040fe200078e020d */
[----:B------:R0:W-:Y:S01]  /*1a50*/  STL [R1+0x10], R0 ;  /* 0x0000100001007387 */ /* 0x0001e20000100800 */
[----:B------:R-:W-:Y:S01]  /*1a60*/  IMAD.MOV.U32 R13, RZ, RZ, R9 ;  /* 0x000000ffff0d7224 */ /* 0x000fe200078e0009 */
[----:B------:R-:W-:Y:S01]  /*1a70*/  IABS R15, R17 ;  /* 0x00000011000f7213 */ /* 0x000fe20000000000 */
[----:B------:R-:W-:Y:S01]  /*1a80*/  IMAD.MOV.U32 R6, RZ, RZ, R10 ;  /* 0x000000ffff067224 */ /* 0x000fe200078e000a */
[----:B------:R-:W-:Y:S01]  /*1a90*/  ISETP.GT.U32.AND P0, PT, R5, R252, PT ;  /* 0x000000fc0500720c */ /* 0x000fe20003f04070 */
[----:B------:R-:W-:Y:S01]  /*1aa0*/  IMAD.HI.U32 R9, R2, R13, RZ ;  /* 0x0000000d02097227 */ /* 0x000fe200078e00ff */
[----:B------:R-:W-:-:S02]  /*1ab0*/  LOP3.LUT R20, R7, 0x1de, RZ, 0xfc, !PT ;  /* 0x000001de07147812 */ /* 0x000fc400078efcff */
[----:B------:R-:W-:Y:S01]  /*1ac0*/  LOP3.LUT R46, R7, 0x1ae, RZ, 0xfc, !PT ;  /* 0x000001ae072e7812 */ /* 0x000fe200078efcff */
[----:B------:R-:W-:Y:S01]  /*1ad0*/  @!P3 IMAD.IADD R12, R12, 0x1, -R5 ;  /* 0x000000010c0cb824 */ /* 0x000fe200078e0a05 */
[----:B------:R-:W-:Y:S01]  /*1ae0*/  ISETP.GE.AND P3, PT, R21, RZ, PT ;  /* 0x000000ff1500720c */ /* 0x000fe20003f66270 */
[----:B0-----:R-:W-:Y:S01]  /*1af0*/  IMAD.MOV.U32 R0, RZ, RZ, R8 ;  /* 0x000000ffff007224 */ /* 0x001fe200078e0008 */
[C---:B------:R-:W-:Y:S01]  /*1b00*/  LOP3.LUT R21, R7.reuse, 0x1dc, RZ, 0xfc, !PT ;  /* 0x000001dc07157812 */ /* 0x040fe200078efcff */
[----:B------:R-:W-:Y:S01]  /*1b10*/  IMAD.HI.U32 R8, R2, R15, RZ ;  /* 0x0000000f02087227 */ /* 0x000fe200078e00ff */
[----:B------:R-:W-:Y:S02]  /*1b20*/  IABS R40, R46 ;  /* 0x0000002e00287213 */ /* 0x000fe40000000000 */
[----:B------:R-:W-:Y:S01]  /*1b30*/  LOP3.LUT R45, R7, 0x1b0, RZ, 0xfc, !PT ;  /* 0x000001b0072d7812 */ /* 0x000fe200078efcff */
[----:B------:R-:W-:Y:S01]  /*1b40*/  @!P2 IMAD.MOV R0, RZ, RZ, -R0 ;  /* 0x000000ffff00a224 */ /* 0x000fe200078e0a00 */
[----:B------:R-:W-:Y:S01]  /*1b50*/  ISETP.GT.U32.AND P2, PT, R5, R11, PT ;  /* 0x0000000b0500720c */ /* 0x000fe20003f44070 */
[----:B------:R-:W-:Y:S01]  /*1b60*/  IMAD.MOV R10, RZ, RZ, -R9 ;  /* 0x000000ffff0a7224 */ /* 0x000fe200078e0a09 */
[----:B------:R-:W-:Y:S01]  /*1b70*/  LOP3.LUT R47, R7, 0x1aa, RZ, 0xfc, !PT ;  /* 0x000001aa072f7812 */ /* 0x000fe200078efcff */
[----:B------:R-:W-:Y:S01]  /*1b80*/  @!P1 IMAD.MOV R6, RZ, RZ, -R6 ;  /* 0x000000ffff069224 */ /* 0x000fe200078e0a06 */
[----:B------:R-:W-:Y:S01]  /*1b90*/  ISETP.GE.AND P1, PT, R19, RZ, PT ;  /* 0x000000ff1300720c */ /* 0x000fe20003f26270 */
[----:B------:R-:W-:Y:S01]  /*1ba0*/  IMAD.MOV R16, RZ, RZ, -R8 ;  /* 0x000000ffff107224 */ /* 0x000fe200078e0a08 */
[----:B------:R-:W-:Y:S01]  /*1bb0*/  IABS R19, R23 ;  /* 0x0000001700137213 */ /* 0x000fe20000000000 */
[----:B------:R-:W-:Y:S01]  /*1bc0*/  @!P4 IMAD.IADD R14, R14, 0x1, -R5 ;  /* 0x000000010e0ec824 */ /* 0x000fe200078e0a05 */
[----:B------:R-:W-:Y:S01]  /*1bd0*/  STL [R1+0x110c], R6 ;  /* 0x00110c0601007387 */ /* 0x000fe20000100800 */
[----:B------:R-:W-:Y:S01]  /*1be0*/  IMAD R8, R5, R10, R13 ;  /* 0x0000000a05087224 */ /* 0x000fe200078e020d */
[----:B------:R-:W-:Y:S01]  /*1bf0*/  LOP3.LUT R10, R7, 0x1e2, RZ, 0xfc, !PT ;  /* 0x000001e2070a7812 */ /* 0x000fe200078efcff */
[----:B------:R-:W-:Y:S01]  /*1c00*/  IMAD.MOV.U32 R4, RZ, RZ, R12 ;  /* 0x000000ffff047224 */ /* 0x000fe200078e000c */
[----:B------:R0:W-:Y:S01]  /*1c10*/  STL [R1+0xc], R0 ;  /* 0x00000c0001007387 */ /* 0x0001e20000100800 */
[C---:B------:R-:W-:Y:S01]  /*1c20*/  IMAD R13, R5.reuse, R16, R15 ;  /* 0x00000010050d7224 */ /* 0x040fe200078e020f */
[----:B------:R-:W-:Y:S01]  /*1c30*/  IABS R9, R10 ;  /* 0x0000000a00097213 */ /* 0x000fe20000000000 */
[----:B------:R-:W-:Y:S01]  /*1c40*/  @!P5 IMAD.MOV R4, RZ, RZ, -R4 ;  /* 0x000000ffff04d224 */ /* 0x000fe200078e0a04 */
[----:B------:R-:W-:Y:S01]  /*1c50*/  ISETP.GT.U32.AND P5, PT, R5, R8, PT ;  /* 0x000000080500720c */ /* 0x000fe20003fa4070 */
[--C-:B------:R-:W-:Y:S01]  /*1c60*/  @!P2 IMAD.IADD R11, R11, 0x1, -R5.reuse ;  /* 0x000000010b0ba824 */ /* 0x100fe200078e0a05 */
[----:B------:R-:W-:Y:S01]  /*1c70*/  IABS R15, R18 ;  /* 0x00000012000f7213 */ /* 0x000fe20000000000 */
[----:B------:R-:W-:Y:S01]  /*1c80*/  @!P0 IMAD.IADD R252, R252, 0x1, -R5 ;  /* 0x00000001fcfc8824 */ /* 0x000fe200078e0a05 */
[----:B------:R-:W-:Y:S01]  /*1c90*/  IABS R16, R20 ;  /* 0x0000001400107213 */ /* 0x000fe20000000000 */
[----:B------:R2:W-:Y:S01]  /*1ca0*/  STL [R1+0x1110], R4 ;  /* 0x0011100401007387 */ /* 0x0005e20000100800 */
[----:B0-----:R-:W-:Y:S01]  /*1cb0*/  IMAD.MOV.U32 R0, RZ, RZ, R14 ;  /* 0x000000ffff007224 */ /* 0x001fe200078e000e */
[C---:B------:R-:W-:Y:S01]  /*1cc0*/  ISETP.GT.U32.AND P2, PT, R5.reuse, R11, PT ;  /* 0x0000000b0500720c */ /* 0x040fe20003f44070 */
[----:B------:R-:W-:Y:S01]  /*1cd0*/  IMAD.MOV.U32 R14, RZ, RZ, R9 ;  /* 0x000000ffff0e7224 */ /* 0x000fe200078e0009 */
[C---:B------:R-:W-:Y:S01]  /*1ce0*/  ISETP.GT.U32.AND P0, PT, R5.reuse, R252, PT ;  /* 0x000000fc0500720c */ /* 0x040fe20003f04070 */
[----:B------:R-:W-:Y:S01]  /*1cf0*/  @!P6 IMAD.MOV R0, RZ, RZ, -R0 ;  /* 0x000000ffff00e224 */ /* 0x000fe200078e0a00 */
[----:B------:R-:W-:Y:S01]  /*1d00*/  ISETP.GT.U32.AND P6, PT, R5, R13, PT ;  /* 0x0000000d0500720c */ /* 0x000fe20003fc4070 */
[----:B------:R-:W-:Y:S01]  /*1d10*/  IMAD.HI.U32 R9, R2, R14, RZ ;  /* 0x0000000e02097227 */ /* 0x000fe200078e00ff */
[----:B------:R-:W-:-:S02]  /*1d20*/  ISETP.GE.AND P4, PT, R22, RZ, PT ;  /* 0x000000ff1600720c */ /* 0x000fc40003f86270 */
[C---:B------:R-:W-:Y:S01]  /*1d30*/  LOP3.LUT R22, R7.reuse, 0x1da, RZ, 0xfc, !PT ;  /* 0x000001da07167812 */ /* 0x040fe200078efcff */
[----:B------:R-:W-:Y:S01]  /*1d40*/  @!P5 IMAD.IADD R8, R8, 0x1, -R5 ;  /* 0x000000010808d824 */ /* 0x000fe200078e0a05 */
[C---:B------:R-:W-:Y:S01]  /*1d50*/  LOP3.LUT R53, R7.reuse, 0x19e, RZ, 0xfc, !PT ;  /* 0x0000019e07357812 */ /* 0x040fe200078efcff */
[----:B------:R-:W-:Y:S01]  /*1d60*/  IMAD.MOV R9, RZ, RZ, -R9 ;  /* 0x000000ffff097224 */ /* 0x000fe200078e0a09 */
[----:B------:R-:W-:Y:S01]  /*1d70*/  LOP3.LUT R54, R7, 0x19a, RZ, 0xfc, !PT ;  /* 0x0000019a07367812 */ /* 0x000fe200078efcff */
[--C-:B------:R-:W-:Y:S01]  /*1d80*/  @!P2 IMAD.IADD R11, R11, 0x1, -R5.reuse ;  /* 0x000000010b0ba824 */ /* 0x100fe200078e0a05 */
[C---:B------:R-:W-:Y:S01]  /*1d90*/  ISETP.GT.U32.AND P5, PT, R5.reuse, R8, PT ;  /* 0x000000080500720c */ /* 0x040fe20003fa4070 */
[----:B------:R-:W-:Y:S01]  /*1da0*/  IMAD R14, R5, R9, R14 ;  /* 0x00000009050e7224 */ /* 0x000fe200078e020e */
[----:B------:R-:W-:Y:S01]  /*1db0*/  ISETP.GE.AND P2, PT, R10, RZ, PT ;  /* 0x000000ff0a00720c */ /* 0x000fe20003f46270 */
[----:B------:R-:W-:Y:S01]  /*1dc0*/  @!P6 IMAD.IADD R13, R13, 0x1, -R5 ;  /* 0x000000010d0de824 */ /* 0x000fe200078e0a05 */
[----:B------:R-:W-:Y:S01]  /*1dd0*/  IABS R48, R53 ;  /* 0x0000003500307213 */ /* 0x000fe20000000000 */
[C---:B------:R-:W-:Y:S01]  /*1de0*/  IMAD.HI.U32 R10, R2.reuse, R15, RZ ;  /* 0x0000000f020a7227 */ /* 0x040fe200078e00ff */
[----:B------:R-:W-:Y:S01]  /*1df0*/  IABS R50, R54 ;  /* 0x0000003600327213 */ /* 0x000fe20000000000 */
[----:B------:R-:W-:Y:S01]  /*1e00*/  STL [R1+0x1114], R0 ;  /* 0x0011140001007387 */ /* 0x000fe20000100800 */
[----:B------:R-:W-:Y:S01]  /*1e10*/  ISETP.GT.U32.AND P6, PT, R5, R13, PT ;  /* 0x0000000d0500720c */ /* 0x000fe20003fc4070 */
[----:B------:R-:W-:Y:S01]  /*1e20*/  IMAD.MOV R10, RZ, RZ, -R10 ;  /* 0x000000ffff0a7224 */ /* 0x000fe200078e0a0a */
[C---:B------:R-:W-:Y:S01]  /*1e30*/  LOP3.LUT R55, R7.reuse, 0x198, RZ, 0xfc, !PT ;  /* 0x0000019807377812 */ /* 0x040fe200078efcff */
[----:B------:R-:W-:Y:S01]  /*1e40*/  IMAD.HI.U32 R9, R2, R16, RZ ;  /* 0x0000001002097227 */ /* 0x000fe200078e00ff */
[----:B------:R-:W-:-:S02]  /*1e50*/  LOP3.LUT R57, R7, 0x194, RZ, 0xfc, !PT ;  /* 0x0000019407397812 */ /* 0x000fc400078efcff */
[----:B------:R-:W-:Y:S01]  /*1e60*/  IABS R51, R55 ;  /* 0x0000003700337213 */ /* 0x000fe20000000000 */
[----:B------:R-:W-:Y:S01]  /*1e70*/  IMAD R15, R5, R10, R15 ;  /* 0x0000000a050f7224 */ /* 0x000fe200078e020f */
[----:B------:R-:W-:Y:S01]  /*1e80*/  LOP3.LUT R56, R7, 0x196, RZ, 0xfc, !PT ;  /* 0x0000019607387812 */ /* 0x000fe200078efcff */
[--C-:B------:R-:W-:Y:S01]  /*1e90*/  @!P5 IMAD.IADD R8, R8, 0x1, -R5.reuse ;  /* 0x000000010808d824 */ /* 0x100fe200078e0a05 */
[----:B------:R-:W-:Y:S01]  /*1ea0*/  ISETP.GT.U32.AND P5, PT, R5, R14, PT ;  /* 0x0000000e0500720c */ /* 0x000fe20003fa4070 */
[--C-:B------:R-:W-:Y:S01]  /*1eb0*/  @!P0 IMAD.IADD R252, R252, 0x1, -R5.reuse ;  /* 0x00000001fcfc8824 */ /* 0x100fe200078e0a05 */
[----:B------:R-:W-:Y:S01]  /*1ec0*/  ISETP.GE.AND P0, PT, R17, RZ, PT ;  /* 0x000000ff1100720c */ /* 0x000fe20003f06270 */
[----:B------:R-:W-:Y:S01]  /*1ed0*/  @!P6 IMAD.IADD R13, R13, 0x1, -R5 ;  /* 0x000000010d0de824 */ /* 0x000fe200078e0a05 */
[C---:B------:R-:W-:Y:S01]  /*1ee0*/  ISETP.GT.U32.AND P6, PT, R5.reuse, R15, PT ;  /* 0x0000000f0500720c */ /* 0x040fe20003fc4070 */
[----:B------:R-:W-:Y:S01]  /*1ef0*/  IMAD.MOV R9, RZ, RZ, -R9 ;  /* 0x000000ffff097224 */ /* 0x000fe200078e0a09 */
[----:B------:R-:W-:Y:S01]  /*1f00*/  IABS R17, R21 ;  /* 0x0000001500117213 */ /* 0x000fe20000000000 */
[----:B------:R-:W-:Y:S01]  /*1f10*/  @!P1 IMAD.MOV R252, RZ, RZ, -R252 ;  /* 0x000000fffffc9224 */ /* 0x000fe200078e0afc */
[----:B------:R-:W-:Y:S01]  /*1f20*/  ISETP.GE.AND P1, PT, R18, RZ, PT ;  /* 0x000000ff1200720c */ /* 0x000fe20003f26270 */
[----:B------:R-:W-:Y:S01]  /*1f30*/  IMAD R16, R5, R9, R16 ;  /* 0x0000000905107224 */ /* 0x000fe200078e0210 */
[----:B------:R-:W-:Y:S01]  /*1f40*/  IABS R18, R22 ;  /* 0x0000001600127213 */ /* 0x000fe20000000000 */
[----:B------:R-:W-:Y:S01]  /*1f50*/  IMAD.HI.U32 R9, R2, R17, RZ ;  /* 0x0000001102097227 */ /* 0x000fe200078e00ff */
[----:B------:R-:W-:Y:S01]  /*1f60*/  IABS R52, R56 ;  /* 0x0000003800347213 */ /* 0x000fe20000000000 */
[----:B------:R-:W-:Y:S01]  /*1f70*/  STL [R1+0x1118], R252 ;  /* 0x001118fc01007387 */ /* 0x000fe20000100800 */
[----:B------:R-:W-:Y:S01]  /*1f80*/  LOP3.LUT R59, R7, 0x190, RZ, 0xfc, !PT ;  /* 0x00000190073b7812 */ /* 0x000fe200078efcff */
[--C-:B------:R-:W-:Y:S01]  /*1f90*/  @!P5 IMAD.IADD R14, R14, 0x1, -R5.reuse ;  /* 0x000000010e0ed824 */ /* 0x100fe200078e0a05 */
[----:B------:R-:W-:Y:S01]  /*1fa0*/  ISETP.GT.U32.AND P5, PT, R5, R16, PT ;  /* 0x000000100500720c */ /* 0x000fe20003fa4070 */
[----:B------:R-:W-:Y:S01]  /*1fb0*/  @!P6 IMAD.IADD R15, R15, 0x1, -R5 ;  /* 0x000000010f0fe824 */ /* 0x000fe200078e0a05 */
[----:B------:R-:W-:Y:S01]  /*1fc0*/  LOP3.LUT R60, R7, 0x18e, RZ, 0xfc, !PT ;  /* 0x0000018e073c7812 */ /* 0x000fe200078efcff */
[----:B------:R-:W-:Y:S01]  /*1fd0*/  IMAD.MOV R12, RZ, RZ, -R9 ;  /* 0x000000ffff0c7224 */ /* 0x000fe200078e0a09 */
[----:B------:R-:W-:Y:S01]  /*1fe0*/  ISETP.GT.U32.AND P6, PT, R5, R14, PT ;  /* 0x0000000e0500720c */ /* 0x000fe20003fc4070 */
[----:B------:R-:W-:Y:S01]  /*1ff0*/  IMAD.HI.U32 R10, R2, R18, RZ ;  /* 0x00000012020a7227 */ /* 0x000fe200078e00ff */
[----:B------:R-:W-:-:S02]  /*2000*/  LOP3.LUT R61, R7, 0x18c, RZ, 0xfc, !PT ;  /* 0x0000018c073d7812 */ /* 0x000fc400078efcff */
[----:B------:R-:W-:Y:S01]  /*2010*/  LOP3.LUT R62, R7, 0x18a, RZ, 0xfc, !PT ;  /* 0x0000018a073e7812 */ /* 0x000fe200078efcff */
[----:B------:R-:W-:Y:S01]  /*2020*/  IMAD R17, R5, R12, R17 ;  /* 0x0000000c05117224 */ /* 0x000fe200078e0211 */
[C---:B------:R-:W-:Y:S01]  /*2030*/  LOP3.LUT R64, R7.reuse, 0x184, RZ, 0xfc, !PT ;  /* 0x0000018407407812 */ /* 0x040fe200078efcff */
[----:B------:R-:W-:Y:S01]  /*2040*/  IMAD.MOV.U32 R12, RZ, RZ, R8 ;  /* 0x000000ffff0c7224 */ /* 0x000fe200078e0008 */
[----:B------:R-:W-:Y:S01]  /*2050*/  IABS R58, R62 ;  /* 0x0000003e003a7213 */ /* 0x000fe20000000000 */
[----:B------:R-:W-:Y:S01]  /*2060*/  IMAD.HI.U32 R8, R2, R19, RZ ;  /* 0x0000001302087227 */ /* 0x000fe200078e00ff */
[C---:B------:R-:W-:Y:S02]  /*2070*/  LOP3.LUT R65, R7.reuse, 0x180, RZ, 0xfc, !PT ;  /* 0x0000018007417812 */ /* 0x040fe400078efcff */
[----:B------:R-:W-:Y:S01]  /*2080*/  LOP3.LUT R68, R7, 0x17a, RZ, 0xfc, !PT ;  /* 0x0000017a07447812 */ /* 0x000fe200078efcff */
[----:B------:R-:W-:Y:S01]  /*2090*/  @!P6 IMAD.IADD R14, R14, 0x1, -R5 ;  /* 0x000000010e0ee824 */ /* 0x000fe200078e0a05 */
[C---:B------:R-:W-:Y:S01]  /*20a0*/  ISETP.GT.U32.AND P6, PT, R5.reuse, R17, PT ;  /* 0x000000110500720c */ /* 0x040fe20003fc4070 */
[----:B------:R-:W-:Y:S01]  /*20b0*/  IMAD.MOV R8, RZ, RZ, -R8 ;  /* 0x000000ffff087224 */ /* 0x000fe200078e0a08 */
[----:B------:R-:W-:Y:S01]  /*20c0*/  IABS R63, R65 ;  /* 0x00000041003f7213 */ /* 0x000fe20000000000 */
[----:B------:R-:W-:Y:S01]  /*20d0*/  @!P4 IMAD.MOV R12, RZ, RZ, -R12 ;  /* 0x000000ffff0cc224 */ /* 0x000fe200078e0a0c */
[C---:B------:R-:W-:Y:S01]  /*20e0*/  ISETP.GT.U32.AND P4, PT, R5.reuse, R15, PT ;  /* 0x0000000f0500720c */ /* 0x040fe20003f84070 */
[----:B------:R-:W-:Y:S01]  /*20f0*/  IMAD R19, R5, R8, R19 ;  /* 0x0000000805137224 */ /* 0x000fe200078e0213 */
[----:B------:R-:W-:Y:S01]  /*2100*/  IABS R66, R68 ;  /* 0x0000004400427213 */ /* 0x000fe20000000000 */
[----:B------:R-:W-:Y:S01]  /*2110*/  IMAD.MOV R10, RZ, RZ, -R10 ;  /* 0x000000ffff0a7224 */ /* 0x000fe200078e0a0a */
[----:B------:R-:W-:Y:S01]  /*2120*/  LOP3.LUT R67, R7, 0x17c, RZ, 0xfc, !PT ;  /* 0x0000017c07437812 */ /* 0x000fe200078efcff */
[----:B------:R-:W-:Y:S01]  /*2130*/  @!P3 IMAD.MOV R11, RZ, RZ, -R11 ;  /* 0x000000ffff0bb224 */ /* 0x000fe200078e0a0b */
[----:B------:R-:W-:Y:S01]  /*2140*/  ISETP.GE.AND P3, PT, R20, RZ, PT ;  /* 0x000000ff1400720c */ /* 0x000fe20003f66270 */
[----:B------:R-:W-:Y:S01]  /*2150*/  IMAD R18, R5, R10, R18 ;  /* 0x0000000a05127224 */ /* 0x000fe200078e0212 */
[----:B------:R-:W-:Y:S01]  /*2160*/  IABS R20, R24 ;  /* 0x0000001800147213 */ /* 0x000fe20000000000 */
[----:B------:R-:W-:Y:S01]  /*2170*/  @!P6 IMAD.IADD R17, R17, 0x1, -R5 ;  /* 0x000000011111e824 */ /* 0x000fe200078e0a05 */
[----:B------:R-:W-:Y:S01]  /*2180*/  ISETP.GT.U32.AND P6, PT, R5, R19, PT ;  /* 0x000000130500720c */ /* 0x000fe20003fc4070 */
[----:B------:R-:W-:Y:S01]  /*2190*/  @!P0 IMAD.MOV R13, RZ, RZ, -R13 ;  /* 0x000000ffff0d8224 */ /* 0x000fe200078e0a0d */
[----:B------:R-:W-:Y:S01]  /*21a0*/  ISETP.GE.AND P0, PT, R21, RZ, PT ;  /* 0x000000ff1500720c */ /* 0x000fe20003f06270 */
[----:B------:R-:W-:Y:S01]  /*21b0*/  @!P4 IMAD.IADD R15, R15, 0x1, -R5 ;  /* 0x000000010f0fc824 */ /* 0x000fe200078e0a05 */
[----:B------:R-:W-:Y:S01]  /*21c0*/  IABS R21, R26 ;  /* 0x0000001a00157213 */ /* 0x000fe20000000000 */
[----:B------:R-:W-:Y:S01]  /*21d0*/  IMAD.HI.U32 R9, R2, R20, RZ ;  /* 0x0000001402097227 */ /* 0x000fe200078e00ff */
[----:B------:R-:W-:Y:S01]  /*21e0*/  ISETP.GE.AND P4, PT, R22, RZ, PT ;  /* 0x000000ff1600720c */ /* 0x000fe20003f86270 */
[----:B------:R-:W-:Y:S01]  /*21f0*/  STL [R1+0x111c], R11 ;  /* 0x00111c0b01007387 */ /* 0x000fe20000100800 */
[----:B------:R-:W-:Y:S01]  /*2200*/  IABS R22, R27 ;  /* 0x0000001b00167213 */ /* 0x000fe20000000000 */
[----:B------:R-:W-:Y:S01]  /*2210*/  @!P1 IMAD.MOV R15, RZ, RZ, -R15 ;  /* 0x000000ffff0f9224 */ /* 0x000fe200078e0a0f */
[C---:B------:R-:W-:Y:S01]  /*2220*/  ISETP.GT.U32.AND P1, PT, R5.reuse, R17, PT ;  /* 0x000000110500720c */ /* 0x040fe20003f24070 */
[----:B------:R-:W-:Y:S01]  /*2230*/  @!P2 IMAD.MOV R14, RZ, RZ, -R14 ;  /* 0x000000ffff0ea224 */ /* 0x000fe200078e0a0e */
[----:B------:R-:W-:Y:S01]  /*2240*/  ISETP.GT.U32.AND P2, PT, R5, R18, PT ;  /* 0x000000120500720c */ /* 0x000fe20003f44070 */
[----:B------:R-:W-:Y:S01]  /*2250*/  @!P6 IMAD.IADD R19, R19, 0x1, -R5 ;  /* 0x000000011313e824 */ /* 0x000fe200078e0a05 */
[C---:B------:R-:W-:Y:S01]  /*2260*/  LOP3.LUT R71, R7.reuse, 0x176, RZ, 0xfc, !PT ;  /* 0x0000017607477812 */ /* 0x040fe200078efcff */
[----:B------:R-:W-:Y:S01]  /*2270*/  IMAD.MOV R9, RZ, RZ, -R9 ;  /* 0x000000ffff097224 */ /* 0x000fe200078e0a09 */
[----:B------:R-:W-:Y:S01]  /*2280*/  LOP3.LUT R74, R7, 0x172, RZ, 0xfc, !PT ;  /* 0x00000172074a7812 */ /* 0x000fe200078efcff */
[----:B------:R-:W-:Y:S01]  /*2290*/  IMAD.HI.U32 R8, R2, R21, RZ ;  /* 0x0000001502087227 */ /* 0x000fe200078e00ff */
[----:B------:R-:W-:Y:S01]  /*22a0*/  ISETP.GT.U32.AND P6, PT, R5, R19, PT ;  /* 0x000000130500720c */ /* 0x000fe20003fc4070 */
[----:B------:R-:W-:Y:S01]  /*22b0*/  STL [R1+0x1120], R12 ;  /* 0x0011200c01007387 */ /* 0x000fe20000100800 */
[----:B------:R-:W-:Y:S01]  /*22c0*/  IABS R70, R74 ;  /* 0x0000004a00467213 */ /* 0x000fe20000000000 */
[--C-:B------:R-:W-:Y:S01]  /*22d0*/  @!P5 IMAD.IADD R16, R16, 0x1, -R5.reuse ;  /* 0x000000011010d824 */ /* 0x100fe200078e0a05 */
[----:B------:R-:W-:Y:S01]  /*22e0*/  LOP3.LUT R72, R7, 0x174, RZ, 0xfc, !PT ;  /* 0x0000017407487812 */ /* 0x000fe200078efcff */
[----:B------:R-:W-:Y:S01]  /*22f0*/  IMAD R20, R5, R9, R20 ;  /* 0x0000000905147224 */ /* 0x000fe200078e0214 */
[----:B------:R-:W-:Y:S01]  /*2300*/  LOP3.LUT R75, R7, 0x16e, RZ, 0xfc, !PT ;  /* 0x0000016e074b7812 */ /* 0x000fe200078efcff */
[----:B------:R-:W-:Y:S01]  /*2310*/  IMAD.MOV R8, RZ, RZ, -R8 ;  /* 0x000000ffff087224 */ /* 0x000fe200078e0a08 */
[----:B------:R-:W-:Y:S01]  /*2320*/  ISETP.GT.U32.AND P5, PT, R5, R16, PT ;  /* 0x000000100500720c */ /* 0x000fe20003fa4070 */
[----:B------:R-:W-:Y:S01]  /*2330*/  @!P1 IMAD.IADD R17, R17, 0x1, -R5 ;  /* 0x0000000111119824 */ /* 0x000fe200078e0a05 */
[C---:B------:R-:W-:Y:S01]  /*2340*/  ISETP.GT.U32.AND P1, PT, R5.reuse, R20, PT ;  /* 0x000000140500720c */ /* 0x040fe20003f24070 */
[----:B------:R-:W-:Y:S01]  /*2350*/  IMAD R21, R5, R8, R21 ;  /* 0x0000000805157224 */ /* 0x000fe200078e0215 */
[----:B------:R-:W-:Y:S01]  /*2360*/  IABS R69, R72 ;  /* 0x0000004800457213 */ /* 0x000fe20000000000 */
[--C-:B------:R-:W-:Y:S01]  /*2370*/  @!P2 IMAD.IADD R18, R18, 0x1, -R5.reuse ;  /* 0x000000011212a824 */ /* 0x100fe200078e0a05 */
[----:B------:R-:W-:Y:S01]  /*2380*/  LOP3.LUT R76, R7, 0x16c, RZ, 0xfc, !PT ;  /* 0x0000016c074c7812 */ /* 0x000fe200078efcff */
[--C-:B------:R-:W-:Y:S01]  /*2390*/  @!P6 IMAD.IADD R19, R19, 0x1, -R5.reuse ;  /* 0x000000011313e824 */ /* 0x100fe200078e0a05 */
[C---:B------:R-:W-:Y:S01]  /*23a0*/  ISETP.GT.U32.AND P6, PT, R5.reuse, R21, PT ;  /* 0x000000150500720c */ /* 0x040fe20003fc4070 */
[----:B------:R-:W-:Y:S01]  /*23b0*/  IMAD.HI.U32 R10, R2, R25, RZ ;  /* 0x00000019020a7227 */ /* 0x000fe200078e00ff */
[----:B------:R-:W-:Y:S01]  /*23c0*/  ISETP.GT.U32.AND P2, PT, R5, R18, PT ;  /* 0x000000120500720c */ /* 0x000fe20003f44070 */
[----:B------:R-:W-:Y:S01]  /*23d0*/  STL [R1+0x112c], R13 ;  /* 0x00112c0d01007387 */ /* 0x000fe20000100800 */
[----:B------:R-:W-:Y:S01]  /*23e0*/  IABS R73, R76 ;  /* 0x0000004c00497213 */ /* 0x000fe20000000000 */
[--C-:B------:R-:W-:Y:S01]  /*23f0*/  @!P5 IMAD.IADD R16, R16, 0x1, -R5.reuse ;  /* 0x000000011010d824 */ /* 0x100fe200078e0a05 */
[----:B------:R-:W-:Y:S01]  /*2400*/  ISETP.GE.AND P5, PT, R23, RZ, PT ;  /* 0x000000ff1700720c */ /* 0x000fe20003fa6270 */
[--C-:B------:R-:W-:Y:S01]  /*2410*/  @!P1 IMAD.IADD R20, R20, 0x1, -R5.reuse ;  /* 0x0000000114149824 */ /* 0x100fe200078e0a05 */
[----:B------:R-:W-:Y:S01]  /*2420*/  IABS R23, R28 ;  /* 0x0000001c00177213 */ /* 0x000fe20000000000 */
[----:B------:R-:W-:Y:S01]  /*2430*/  IMAD.HI.U32 R8, R2, R22, RZ ;  /* 0x0000001602087227 */ /* 0x000fe200078e00ff */
[----:B------:R-:W-:Y:S01]  /*2440*/  ISETP.GE.AND P1, PT, R26, RZ, PT ;  /* 0x000000ff1a00720c */ /* 0x000fe20003f26270 */
[----:B------:R-:W-:Y:S01]  /*2450*/  STL [R1+0x1130], R14 ;  /* 0x0011300e01007387 */ /* 0x000fe20000100800 */
[----:B------:R-:W-:Y:S01]  /*2460*/  IABS R26, R30 ;  /* 0x0000001e001a7213 */ /* 0x000fe20000000000 */
[--C-:B------:R-:W-:Y:S01]  /*2470*/  @!P6 IMAD.IADD R21, R21, 0x1, -R5.reuse ;  /* 0x000000011515e824 */ /* 0x100fe200078e0a05 */
[----:B------:R-:W-:Y:S01]  /*2480*/  ISETP.GT.U32.AND P6, PT, R5, R20, PT ;  /* 0x000000140500720c */ /* 0x000fe20003fc4070 */
[----:B------:R-:W-:Y:S01]  /*2490*/  IMAD.HI.U32 R9, R2, R23, RZ ;  /* 0x0000001702097227 */ /* 0x000fe200078e00ff */
[C---:B------:R-:W-:Y:S01]  /*24a0*/  LOP3.LUT R78, R7.reuse, 0x166, RZ, 0xfc, !PT ;  /* 0x00000166074e7812 */ /* 0x040fe200078efcff */
[----:B------:R-:W-:Y:S01]  /*24b0*/  STL [R1+0x1134], R15 ;  /* 0x0011340f01007387 */ /* 0x000fe20000100800 */
[C---:B------:R-:W-:Y:S01]  /*24c0*/  LOP3.LUT R79, R7.reuse, 0x164, RZ, 0xfc, !PT ;  /* 0x00000164074f7812 */ /* 0x040fe200078efcff */
[----:B------:R-:W-:Y:S01]  /*24d0*/  @!P2 IMAD.IADD R18, R18, 0x1, -R5 ;  /* 0x000000011212a824 */ /* 0x000fe200078e0a05 */
[----:B------:R-:W-:Y:S01]  /*24e0*/  ISETP.GE.AND P2, PT, R24, RZ, PT ;  /* 0x000000ff1800720c */ /* 0x000fe20003f46270 */
[----:B------:R-:W-:Y:S01]  /*24f0*/  IMAD.MOV R24, RZ, RZ, -R9 ;  /* 0x000000ffff187224 */ /* 0x000fe200078e0a09 */
[C---:B------:R-:W-:Y:S01]  /*2500*/  LOP3.LUT R9, R7.reuse, 0x1cc, RZ, 0xfc, !PT ;  /* 0x000001cc07097812 */ /* 0x040fe200078efcff */
[----:B------:R-:W-:Y:S01]  /*2510*/  IMAD.MOV R10, RZ, RZ, -R10 ;  /* 0x000000ffff0a7224 */ /* 0x000fe200078e0a0a */
[----:B------:R-:W-:Y:S01]  /*2520*/  IABS R77, R79 ;  /* 0x0000004f004d7213 */ /* 0x000fe20000000000 */
[----:B------:R-:W-:Y:S01]  /*2530*/  IMAD.MOV R8, RZ, RZ, -R8 ;  /* 0x000000ffff087224 */ /* 0x000fe200078e0a08 */
[----:B------:R-:W-:Y:S01]  /*2540*/  LOP3.LUT R85, R7, 0x162, RZ, 0xfc, !PT ;  /* 0x0000016207557812 */ /* 0x000fe200078efcff */
[----:B------:R-:W-:Y:S01]  /*2550*/  IMAD R23, R5, R24, R23 ;  /* 0x0000001805177224 */ /* 0x000fe200078e0217 */
[----:B------:R-:W-:Y:S01]  /*2560*/  LOP3.LUT R86, R7, 0x160, RZ, 0xfc, !PT ;  /* 0x0000016007567812 */ /* 0x000fe200078efcff */
[C---:B------:R-:W-:Y:S01]  /*2570*/  IMAD R24, R5.reuse, R10, R25 ;  /* 0x0000000a05187224 */ /* 0x040fe200078e0219 */
[----:B------:R-:W-:Y:S01]  /*2580*/  IABS R25, R9 ;  /* 0x0000000900197213 */ /* 0x000fe20000000000 */
[----:B------:R-:W-:Y:S01]  /*2590*/  IMAD R22, R5, R8, R22 ;  /* 0x0000000805167224 */ /* 0x000fe200078e0216 */
[----:B------:R-:W-:Y:S01]  /*25a0*/  LOP3.LUT R87, R7, 0x15e, RZ, 0xfc, !PT ;  /* 0x0000015e07577812 */ /* 0x000fe200078efcff */
[----:B------:R-:W-:Y:S01]  /*25b0*/  @!P6 IMAD.IADD R20, R20, 0x1, -R5 ;  /* 0x000000011414e824 */ /* 0x000fe200078e0a05 */
[C---:B------:R-:W-:Y:S01]  /*25c0*/  ISETP.GT.U32.AND P6, PT, R5.reuse, R24, PT ;  /* 0x000000180500720c */ /* 0x040fe20003fc4070 */
[----:B------:R-:W-:Y:S01]  /*25d0*/  @!P3 IMAD.MOV R16, RZ, RZ, -R16 ;  /* 0x000000ffff10b224 */ /* 0x000fe200078e0a10 */
[C---:B------:R-:W-:Y:S01]  /*25e0*/  ISETP.GT.U32.AND P3, PT, R5.reuse, R22, PT ;  /* 0x000000160500720c */ /* 0x040fe20003f64070 */
[----:B------:R-:W-:Y:S01]  /*25f0*/  @!P0 IMAD.MOV R17, RZ, RZ, -R17 ;  /* 0x000000ffff118224 */ /* 0x000fe200078e0a11 */
[C---:B------:R-:W-:Y:S01]  /*2600*/  ISETP.GT.U32.AND P0, PT, R5.reuse, R21, PT ;  /* 0x000000150500720c */ /* 0x040fe20003f04070 */
[----:B------:R-:W-:Y:S01]  /*2610*/  @!P4 IMAD.MOV R18, RZ, RZ, -R18 ;  /* 0x000000ffff12c224 */ /* 0x000fe200078e0a12 */
[----:B------:R-:W-:Y:S01]  /*2620*/  ISETP.GT.U32.AND P4, PT, R5, R23, PT ;  /* 0x000000170500720c */ /* 0x000fe20003f84070 */
[----:B------:R-:W-:Y:S01]  /*2630*/  IMAD.HI.U32 R8, R2, R25, RZ ;  /* 0x0000001902087227 */ /* 0x000fe200078e00ff */
[----:B------:R-:W-:Y:S01]  /*2640*/  IABS R81, R87 ;  /* 0x0000005700517213 */ /* 0x000fe20000000000 */
[----:B------:R0:W-:Y:S01]  /*2650*/  STL [R1+0x1138], R16 ;  /* 0x0011381001007387 */ /* 0x0001e20000100800 */
[C---:B------:R-:W-:Y:S01]  /*2660*/  LOP3.LUT R88, R7.reuse, 0x15c, RZ, 0xfc, !PT ;  /* 0x0000015c07587812 */ /* 0x040fe200078efcff */
[----:B------:R-:W-:Y:S01]  /*2670*/  IMAD.MOV R10, RZ, RZ, -R8 ;  /* 0x000000ffff0a7224 */ /* 0x000fe200078e0a08 */
[----:B------:R-:W-:Y:S01]  /*2680*/  LOP3.LUT R89, R7, 0x15a, RZ, 0xfc, !PT ;  /* 0x0000015a07597812 */ /* 0x000fe200078efcff */
[--C-:B------:R-:W-:Y:S01]  /*2690*/  @!P6 IMAD.IADD R24, R24, 0x1, -R5.reuse ;  /* 0x000000011818e824 */ /* 0x100fe200078e0a05 */
[----:B------:R-:W-:Y:S01]  /*26a0*/  IABS R83, R88 ;  /* 0x0000005800537213 */ /* 0x000fe20000000000 */
[--C-:B------:R-:W-:Y:S01]  /*26b0*/  @!P3 IMAD.IADD R22, R22, 0x1, -R5.reuse ;  /* 0x000000011616b824 */ /* 0x100fe200078e0a05 */
[----:B------:R-:W-:Y:S01]  /*26c0*/  ISETP.GE.AND P3, PT, R29, RZ, PT ;  /* 0x000000ff1d00720c */ /* 0x000fe20003f66270 */
[----:B------:R-:W-:Y:S01]  /*26d0*/  @!P0 IMAD.IADD R21, R21, 0x1, -R5 ;  /* 0x0000000115158824 */ /* 0x000fe200078e0a05 */
[----:B------:R-:W-:Y:S01]  /*26e0*/  ISETP.GE.AND P0, PT, R28, RZ, PT ;  /* 0x000000ff1c00720c */ /* 0x000fe20003f06270 */
[----:B------:R-:W-:Y:S01]  /*26f0*/  IMAD R25, R5, R10, R25 ;  /* 0x0000000a05197224 */ /* 0x000fe200078e0219 */
[----:B------:R-:W-:Y:S01]  /*2700*/  LOP3.LUT R10, R7, 0x1c8, RZ, 0xfc, !PT ;  /* 0x000001c8070a7812 */ /* 0x000fe200078efcff */
[----:B------:R-:W-:Y:S01]  /*2710*/  @!P2 IMAD.MOV R20, RZ, RZ, -R20 ;  /* 0x000000ffff14a224 */ /* 0x000fe200078e0a14 */
[----:B------:R-:W-:Y:S01]  /*2720*/  ISETP.GT.U32.AND P2, PT, R5, R24, PT ;  /* 0x000000180500720c */ /* 0x000fe20003f44070 */
[----:B------:R-:W-:Y:S01]  /*2730*/  @!P4 IMAD.IADD R23, R23, 0x1, -R5 ;  /* 0x000000011717c824 */ /* 0x000fe200078e0a05 */
[C---:B------:R-:W-:Y:S01]  /*2740*/  ISETP.GT.U32.AND P4, PT, R5.reuse, R22, PT ;  /* 0x000000160500720c */ /* 0x040fe20003f84070 */
[----:B------:R-:W-:Y:S01]  /*2750*/  @!P1 IMAD.MOV R21, RZ, RZ, -R21 ;  /* 0x000000ffff159224 */ /* 0x000fe200078e0a15 */
[----:B------:R-:W-:Y:S01]  /*2760*/  ISETP.GT.U32.AND P1, PT, R5, R25, PT ;  /* 0x000000190500720c */ /* 0x000fe20003f24070 */
[----:B------:R-:W-:Y:S01]  /*2770*/  @!P5 IMAD.MOV R19, RZ, RZ, -R19 ;  /* 0x000000ffff13d224 */ /* 0x000fe200078e0a13 */
[----:B------:R-:W-:Y:S01]  /*2780*/  ISETP.GE.AND P5, PT, R27, RZ, PT ;  /* 0x000000ff1b00720c */ /* 0x000fe20003fa6270 */
[----:B------:R-:W-:Y:S01]  /*2790*/  IMAD.HI.U32 R8, R2, R26, RZ ;  /* 0x0000001a02087227 */ /* 0x000fe200078e00ff */
[C---:B------:R-:W-:Y:S01]  /*27a0*/  ISETP.GT.U32.AND P6, PT, R5.reuse, R23, PT ;  /* 0x000000170500720c */ /* 0x040fe20003fc4070 */
[----:B------:R-:W-:Y:S01]  /*27b0*/  STL [R1+0x113c], R17 ;  /* 0x00113c1101007387 */ /* 0x000fe20000100800 */
[----:B------:R-:W-:Y:S01]  /*27c0*/  IABS R27, R10 ;  /* 0x0000000a001b7213 */ /* 0x000fe20000000000 */
[----:B------:R-:W-:Y:S01]  /*27d0*/  IMAD.MOV R8, RZ, RZ, -R8 ;  /* 0x000000ffff087224 */ /* 0x000fe200078e0a08 */
[----:B------:R-:W-:Y:S01]  /*27e0*/  IABS R28, R31 ;  /* 0x0000001f001c7213 */ /* 0x000fe20000000000 */
[--C-:B------:R-:W-:Y:S01]  /*27f0*/  @!P2 IMAD.IADD R24, R24, 0x1, -R5.reuse ;  /* 0x000000011818a824 */ /* 0x100fe200078e0a05 */
[----:B------:R-:W-:Y:S01]  /*2800*/  ISETP.GE.AND P2, PT, R30, RZ, PT ;  /* 0x000000ff1e00720c */ /* 0x000fe20003f46270 */
[----:B------:R-:W-:Y:S01]  /*2810*/  IMAD R26, R5, R8, R26 ;  /* 0x00000008051a7224 */ /* 0x000fe200078e021a */
[----:B------:R-:W-:Y:S01]  /*2820*/  LOP3.LUT R30, R7, 0x1c4, RZ, 0xfc, !PT ;  /* 0x000001c4071e7812 */ /* 0x000fe200078efcff */
[--C-:B------:R-:W-:Y:S01]  /*2830*/  @!P4 IMAD.IADD R22, R22, 0x1, -R5.reuse ;  /* 0x000000011616c824 */ /* 0x100fe200078e0a05 */
[----:B------:R-:W-:Y:S01]  /*2840*/  ISETP.GE.AND P4, PT, R9, RZ, PT ;  /* 0x000000ff0900720c */ /* 0x000fe20003f86270 */
[----:B------:R-:W-:Y:S01]  /*2850*/  IMAD.HI.U32 R8, R2, R27, RZ ;  /* 0x0000001b02087227 */ /* 0x000fe200078e00ff */
[----:B------:R-:W-:Y:S01]  /*2860*/  IABS R29, R30 ;  /* 0x0000001e001d7213 */ /* 0x000fe20000000000 */
[----:B------:R-:W-:Y:S01]  /*2870*/  STL [R1+0x1140], R18 ;  /* 0x0011401201007387 */ /* 0x000fe20000100800 */
[----:B------:R-:W-:Y:S01]  /*2880*/  IABS R84, R89 ;  /* 0x0000005900547213 */ /* 0x000fe20000000000 */
[--C-:B------:R-:W-:Y:S01]  /*2890*/  @!P1 IMAD.IADD R25, R25, 0x1, -R5.reuse ;  /* 0x0000000119199824 */ /* 0x100fe200078e0a05 */
[----:B------:R-:W-:Y:S01]  /*28a0*/  ISETP.GE.AND P1, PT, R10, RZ, PT ;  /* 0x000000ff0a00720c */ /* 0x000fe20003f26270 */
[----:B------:R-:W-:Y:S01]  /*28b0*/  @!P6 IMAD.IADD R23, R23, 0x1, -R5 ;  /* 0x000000011717e824 */ /* 0x000fe200078e0a05 */
[----:B------:R-:W-:Y:S01]  /*28c0*/  ISETP.GT.U32.AND P6, PT, R5, R26, PT ;  /* 0x0000001a0500720c */ /* 0x000fe20003fc4070 */
[----:B------:R-:W-:Y:S01]  /*28d0*/  IMAD.MOV R8, RZ, RZ, -R8 ;  /* 0x000000ffff087224 */ /* 0x000fe200078e0a08 */
[----:B------:R-:W-:Y:S01]  /*28e0*/  LOP3.LUT R90, R7, 0x156, RZ, 0xfc, !PT ;  /* 0x00000156075a7812 */ /* 0x000fe200078efcff */
[----:B------:R-:W-:Y:S01]  /*28f0*/  @!P5 IMAD.MOV R22, RZ, RZ, -R22 ;  /* 0x000000ffff16d224 */ /* 0x000fe200078e0a16 */
[C---:B------:R-:W-:Y:S01]  /*2900*/  ISETP.GT.U32.AND P5, PT, R5.reuse, R25, PT ;  /* 0x000000190500720c */ /* 0x040fe20003fa4070 */
[----:B------:R-:W-:Y:S01]  /*2910*/  IMAD R27, R5, R8, R27 ;  /* 0x00000008051b7224 */ /* 0x000fe200078e021b */
[C---:B------:R-:W-:Y:S01]  /*2920*/  LOP3.LUT R95, R7.reuse, 0x146, RZ, 0xfc, !PT ;  /* 0x00000146075f7812 */ /* 0x040fe200078efcff */
[----:B------:R-:W-:Y:S01]  /*2930*/  IMAD.HI.U32 R8, R2, R29, RZ ;  /* 0x0000001d02087227 */ /* 0x000fe200078e00ff */
[C---:B------:R-:W-:Y:S01]  /*2940*/  LOP3.LUT R94, R7.reuse, 0x148, RZ, 0xfc, !PT ;  /* 0x00000148075e7812 */ /* 0x040fe200078efcff */
[----:B------:R-:W-:Y:S01]  /*2950*/  STL [R1+0x1144], R19 ;  /* 0x0011441301007387 */ /* 0x000fe20000100800 */
[----:B------:R-:W-:Y:S01]  /*2960*/  LOP3.LUT R96, R7, 0x144, RZ, 0xfc, !PT ;  /* 0x0000014407607812 */ /* 0x000fe200078efcff */
[----:B------:R-:W-:Y:S01]  /*2970*/  @!P0 IMAD.MOV R23, RZ, RZ, -R23 ;  /* 0x000000ffff178224 */ /* 0x000fe200078e0a17 */
[----:B------:R-:W-:Y:S01]  /*2980*/  ISETP.GT.U32.AND P0, PT, R5, R27, PT ;  /* 0x0000001b0500720c */ /* 0x000fe20003f04070 */
[----:B------:R-:W-:Y:S01]  /*2990*/  IMAD.MOV R8, RZ, RZ, -R8 ;  /* 0x000000ffff087224 */ /* 0x000fe200078e0a08 */
[----:B------:R-:W-:Y:S01]  /*29a0*/  IABS R92, R95 ;  /* 0x0000005f005c7213 */ /* 0x000fe20000000000 */
[--C-:B------:R-:W-:Y:S01]  /*29b0*/  @!P6 IMAD.IADD R26, R26, 0x1, -R5.reuse ;  /* 0x000000011a1ae824 */ /* 0x100fe200078e0a05 */
[----:B------:R-:W-:Y:S01]  /*29c0*/  IABS R91, R94 ;  /* 0x0000005e005b7213 */ /* 0x000fe20000000000 */
[----:B------:R-:W-:Y:S01]  /*29d0*/  @!P5 IMAD.IADD R25, R25, 0x1, -R5 ;  /* 0x000000011919d824 */ /* 0x000fe200078e0a05 */
[----:B------:R-:W-:Y:S01]  /*29e0*/  IABS R93, R96 ;  /* 0x00000060005d7213 */ /* 0x000fe20000000000 */
[C---:B------:R-:W-:Y:S01]  /*29f0*/  IMAD R29, R5.reuse, R8, R29 ;  /* 0x00000008051d7224 */ /* 0x040fe200078e021d */
[----:B------:R-:W-:Y:S01]  /*2a00*/  ISETP.GT.U32.AND P6, PT, R5, R26, PT ;  /* 0x0000001a0500720c */ /* 0x000fe20003fc4070 */
[----:B------:R-:W-:Y:S01]  /*2a10*/  IMAD.HI.U32 R9, R2, R28, RZ ;  /* 0x0000001c02097227 */ /* 0x000fe200078e00ff */
[C---:B------:R-:W-:Y:S01]  /*2a20*/  LOP3.LUT R98, R7.reuse, 0x13e, RZ, 0xfc, !PT ;  /* 0x0000013e07627812 */ /* 0x040fe200078efcff */
[----:B------:R-:W-:Y:S01]  /*2a30*/  STL [R1+0x1148], R20 ;  /* 0x0011481401007387 */ /* 0x000fe20000100800 */
[----:B------:R-:W-:Y:S01]  /*2a40*/  LOP3.LUT R100, R7, 0x13c, RZ, 0xfc, !PT ;  /* 0x0000013c07647812 */ /* 0x000fe200078efcff */
[----:B------:R-:W-:Y:S01]  /*2a50*/  @!P4 IMAD.MOV R25, RZ, RZ, -R25 ;  /* 0x000000ffff19c224 */ /* 0x000fe200078e0a19 */
[----:B------:R-:W-:Y:S01]  /*2a60*/  ISETP.GT.U32.AND P4, PT, R5, R29, PT ;  /* 0x0000001d0500720c */ /* 0x000fe20003f84070 */
[----:B------:R-:W-:Y:S01]  /*2a70*/  IMAD.MOV R9, RZ, RZ, -R9 ;  /* 0x000000ffff097224 */ /* 0x000fe200078e0a09 */
[----:B------:R-:W-:Y:S01]  /*2a80*/  LOP3.LUT R101, R7, 0x13a, RZ, 0xfc, !PT ;  /* 0x0000013a07657812 */ /* 0x000fe200078efcff */
[--C-:B------:R-:W-:Y:S01]  /*2a90*/  @!P0 IMAD.IADD R27, R27, 0x1, -R5.reuse ;  /* 0x000000011b1b8824 */ /* 0x100fe200078e0a05 */
[----:B------:R-:W-:Y:S01]  /*2aa0*/  IABS R97, R100 ;  /* 0x0000006400617213 */ /* 0x000fe20000000000 */
[----:B------:R-:W-:Y:S01]  /*2ab0*/  IMAD R28, R5, R9, R28 ;  /* 0x00000009051c7224 */ /* 0x000fe200078e021c */
[----:B------:R-:W-:Y:S01]  /*2ac0*/  LOP3.LUT R9, R7, 0x1c2, RZ, 0xfc, !PT ;  /* 0x000001c207097812 */ /* 0x000fe200078efcff */
[----:B------:R-:W-:Y:S01]  /*2ad0*/  @!P3 IMAD.MOV R24, RZ, RZ, -R24 ;  /* 0x000000ffff18b224 */ /* 0x000fe200078e0a18 */
[C---:B------:R-:W-:Y:S01]  /*2ae0*/  ISETP.GT.U32.AND P0, PT, R5.reuse, R27, PT ;  /* 0x0000001b0500720c */ /* 0x040fe20003f04070 */
[--C-:B------:R-:W-:Y:S01]  /*2af0*/  @!P6 IMAD.IADD R26, R26, 0x1, -R5.reuse ;  /* 0x000000011a1ae824 */ /* 0x100fe200078e0a05 */
[----:B------:R-:W-:Y:S01]  /*2b00*/  ISETP.GT.U32.AND P5, PT, R5, R28, PT ;  /* 0x0000001c0500720c */ /* 0x000fe20003fa4070 */
[----:B------:R-:W-:Y:S01]  /*2b10*/  IMAD.HI.U32 R10, R2, R33, RZ ;  /* 0x00000021020a7227 */ /* 0x000fe200078e00ff */
[----:B------:R-:W-:Y:S01]  /*2b20*/  ISETP.GE.AND P3, PT, R31, RZ, PT ;  /* 0x000000ff1f00720c */ /* 0x000fe20003f66270 */
[----:B------:R3:W-:Y:S01]  /*2b30*/  STL [R1+0x114c], R21 ;  /* 0x00114c1501007387 */ /* 0x0007e20000100800 */
[----:B------:R-:W-:Y:S01]  /*2b40*/  IABS R31, R32 ;  /* 0x00000020001f7213 */ /* 0x000fe20000000000 */
[----:B------:R-:W-:Y:S01]  /*2b50*/  @!P4 IMAD.IADD R29, R29, 0x1, -R5 ;  /* 0x000000011d1dc824 */ /* 0x000fe200078e0a05 */
[----:B------:R-:W-:Y:S01]  /*2b60*/  ISETP.GE.AND P6, PT, R30, RZ, PT ;  /* 0x000000ff1e00720c */ /* 0x000fe20003fc6270 */
[----:B------:R-:W-:Y:S01]  /*2b70*/  @!P2 IMAD.MOV R26, RZ, RZ, -R26 ;  /* 0x000000ffff1aa224 */ /* 0x000fe200078e0a1a */
[----:B------:R-:W-:Y:S01]  /*2b80*/  IABS R30, R9 ;  /* 0x00000009001e7213 */ /* 0x000fe20000000000 */
[----:B------:R-:W-:Y:S01]  /*2b90*/  IMAD.MOV R10, RZ, RZ, -R10 ;  /* 0x000000ffff0a7224 */ /* 0x000fe200078e0a0a */
[----:B------:R-:W-:Y:S01]  /*2ba0*/  ISETP.GE.AND P2, PT, R9, RZ, PT ;  /* 0x000000ff0900720c */ /* 0x000fe20003f46270 */
[----:B------:R-:W-:Y:S01]  /*2bb0*/  IMAD.HI.U32 R9, R2, R31, RZ ;  /* 0x0000001f02097227 */ /* 0x000fe200078e00ff */
[----:B------:R-:W-:-:S02]  /*2bc0*/  ISETP.GT.U32.AND P4, PT, R5, R29, PT ;  /* 0x0000001d0500720c */ /* 0x000fc40003f84070 */
[----:B------:R-:W-:Y:S01]  /*2bd0*/  IABS R99, R101 ;  /* 0x0000006500637213 */ /* 0x000fe20000000000 */
[----:B------:R-:W-:Y:S01]  /*2be0*/  @!P0 IMAD.IADD R27, R27, 0x1, -R5 ;  /* 0x000000011b1b8824 */ /* 0x000fe200078e0a05 */
[----:B------:R-:W-:Y:S01]  /*2bf0*/  ISETP.GE.AND P0, PT, R32, RZ, PT ;  /* 0x000000ff2000720c */ /* 0x000fe20003f06270 */
[----:B------:R-:W-:Y:S01]  /*2c00*/  IMAD.MOV R32, RZ, RZ, -R9 ;  /* 0x000000ffff207224 */ /* 0x000fe200078e0a09 */
[C---:B------:R-:W-:Y:S01]  /*2c10*/  LOP3.LUT R104, R7.reuse, 0x136, RZ, 0xfc, !PT ;  /* 0x0000013607687812 */ /* 0x040fe200078efcff */
[----:B------:R-:W-:Y:S01]  /*2c20*/  @!P5 IMAD.IADD R28, R28, 0x1, -R5 ;  /* 0x000000011c1cd824 */ /* 0x000fe200078e0a05 */
[----:B------:R-:W-:Y:S01]  /*2c30*/  LOP3.LUT R105, R7, 0x134, RZ, 0xfc, !PT ;  /* 0x0000013407697812 */ /* 0x000fe200078efcff */
[----:B------:R-:W-:Y:S01]  /*2c40*/  IMAD R31, R5, R32, R31 ;  /* 0x00000020051f7224 */ /* 0x000fe200078e021f */
[----:B------:R-:W-:Y:S01]  /*2c50*/  LOP3.LUT R106, R7, 0x132, RZ, 0xfc, !PT ;  /* 0x00000132076a7812 */ /* 0x000fe200078efcff */
[----:B------:R-:W-:Y:S01]  /*2c60*/  IMAD.HI.U32 R8, R2, R30, RZ ;  /* 0x0000001e02087227 */ /* 0x000fe200078e00ff */
[----:B------:R-:W-:-:S02]  /*2c70*/  ISETP.GT.U32.AND P5, PT, R5, R28, PT ;  /* 0x0000001c0500720c */ /* 0x000fc40003fa4070 */
[----:B------:R-:W-:Y:S01]  /*2c80*/  IABS R102, R106 ;  /* 0x0000006a00667213 */ /* 0x000fe20000000000 */
[----:B------:R-:W-:Y:S01]  /*2c90*/  @!P4 IMAD.IADD R29, R29, 0x1, -R5 ;  /* 0x000000011d1dc824 */ /* 0x000fe200078e0a05 */
[----:B------:R-:W-:Y:S01]  /*2ca0*/  ISETP.GT.U32.AND P4, PT, R5, R31, PT ;  /* 0x0000001f0500720c */ /* 0x000fe20003f84070 */
[----:B------:R-:W-:Y:S01]  /*2cb0*/  IMAD.MOV R8, RZ, RZ, -R8 ;  /* 0x000000ffff087224 */ /* 0x000fe200078e0a08 */
[----:B------:R-:W-:Y:S01]  /*2cc0*/  LOP3.LUT R107, R7, 0x130, RZ, 0xfc, !PT ;  /* 0x00000130076b7812 */ /* 0x000fe200078efcff */
[----:B------:R-:W-:Y:S01]  /*2cd0*/  IMAD R32, R5, R10, R33 ;  /* 0x0000000a05207224 */ /* 0x000fe200078e0221 */
[----:B------:R-:W-:Y:S01]  /*2ce0*/  LOP3.LUT R108, R7, 0x12a, RZ, 0xfc, !PT ;  /* 0x0000012a076c7812 */ /* 0x000fe200078efcff */
[----:B------:R-:W-:Y:S01]  /*2cf0*/  IMAD R30, R5, R8, R30 ;  /* 0x00000008051e7224 */ /* 0x000fe200078e021e */
[----:B------:R-:W-:Y:S01]  /*2d00*/  LOP3.LUT R8, R7, 0x1bc, RZ, 0xfc, !PT ;  /* 0x000001bc07087812 */ /* 0x000fe200078efcff */
[----:B------:R-:W-:Y:S01]  /*2d10*/  @!P1 IMAD.MOV R27, RZ, RZ, -R27 ;  /* 0x000000ffff1b9224 */ /* 0x000fe200078e0a1b */
[----:B------:R-:W-:Y:S01]  /*2d20*/  IABS R103, R107 ;  /* 0x0000006b00677213 */ /* 0x000fe20000000000 */
[----:B------:R-:W-:Y:S01]  /*2d30*/  @!P5 IMAD.IADD R28, R28, 0x1, -R5 ;  /* 0x000000011c1cd824 */ /* 0x000fe200078e0a05 */
[----:B------:R-:W-:Y:S01]  /*2d40*/  ISETP.GE.AND P5, PT, R34, RZ, PT ;  /* 0x000000ff2200720c */ /* 0x000fe20003fa6270 */
[----:B------:R-:W-:Y:S01]  /*2d50*/  @!P6 IMAD.MOV R29, RZ, RZ, -R29 ;  /* 0x000000ffff1de224 */ /* 0x000fe200078e0a1d */
[----:B------:R-:W-:Y:S01]  /*2d60*/  IABS R34, R8 ;  /* 0x0000000800227213 */ /* 0x000fe20000000000 */
[----:B------:R-:W-:Y:S01]  /*2d70*/  @!P4 IMAD.IADD R31, R31, 0x1, -R5 ;  /* 0x000000011f1fc824 */ /* 0x000fe200078e0a05 */
[C---:B------:R-:W-:Y:S01]  /*2d80*/  ISETP.GT.U32.AND P1, PT, R5.reuse, R30, PT ;  /* 0x0000001e0500720c */ /* 0x040fe20003f24070 */
[----:B------:R-:W-:Y:S01]  /*2d90*/  @!P3 IMAD.MOV R28, RZ, RZ, -R28 ;  /* 0x000000ffff1cb224 */ /* 0x000fe200078e0a1c */
[----:B------:R-:W-:Y:S01]  /*2da0*/  ISETP.GE.AND P3, PT, R8, RZ, PT ;  /* 0x000000ff0800720c */ /* 0x000fe20003f66270 */
[----:B------:R-:W-:Y:S01]  /*2db0*/  IMAD.HI.U32 R8, R2, R34, RZ ;  /* 0x0000002202087227 */ /* 0x000fe200078e00ff */
[----:B------:R-:W-:-:S02]  /*2dc0*/  ISETP.GT.U32.AND P4, PT, R5, R31, PT ;  /* 0x0000001f0500720c */ /* 0x000fc40003f84070 */
[----:B------:R-:W-:Y:S01]  /*2dd0*/  ISETP.GT.U32.AND P6, PT, R5, R32, PT ;  /* 0x000000200500720c */ /* 0x000fe20003fc4070 */
[C---:B------:R-:W-:Y:S01]  /*2de0*/  IMAD.HI.U32 R9, R2.reuse, R35, RZ ;  /* 0x0000002302097227 */ /* 0x040fe200078e00ff */
[C---:B------:R-:W-:Y:S02]  /*2df0*/  LOP3.LUT R112, R7.reuse, 0x128, RZ, 0xfc, !PT ;  /* 0x0000012807707812 */ /* 0x040fe400078efcff */
[C---:B------:R-:W-:Y:S01]  /*2e00*/  LOP3.LUT R113, R7.reuse, 0x126, RZ, 0xfc, !PT ;  /* 0x0000012607717812 */ /* 0x040fe200078efcff */
[----:B------:R-:W-:Y:S01]  /*2e10*/  IMAD.HI.U32 R33, R2, R38, RZ ;  /* 0x0000002602217227 */ /* 0x000fe200078e00ff */
[C---:B------:R-:W-:Y:S02]  /*2e20*/  LOP3.LUT R114, R7.reuse, 0x124, RZ, 0xfc, !PT ;  /* 0x0000012407727812 */ /* 0x040fe400078efcff */
[C---:B------:R-:W-:Y:S01]  /*2e30*/  LOP3.LUT R116, R7.reuse, 0x120, RZ, 0xfc, !PT ;  /* 0x0000012007747812 */ /* 0x040fe200078efcff */
[----:B------:R-:W-:Y:S01]  /*2e40*/  IMAD.MOV R8, RZ, RZ, -R8 ;  /* 0x000000ffff087224 */ /* 0x000fe200078e0a08 */
[----:B------:R-:W-:Y:S01]  /*2e50*/  IABS R109, R114 ;  /* 0x00000072006d7213 */ /* 0x000fe20000000000 */
[----:B------:R-:W-:Y:S01]  /*2e60*/  IMAD.MOV R36, RZ, RZ, -R9 ;  /* 0x000000ffff247224 */ /* 0x000fe200078e0a09 */
[----:B------:R-:W-:Y:S01]  /*2e70*/  IABS R111, R116 ;  /* 0x00000074006f7213 */ /* 0x000fe20000000000 */
[----:B------:R-:W-:Y:S01]  /*2e80*/  IMAD.MOV R9, RZ, RZ, -R33 ;  /* 0x000000ffff097224 */ /* 0x000fe200078e0a21 */
[----:B------:R-:W-:Y:S01]  /*2e90*/  LOP3.LUT R115, R7, 0x122, RZ, 0xfc, !PT ;  /* 0x0000012207737812 */ /* 0x000fe200078efcff */
[----:B------:R-:W-:Y:S01]  /*2ea0*/  IMAD R33, R5, R8, R34 ;  /* 0x0000000805217224 */ /* 0x000fe200078e0222 */
[----:B------:R-:W-:Y:S01]  /*2eb0*/  LOP3.LUT R117, R7, 0x11e, RZ, 0xfc, !PT ;  /* 0x0000011e07757812 */ /* 0x000fe200078efcff */
[----:B------:R-:W-:Y:S01]  /*2ec0*/  @!P1 IMAD.IADD R30, R30, 0x1, -R5 ;  /* 0x000000011e1e9824 */ /* 0x000fe200078e0a05 */
[----:B------:R-:W-:Y:S01]  /*2ed0*/  IABS R110, R115 ;  /* 0x00000073006e7213 */ /* 0x000fe20000000000 */
[----:B------:R-:W-:Y:S01]  /*2ee0*/  IMAD R34, R5, R36, R35 ;  /* 0x0000002405227224 */ /* 0x000fe200078e0223 */
[----:B------:R-:W-:Y:S01]  /*2ef0*/  LOP3.LUT R123, R7, 0x110, RZ, 0xfc, !PT ;  /* 0x00000110077b7812 */ /* 0x000fe200078efcff */
[--C-:B------:R-:W-:Y:S01]  /*2f00*/  @!P4 IMAD.IADD R31, R31, 0x1, -R5.reuse ;  /* 0x000000011f1fc824 */ /* 0x100fe200078e0a05 */
[C---:B------:R-:W-:Y:S01]  /*2f10*/  ISETP.GT.U32.AND P1, PT, R5.reuse, R30, PT ;  /* 0x0000001e0500720c */ /* 0x040fe20003f24070 */
[----:B------:R-:W-:Y:S01]  /*2f20*/  @!P6 IMAD.IADD R32, R32, 0x1, -R5 ;  /* 0x000000012020e824 */ /* 0x000fe200078e0a05 */
[C---:B------:R-:W-:Y:S01]  /*2f30*/  ISETP.GT.U32.AND P4, PT, R5.reuse, R33, PT ;  /* 0x000000210500720c */ /* 0x040fe20003f84070 */
[----:B------:R-:W-:Y:S01]  /*2f40*/  IMAD.HI.U32 R10, R2, R37, RZ ;  /* 0x00000025020a7227 */ /* 0x000fe200078e00ff */
[----:B------:R-:W-:-:S02]  /*2f50*/  ISETP.GT.U32.AND P6, PT, R5, R34, PT ;  /* 0x000000220500720c */ /* 0x000fc40003fc4070 */
[----:B------:R-:W-:Y:S01]  /*2f60*/  IABS R119, R123 ;  /* 0x0000007b00777213 */ /* 0x000fe20000000000 */
[----:B------:R-:W-:Y:S01]  /*2f70*/  IMAD.MOV R10, RZ, RZ, -R10 ;  /* 0x000000ffff0a7224 */ /* 0x000fe200078e0a0a */
[----:B------:R-:W-:Y:S01]  /*2f80*/  LOP3.LUT R122, R7, 0x112, RZ, 0xfc, !PT ;  /* 0x00000112077a7812 */ /* 0x000fe200078efcff */
[C---:B------:R-:W-:Y:S01]  /*2f90*/  IMAD R36, R5.reuse, R9, R38 ;  /* 0x0000000905247224 */ /* 0x040fe200078e0226 */
[----:B------:R-:W-:Y:S01]  /*2fa0*/  IABS R38, R44 ;  /* 0x0000002c00267213 */ /* 0x000fe20000000000 */
[----:B------:R-:W-:Y:S01]  /*2fb0*/  IMAD R35, R5, R10, R37 ;  /* 0x0000000a05237224 */ /* 0x000fe200078e0225 */
[----:B------:R-:W-:Y:S01]  /*2fc0*/  IABS R37, R43 ;  /* 0x0000002b00257213 */ /* 0x000fe20000000000 */
[--C-:B------:R-:W-:Y:S01]  /*2fd0*/  @!P1 IMAD.IADD R30, R30, 0x1, -R5.reuse ;  /* 0x000000011e1e9824 */ /* 0x100fe200078e0a05 */
[----:B------:R-:W-:Y:S01]  /*2fe0*/  ISETP.GE.AND P1, PT, R39, RZ, PT ;  /* 0x000000ff2700720c */ /* 0x000fe20003f26270 */
[--C-:B------:R-:W-:Y:S01]  /*2ff0*/  @!P4 IMAD.IADD R33, R33, 0x1, -R5.reuse ;  /* 0x000000012121c824 */ /* 0x100fe200078e0a05 */
[C---:B------:R-:W-:Y:S01]  /*3000*/  ISETP.GT.U32.AND P4, PT, R5.reuse, R32, PT ;  /* 0x000000200500720c */ /* 0x040fe20003f84070 */
[----:B------:R-:W-:Y:S01]  /*3010*/  @!P6 IMAD.IADD R34, R34, 0x1, -R5 ;  /* 0x000000012222e824 */ /* 0x000fe200078e0a05 */
[----:B------:R-:W-:Y:S01]  /*3020*/  IABS R39, R45 ;  /* 0x0000002d00277213 */ /* 0x000fe20000000000 */
[----:B------:R-:W-:Y:S01]  /*3030*/  @!P2 IMAD.MOV R30, RZ, RZ, -R30 ;  /* 0x000000ffff1ea224 */ /* 0x000fe200078e0a1e */
[C---:B------:R-:W-:Y:S01]  /*3040*/  ISETP.GT.U32.AND P2, PT, R5.reuse, R33, PT ;  /* 0x000000210500720c */ /* 0x040fe20003f44070 */
[----:B------:R-:W-:Y:S01]  /*3050*/  IMAD.HI.U32 R8, R2, R37, RZ ;  /* 0x0000002502087227 */ /* 0x000fe200078e00ff */
[----:B------:R-:W-:-:S02]  /*3060*/  ISETP.GT.U32.AND P6, PT, R5, R34, PT ;  /* 0x000000220500720c */ /* 0x000fc40003fc4070 */
[----:B------:R-:W-:Y:S01]  /*3070*/  IABS R118, R122 ;  /* 0x0000007a00767213 */ /* 0x000fe20000000000 */
[----:B------:R-:W-:Y:S01]  /*3080*/  IMAD.HI.U32 R9, R2, R38, RZ ;  /* 0x0000002602097227 */ /* 0x000fe200078e00ff */
[C---:B------:R-:W-:Y:S02]  /*3090*/  LOP3.LUT R124, R7.reuse, 0x10e, RZ, 0xfc, !PT ;  /* 0x0000010e077c7812 */ /* 0x040fe400078efcff */
[C---:B------:R-:W-:Y:S01]  /*30a0*/  LOP3.LUT R125, R7.reuse, 0x10c, RZ, 0xfc, !PT ;  /* 0x0000010c077d7812 */ /* 0x040fe200078efcff */
[----:B------:R-:W-:Y:S01]  /*30b0*/  IMAD.MOV R8, RZ, RZ, -R8 ;  /* 0x000000ffff087224 */ /* 0x000fe200078e0a08 */
[----:B------:R-:W-:Y:S01]  /*30c0*/  IABS R120, R124 ;  /* 0x0000007c00787213 */ /* 0x000fe20000000000 */
[----:B------:R-:W-:Y:S01]  /*30d0*/  IMAD.MOV R10, RZ, RZ, -R9 ;  /* 0x000000ffff0a7224 */ /* 0x000fe200078e0a09 */
[----:B------:R-:W-:Y:S01]  /*30e0*/  LOP3.LUT R126, R7, 0x10a, RZ, 0xfc, !PT ;  /* 0x0000010a077e7812 */ /* 0x000fe200078efcff */
[----:B------:R-:W-:Y:S01]  /*30f0*/  @!P0 IMAD.MOV R31, RZ, RZ, -R31 ;  /* 0x000000ffff1f8224 */ /* 0x000fe200078e0a1f */
[C---:B------:R-:W-:Y:S01]  /*3100*/  ISETP.GT.U32.AND P0, PT, R5.reuse, R35, PT ;  /* 0x000000230500720c */ /* 0x040fe20003f04070 */
[----:B------:R-:W-:Y:S01]  /*3110*/  @!P4 IMAD.IADD R32, R32, 0x1, -R5 ;  /* 0x000000012020c824 */ /* 0x000fe200078e0a05 */
[C---:B------:R-:W-:Y:S01]  /*3120*/  ISETP.GT.U32.AND P4, PT, R5.reuse, R36, PT ;  /* 0x000000240500720c */ /* 0x040fe20003f84070 */
[C---:B------:R-:W-:Y:S01]  /*3130*/  IMAD R37, R5.reuse, R8, R37 ;  /* 0x0000000805257224 */ /* 0x040fe200078e0225 */
[----:B------:R-:W-:Y:S01]  /*3140*/  IABS R121, R125 ;  /* 0x0000007d00797213 */ /* 0x000fe20000000000 */
[----:B------:R-:W-:Y:S01]  /*3150*/  IMAD R38, R5, R10, R38 ;  /* 0x0000000a05267224 */ /* 0x000fe200078e0226 */
[----:B------:R-:W-:Y:S01]  /*3160*/  LOP3.LUT R10, R7, 0x1ac, RZ, 0xfc, !PT ;  /* 0x000001ac070a7812 */ /* 0x000fe200078efcff */
[--C-:B------:R-:W-:Y:S01]  /*3170*/  @!P2 IMAD.IADD R33, R33, 0x1, -R5.reuse ;  /* 0x000000012121a824 */ /* 0x100fe200078e0a05 */
[C---:B------:R-:W-:Y:S01]  /*3180*/  ISETP.GT.U32.AND P2, PT, R5.reuse, R37, PT ;  /* 0x000000250500720c */ /* 0x040fe20003f44070 */
[----:B------:R-:W-:Y:S01]  /*3190*/  @!P6 IMAD.IADD R34, R34, 0x1, -R5 ;  /* 0x000000012222e824 */ /* 0x000fe200078e0a05 */
[----:B------:R-:W-:Y:S01]  /*31a0*/  ISETP.GT.U32.AND P6, PT, R5, R38, PT ;  /* 0x000000260500720c */ /* 0x000fe20003fc4070 */
[----:B------:R-:W-:Y:S01]  /*31b0*/  IMAD.HI.U32 R9, R2, R40, RZ ;  /* 0x0000002802097227 */ /* 0x000fe200078e00ff */
[----:B------:R-:W-:-:S02]  /*31c0*/  LOP3.LUT R127, R7, 0x106, RZ, 0xfc, !PT ;  /* 0x00000106077f7812 */ /* 0x000fc400078efcff */
[----:B------:R-:W-:Y:S01]  /*31d0*/  LOP3.LUT R130, R7, 0x102, RZ, 0xfc, !PT ;  /* 0x0000010207827812 */ /* 0x000fe200078efcff */
[--C-:B------:R-:W-:Y:S01]  /*31e0*/  @!P0 IMAD.IADD R35, R35, 0x1, -R5.reuse ;  /* 0x0000000123238824 */ /* 0x100fe200078e0a05 */
[----:B------:R-:W-:Y:S01]  /*31f0*/  ISETP.GE.AND P0, PT, R41, RZ, PT ;  /* 0x000000ff2900720c */ /* 0x000fe20003f06270 */
[--C-:B------:R-:W-:Y:S01]  /*3200*/  @!P4 IMAD.IADD R36, R36, 0x1, -R5.reuse ;  /* 0x000000012424c824 */ /* 0x100fe200078e0a05 */
[----:B------:R-:W-:Y:S01]  /*3210*/  IABS R41, R10 ;  /* 0x0000000a00297213 */ /* 0x000fe20000000000 */
[----:B------:R-:W-:Y:S01]  /*3220*/  @!P5 IMAD.MOV R32, RZ, RZ, -R32 ;  /* 0x000000ffff20d224 */ /* 0x000fe200078e0a20 */
[----:B------:R-:W-:Y:S01]  /*3230*/  ISETP.GE.AND P4, PT, R42, RZ, PT ;  /* 0x000000ff2a00720c */ /* 0x000fe20003f86270 */
[--C-:B------:R-:W-:Y:S01]  /*3240*/  @!P2 IMAD.IADD R37, R37, 0x1, -R5.reuse ;  /* 0x000000012525a824 */ /* 0x100fe200078e0a05 */
[C---:B------:R-:W-:Y:S01]  /*3250*/  ISETP.GT.U32.AND P2, PT, R5.reuse, R35, PT ;  /* 0x000000230500720c */ /* 0x040fe20003f44070 */
[----:B------:R-:W-:Y:S01]  /*3260*/  @!P6 IMAD.IADD R38, R38, 0x1, -R5 ;  /* 0x000000012626e824 */ /* 0x000fe200078e0a05 */
[C---:B------:R-:W-:Y:S01]  /*3270*/  ISETP.GT.U32.AND P6, PT, R5.reuse, R36, PT ;  /* 0x000000240500720c */ /* 0x040fe20003fc4070 */
[----:B------:R-:W-:Y:S01]  /*3280*/  IMAD.MOV R9, RZ, RZ, -R9 ;  /* 0x000000ffff097224 */ /* 0x000fe200078e0a09 */
[----:B------:R-:W-:Y:S01]  /*3290*/  ISETP.GT.U32.AND P5, PT, R5, R37, PT ;  /* 0x000000250500720c */ /* 0x000fe20003fa4070 */
[----:B------:R-:W-:Y:S01]  /*32a0*/  IMAD.HI.U32 R8, R2, R39, RZ ;  /* 0x0000002702087227 */ /* 0x000fe200078e00ff */
[----:B------:R-:W-:-:S02]  /*32b0*/  IABS R42, R47 ;  /* 0x0000002f002a7213 */ /* 0x000fc40000000000 */
[----:B------:R-:W-:Y:S01]  /*32c0*/  LOP3.LUT R129, R7, 0x104, RZ, 0xfc, !PT ;  /* 0x0000010407817812 */ /* 0x000fe200078efcff */
[----:B------:R-:W-:Y:S01]  /*32d0*/  IMAD R40, R5, R9, R40 ;  /* 0x0000000905287224 */ /* 0x000fe200078e0228 */
[C---:B------:R-:W-:Y:S01]  /*32e0*/  LOP3.LUT R131, R7.reuse, 0xfe, RZ, 0xfc, !PT ;  /* 0x000000fe07837812 */ /* 0x040fe200078efcff */
[----:B------:R-:W-:Y:S01]  /*32f0*/  IMAD.MOV R8, RZ, RZ, -R8 ;  /* 0x000000ffff087224 */ /* 0x000fe200078e0a08 */
[----:B------:R-:W-:Y:S01]  /*3300*/  LOP3.LUT R135, R7, 0xf8, RZ, 0xfc, !PT ;  /* 0x000000f807877812 */ /* 0x000fe200078efcff */
[----:B------:R-:W-:Y:S01]  /*3310*/  @!P3 IMAD.MOV R33, RZ, RZ, -R33 ;  /* 0x000000ffff21b224 */ /* 0x000fe200078e0a21 */
[----:B------:R-:W-:Y:S01]  /*3320*/  ISETP.GT.U32.AND P3, PT, R5, R38, PT ;  /* 0x000000260500720c */ /* 0x000fe20003f64070 */
[--C-:B------:R-:W-:Y:S01]  /*3330*/  @!P2 IMAD.IADD R35, R35, 0x1, -R5.reuse ;  /* 0x000000012323a824 */ /* 0x100fe200078e0a05 */
[----:B------:R-:W-:Y:S01]  /*3340*/  ISETP.GE.AND P2, PT, R43, RZ, PT ;  /* 0x000000ff2b00720c */ /* 0x000fe20003f46270 */
[----:B------:R-:W-:Y:S01]  /*3350*/  @!P6 IMAD.IADD R36, R36, 0x1, -R5 ;  /* 0x000000012424e824 */ /* 0x000fe200078e0a05 */
[C---:B------:R-:W-:Y:S01]  /*3360*/  ISETP.GT.U32.AND P6, PT, R5.reuse, R40, PT ;  /* 0x000000280500720c */ /* 0x040fe20003fc4070 */
[----:B------:R-:W-:Y:S01]  /*3370*/  IMAD R39, R5, R8, R39 ;  /* 0x0000000805277224 */ /* 0x000fe200078e0227 */
[----:B------:R-:W-:Y:S01]  /*3380*/  IABS R128, R131 ;  /* 0x0000008300807213 */ /* 0x000fe20000000000 */
[----:B------:R-:W-:Y:S01]  /*3390*/  IMAD.HI.U32 R8, R2, R41, RZ ;  /* 0x0000002902087227 */ /* 0x000fe200078e00ff */
[----:B------:R-:W-:-:S02]  /*33a0*/  LOP3.LUT R136, R7, 0xf6, RZ, 0xfc, !PT ;  /* 0x000000f607887812 */ /* 0x000fc400078efcff */
[----:B------:R-:W-:Y:S01]  /*33b0*/  LOP3.LUT R138, R7, 0xf2, RZ, 0xfc, !PT ;  /* 0x000000f2078a7812 */ /* 0x000fe200078efcff */
[----:B------:R-:W-:Y:S01]  /*33c0*/  @!P5 IMAD.IADD R37, R37, 0x1, -R5 ;  /* 0x000000012525d824 */ /* 0x000fe200078e0a05 */
[----:B------:R-:W-:Y:S01]  /*33d0*/  ISETP.GE.AND P5, PT, R44, RZ, PT ;  /* 0x000000ff2c00720c */ /* 0x000fe20003fa6270 */
[----:B------:R-:W-:Y:S01]  /*33e0*/  IMAD.HI.U32 R9, R2, R42, RZ ;  /* 0x0000002a02097227 */ /* 0x000fe200078e00ff */
[----:B------:R-:W-:Y:S02]  /*33f0*/  IABS R132, R136 ;  /* 0x0000008800847213 */ /* 0x000fe40000000000 */
[----:B------:R-:W-:Y:S01]  /*3400*/  IABS R134, R138 ;  /* 0x0000008a00867213 */ /* 0x000fe20000000000 */
[----:B------:R-:W-:Y:S01]  /*3410*/  IMAD.MOV R8, RZ, RZ, -R8 ;  /* 0x000000ffff087224 */ /* 0x000fe200078e0a08 */
[----:B------:R-:W-:Y:S01]  /*3420*/  LOP3.LUT R137, R7, 0xf4, RZ, 0xfc, !PT ;  /* 0x000000f407897812 */ /* 0x000fe200078efcff */
[----:B------:R-:W-:Y:S01]  /*3430*/  @!P1 IMAD.MOV R34, RZ, RZ, -R34 ;  /* 0x000000ffff229224 */ /* 0x000fe200078e0a22 */
[C---:B------:R-:W-:Y:S01]  /*3440*/  ISETP.GT.U32.AND P1, PT, R5.reuse, R39, PT ;  /* 0x000000270500720c */ /* 0x040fe20003f24070 */
[----:B------:R-:W-:Y:S01]  /*3450*/  IMAD.MOV R9, RZ, RZ, -R9 ;  /* 0x000000ffff097224 */ /* 0x000fe200078e0a09 */
[----:B------:R-:W-:Y:S01]  /*3460*/  IABS R133, R137 ;  /* 0x0000008900857213 */ /* 0x000fe20000000000 */
[----:B------:R-:W-:Y:S01]  /*3470*/  IMAD R41, R5, R8, R41 ;  /* 0x0000000805297224 */ /* 0x000fe200078e0229 */
[----:B------:R-:W-:Y:S01]  /*3480*/  LOP3.LUT R8, R7, 0x1a8, RZ, 0xfc, !PT ;  /* 0x000001a807087812 */ /* 0x000fe200078efcff */
[--C-:B------:R-:W-:Y:S01]  /*3490*/  @!P3 IMAD.IADD R38, R38, 0x1, -R5.reuse ;  /* 0x000000012626b824 */ /* 0x100fe200078e0a05 */
[----:B------:R-:W-:Y:S01]  /*34a0*/  ISETP.GE.AND P3, PT, R45, RZ, PT ;  /* 0x000000ff2d00720c */ /* 0x000fe20003f66270 */
[----:B------:R-:W-:Y:S01]  /*34b0*/  @!P6 IMAD.IADD R40, R40, 0x1, -R5 ;  /* 0x000000012828e824 */ /* 0x000fe200078e0a05 */
[----:B------:R-:W-:Y:S01]  /*34c0*/  IABS R43, R8 ;  /* 0x00000008002b7213 */ /* 0x000fe20000000000 */
[----:B------:R-:W-:Y:S01]  /*34d0*/  IMAD R42, R5, R9, R42 ;  /* 0x00000009052a7224 */ /* 0x000fe200078e022a */
[----:B------:R-:W-:Y:S01]  /*34e0*/  LOP3.LUT R9, R7, 0x1a6, RZ, 0xfc, !PT ;  /* 0x000001a607097812 */ /* 0x000fe200078efcff */
[----:B------:R-:W-:Y:S01]  /*34f0*/  @!P2 IMAD.MOV R37, RZ, RZ, -R37 ;  /* 0x000000ffff25a224 */ /* 0x000fe200078e0a25 */
[C---:B------:R-:W-:Y:S01]  /*3500*/  ISETP.GT.U32.AND P2, PT, R5.reuse, R41, PT ;  /* 0x000000290500720c */ /* 0x040fe20003f44070 */
[----:B------:R-:W-:Y:S01]  /*3510*/  @!P4 IMAD.MOV R36, RZ, RZ, -R36 ;  /* 0x000000ffff24c224 */ /* 0x000fe200078e0a24 */
[C---:B------:R-:W-:Y:S01]  /*3520*/  ISETP.GT.U32.AND P4, PT, R5.reuse, R40, PT ;  /* 0x000000280500720c */ /* 0x040fe20003f84070 */
[----:B------:R-:W-:Y:S01]  /*3530*/  @!P5 IMAD.MOV R38, RZ, RZ, -R38 ;  /* 0x000000ffff26d224 */ /* 0x000fe200078e0a26 */
[----:B------:R-:W-:Y:S01]  /*3540*/  ISETP.GT.U32.AND P5, PT, R5, R42, PT ;  /* 0x0000002a0500720c */ /* 0x000fe20003fa4070 */
[----:B------:R-:W-:Y:S01]  /*3550*/  @!P1 IMAD.IADD R39, R39, 0x1, -R5 ;  /* 0x0000000127279824 */ /* 0x000fe200078e0a05 */
[----:B------:R-:W-:Y:S01]  /*3560*/  IABS R44, R9 ;  /* 0x00000009002c7213 */ /* 0x000fe20000000000 */
[----:B------:R-:W-:Y:S01]  /*3570*/  @!P0 IMAD.MOV R35, RZ, RZ, -R35 ;  /* 0x000000ffff238224 */ /* 0x000fe200078e0a23 */
[----:B------:R-:W-:-:S02]  /*3580*/  ISETP.GE.AND P6, PT, R10, RZ, PT ;  /* 0x000000ff0a00720c */ /* 0x000fc40003fc6270 */
[----:B------:R-:W-:Y:S02]  /*3590*/  ISETP.GT.U32.AND P0, PT, R5, R39, PT ;  /* 0x000000270500720c */ /* 0x000fe40003f04070 */
[----:B------:R-:W-:Y:S01]  /*35a0*/  ISETP.GE.AND P1, PT, R46, RZ, PT ;  /* 0x000000ff2e00720c */ /* 0x000fe20003f26270 */
[--C-:B------:R-:W-:Y:S01]  /*35b0*/  @!P2 IMAD.IADD R41, R41, 0x1, -R5.reuse ;  /* 0x000000012929a824 */ /* 0x100fe200078e0a05 */
[----:B------:R-:W-:Y:S01]  /*35c0*/  ISETP.GE.AND P2, PT, R9, RZ, PT ;  /* 0x000000ff0900720c */ /* 0x000fe20003f46270 */
[--C-:B------:R-:W-:Y:S01]  /*35d0*/  @!P4 IMAD.IADD R40, R40, 0x1, -R5.reuse ;  /* 0x000000012828c824 */ /* 0x100fe200078e0a05 */
[----:B------:R-:W-:Y:S01]  /*35e0*/  ISETP.GE.AND P4, PT, R8, RZ, PT ;  /* 0x000000ff0800720c */ /* 0x000fe20003f86270 */
[----:B------:R-:W-:Y:S01]  /*35f0*/  @!P5 IMAD.IADD R42, R42, 0x1, -R5 ;  /* 0x000000012a2ad824 */ /* 0x000fe200078e0a05 */
[----:B------:R-:W-:Y:S01]  /*3600*/  ISETP.GT.U32.AND P5, PT, R5, R41, PT ;  /* 0x000000290500720c */ /* 0x000fe20003fa4070 */
[----:B------:R-:W-:Y:S01]  /*3610*/  IMAD.HI.U32 R8, R2, R43, RZ ;  /* 0x0000002b02087227 */ /* 0x000fe200078e00ff */
[----:B------:R-:W-:-:S02]  /*3620*/  LOP3.LUT R10, R7, 0x1a4, RZ, 0xfc, !PT ;  /* 0x000001a4070a7812 */ /* 0x000fc400078efcff */
[----:B------:R-:W-:Y:S01]  /*3630*/  LOP3.LUT R140, R7, 0xf0, RZ, 0xfc, !PT ;  /* 0x000000f0078c7812 */ /* 0x000fe200078efcff */
[----:B------:R-:W-:Y:S01]  /*3640*/  IMAD.MOV R8, RZ, RZ, -R8 ;  /* 0x000000ffff087224 */ /* 0x000fe200078e0a08 */
[----:B------:R-:W-:Y:S01]  /*3650*/  IABS R45, R10 ;  /* 0x0000000a002d7213 */ /* 0x000fe20000000000 */
[----:B------:R-:W-:Y:S01]  /*3660*/  @!P0 IMAD.IADD R39, R39, 0x1, -R5 ;  /* 0x0000000127278824 */ /* 0x000fe200078e0a05 */
[----:B------:R-:W-:Y:S01]  /*3670*/  ISETP.GE.AND P0, PT, R47, RZ, PT ;  /* 0x000000ff2f00720c */ /* 0x000fe20003f06270 */
[----:B------:R-:W-:Y:S01]  /*3680*/  IMAD R43, R5, R8, R43 ;  /* 0x00000008052b7224 */ /* 0x000fe200078e022b */
[C---:B------:R-:W-:Y:S01]  /*3690*/  LOP3.LUT R8, R7.reuse, 0x1a2, RZ, 0xfc, !PT ;  /* 0x000001a207087812 */ /* 0x040fe200078efcff */
[----:B------:R-:W-:Y:S01]  /*36a0*/  IMAD.HI.U32 R9, R2, R44, RZ ;  /* 0x0000002c02097227 */ /* 0x000fe200078e00ff */
[----:B------:R-:W-:Y:S02]  /*36b0*/  LOP3.LUT R141, R7, 0xee, RZ, 0xfc, !PT ;  /* 0x000000ee078d7812 */ /* 0x000fe400078efcff */
[----:B------:R-:W-:Y:S01]  /*36c0*/  IABS R46, R8 ;  /* 0x00000008002e7213 */ /* 0x000fe20000000000 */
[----:B------:R-:W-:Y:S01]  /*36d0*/  @!P3 IMAD.MOV R39, RZ, RZ, -R39 ;  /* 0x000000ffff27b224 */ /* 0x000fe200078e0a27 */
[----:B------:R-:W-:Y:S01]  /*36e0*/  ISETP.GT.U32.AND P3, PT, R5, R42, PT ;  /* 0x0000002a0500720c */ /* 0x000fe20003f64070 */
[----:B------:R-:W-:Y:S01]  /*36f0*/  @!P5 IMAD.IADD R41, R41, 0x1, -R5 ;  /* 0x000000012929d824 */ /* 0x000fe200078e0a05 */
[----:B------:R-:W-:Y:S01]  /*3700*/  ISETP.GT.U32.AND P5, PT, R5, R43, PT ;  /* 0x0000002b0500720c */ /* 0x000fe20003fa4070 */
[----:B------:R-:W-:Y:S01]  /*3710*/  IMAD.MOV R9, RZ, RZ, -R9 ;  /* 0x000000ffff097224 */ /* 0x000fe200078e0a09 */
[C---:B------:R-:W-:Y:S01]  /*3720*/  LOP3.LUT R142, R7.reuse, 0xec, RZ, 0xfc, !PT ;  /* 0x000000ec078e7812 */ /* 0x040fe200078efcff */
[----:B------:R-:W-:Y:S01]  /*3730*/  @!P6 IMAD.MOV R41, RZ, RZ, -R41 ;  /* 0x000000ffff29e224 */ /* 0x000fe200078e0a29 */
[----:B------:R-:W-:Y:S01]  /*3740*/  LOP3.LUT R143, R7, 0xea, RZ, 0xfc, !PT ;  /* 0x000000ea078f7812 */ /* 0x000fe200078efcff */
[----:B------:R-:W-:Y:S01]  /*3750*/  IMAD R44, R5, R9, R44 ;  /* 0x00000009052c7224 */ /* 0x000fe200078e022c */
[----:B------:R-:W-:Y:S01]  /*3760*/  LOP3.LUT R9, R7, 0x1a0, RZ, 0xfc, !PT ;  /* 0x000001a007097812 */ /* 0x000fe200078efcff */
[----:B------:R-:W-:Y:S01]  /*3770*/  @!P1 IMAD.MOV R40, RZ, RZ, -R40 ;  /* 0x000000ffff289224 */ /* 0x000fe200078e0a28 */
[----:B------:R-:W-:-:S02]  /*3780*/  ISETP.GE.AND P1, PT, R10, RZ, PT ;  /* 0x000000ff0a00720c */ /* 0x000fc40003f26270 */
[----:B------:R-:W-:Y:S01]  /*3790*/  ISETP.GT.U32.AND P6, PT, R5, R44, PT ;  /* 0x0000002c0500720c */ /* 0x000fe20003fc4070 */
[--C-:B------:R-:W-:Y:S01]  /*37a0*/  @!P3 IMAD.IADD R42, R42, 0x1, -R5.reuse ;  /* 0x000000012a2ab824 */ /* 0x100fe200078e0a05 */
[----:B------:R-:W-:Y:S01]  /*37b0*/  ISETP.GE.AND P3, PT, R8, RZ, PT ;  /* 0x000000ff0800720c */ /* 0x000fe20003f66270 */
[----:B------:R-:W-:Y:S01]  /*37c0*/  @!P5 IMAD.IADD R43, R43, 0x1, -R5 ;  /* 0x000000012b2bd824 */ /* 0x000fe200078e0a05 */
[----:B------:R-:W-:Y:S01]  /*37d0*/  IABS R47, R9 ;  /* 0x00000009002f7213 */ /* 0x000fe20000000000 */
[C---:B------:R-:W-:Y:S01]  /*37e0*/  IMAD.HI.U32 R8, R2.reuse, R45, RZ ;  /* 0x0000002d02087227 */ /* 0x040fe200078e00ff */
[----:B------:R-:W-:Y:S02]  /*37f0*/  LOP3.LUT R144, R7, 0xe8, RZ, 0xfc, !PT ;  /* 0x000000e807907812 */ /* 0x000fe400078efcff */
[----:B------:R-:W-:Y:S01]  /*3800*/  ISETP.GT.U32.AND P5, PT, R5, R43, PT ;  /* 0x0000002b0500720c */ /* 0x000fe20003fa4070 */
[----:B------:R-:W-:Y:S01]  /*3810*/  IMAD.MOV R10, RZ, RZ, -R8 ;  /* 0x000000ffff0a7224 */ /* 0x000fe200078e0a08 */
[----:B------:R-:W-:Y:S01]  /*3820*/  IABS R139, R144 ;  /* 0x00000090008b7213 */ /* 0x000fe20000000000 */
[----:B------:R-:W-:Y:S01]  /*3830*/  IMAD.HI.U32 R8, R2, R46, RZ ;  /* 0x0000002e02087227 */ /* 0x000fe200078e00ff */
[----:B------:R-:W-:-:S02]  /*3840*/  LOP3.LUT R145, R7, 0xe6, RZ, 0xfc, !PT ;  /* 0x000000e607917812 */ /* 0x000fc400078efcff */
[C---:B------:R-:W-:Y:S01]  /*3850*/  LOP3.LUT R146, R7.reuse, 0xe0, RZ, 0xfc, !PT ;  /* 0x000000e007927812 */ /* 0x040fe200078efcff */
[----:B------:R-:W-:Y:S01]  /*3860*/  @!P6 IMAD.IADD R44, R44, 0x1, -R5 ;  /* 0x000000012c2ce824 */ /* 0x000fe200078e0a05 */
[C---:B------:R-:W-:Y:S01]  /*3870*/  LOP3.LUT R148, R7.reuse, 0xda, RZ, 0xfc, !PT ;  /* 0x000000da07947812 */ /* 0x040fe200078efcff */
[----:B------:R-:W-:Y:S01]  /*3880*/  IMAD.MOV R8, RZ, RZ, -R8 ;  /* 0x000000ffff087224 */ /* 0x000fe200078e0a08 */
[----:B------:R-:W-:Y:S01]  /*3890*/  LOP3.LUT R149, R7, 0xd8, RZ, 0xfc, !PT ;  /* 0x000000d807957812 */ /* 0x000fe200078efcff */
[C---:B------:R-:W-:Y:S01]  /*38a0*/  IMAD R45, R5.reuse, R10, R45 ;  /* 0x0000000a052d7224 */ /* 0x040fe200078e022d */
[C---:B------:R-:W-:Y:S01]  /*38b0*/  ISETP.GT.U32.AND P6, PT, R5.reuse, R44, PT ;  /* 0x0000002c0500720c */ /* 0x040fe20003fc4070 */
[----:B------:R-:W-:Y:S01]  /*38c0*/  IMAD R46, R5, R8, R46 ;  /* 0x00000008052e7224 */ /* 0x000fe200078e022e */
[----:B------:R-:W-:Y:S01]  /*38d0*/  LOP3.LUT R10, R7, 0x19c, RZ, 0xfc, !PT ;  /* 0x0000019c070a7812 */ /* 0x000fe200078efcff */
[----:B------:R-:W-:Y:S01]  /*38e0*/  IMAD.HI.U32 R8, R2, R47, RZ ;  /* 0x0000002f02087227 */ /* 0x000fe200078e00ff */
[----:B------:R-:W-:-:S02]  /*38f0*/  IABS R147, R149 ;  /* 0x0000009500937213 */ /* 0x000fc40000000000 */
[----:B------:R-:W-:Y:S01]  /*3900*/  IABS R49, R10 ;  /* 0x0000000a00317213 */ /* 0x000fe20000000000 */
[----:B------:R-:W-:Y:S01]  /*3910*/  @!P0 IMAD.MOV R42, RZ, RZ, -R42 ;  /* 0x000000ffff2a8224 */ /* 0x000fe200078e0a2a */
[----:B------:R-:W-:Y:S01]  /*3920*/  ISETP.GE.AND P0, PT, R9, RZ, PT ;  /* 0x000000ff0900720c */ /* 0x000fe20003f06270 */
[----:B------:R-:W-:Y:S01]  /*3930*/  @!P5 IMAD.IADD R43, R43, 0x1, -R5 ;  /* 0x000000012b2bd824 */ /* 0x000fe200078e0a05 */
[----:B------:R-:W-:Y:S01]  /*3940*/  ISETP.GT.U32.AND P5, PT, R5, R45, PT ;  /* 0x0000002d0500720c */ /* 0x000fe20003fa4070 */
[----:B------:R-:W-:Y:S01]  /*3950*/  IMAD.HI.U32 R9, R2, R48, RZ ;  /* 0x0000003002097227 */ /* 0x000fe200078e00ff */
[C---:B------:R-:W-:Y:S02]  /*3960*/  LOP3.LUT R157, R7.reuse, 0xd0, RZ, 0xfc, !PT ;  /* 0x000000d0079d7812 */ /* 0x040fe400078efcff */
[----:B------:R-:W-:Y:S01]  /*3970*/  LOP3.LUT R154, R7, 0xd4, RZ, 0xfc, !PT ;  /* 0x000000d4079a7812 */ /* 0x000fe200078efcff */
[----:B------:R-:W-:Y:S01]  /*3980*/  IMAD.MOV R8, RZ, RZ, -R8 ;  /* 0x000000ffff087224 */ /* 0x000fe200078e0a08 */
[----:B------:R-:W-:Y:S01]  /*3990*/  IABS R152, R157 ;  /* 0x0000009d00987213 */ /* 0x000fe20000000000 */
[----:B------:R-:W-:Y:S01]  /*39a0*/  IMAD.MOV R9, RZ, RZ, -R9 ;  /* 0x000000ffff097224 */ /* 0x000fe200078e0a09 */
[----:B------:R-:W-:Y:S01]  /*39b0*/  IABS R150, R154 ;  /* 0x0000009a00967213 */ /* 0x000fe20000000000 */
[----:B------:R-:W-:Y:S01]  /*39c0*/  IMAD R47, R5, R8, R47 ;  /* 0x00000008052f7224 */ /* 0x000fe200078e022f */
[----:B------:R-:W-:Y:S01]  /*39d0*/  LOP3.LUT R156, R7, 0xd2, RZ, 0xfc, !PT ;  /* 0x000000d2079c7812 */ /* 0x000fe200078efcff */
[----:B------:R-:W-:Y:S01]  /*39e0*/  IMAD R48, R5, R9, R48 ;  /* 0x0000000905307224 */ /* 0x000fe200078e0230 */
[----:B------:R-:W-:Y:S01]  /*39f0*/  LOP3.LUT R158, R7, 0xce, RZ, 0xfc, !PT ;  /* 0x000000ce079e7812 */ /* 0x000fe200078efcff */
[--C-:B------:R-:W-:Y:S01]  /*3a00*/  @!P6 IMAD.IADD R44, R44, 0x1, -R5.reuse ;  /* 0x000000012c2ce824 */ /* 0x100fe200078e0a05 */
[----:B------:R-:W-:Y:S01]  /*3a10*/  ISETP.GT.U32.AND P6, PT, R5, R47, PT ;  /* 0x0000002f0500720c */ /* 0x000fe20003fc4070 */
[----:B------:R-:W-:Y:S01]  /*3a20*/  @!P5 IMAD.IADD R45, R45, 0x1, -R5 ;  /* 0x000000012d2dd824 */ /* 0x000fe200078e0a05 */
[----:B------:R-:W-:Y:S01]  /*3a30*/  ISETP.GT.U32.AND P5, PT, R5, R48, PT ;  /* 0x000000300500720c */ /* 0x000fe20003fa4070 */
[----:B------:R-:W-:Y:S01]  /*3a40*/  IMAD.HI.U32 R8, R2, R49, RZ ;  /* 0x0000003102087227 */ /* 0x000fe200078e00ff */
[----:B------:R-:W-:-:S02]  /*3a50*/  IABS R151, R156 ;  /* 0x0000009c00977213 */ /* 0x000fc40000000000 */
[----:B------:R-:W-:Y:S01]  /*3a60*/  LOP3.LUT R159, R7, 0xcc, RZ, 0xfc, !PT ;  /* 0x000000cc079f7812 */ /* 0x000fe200078efcff */
[----:B------:R-:W-:Y:S01]  /*3a70*/  @!P4 IMAD.MOV R43, RZ, RZ, -R43 ;  /* 0x000000ffff2bc224 */ /* 0x000fe200078e0a2b */
[----:B------:R-:W-:Y:S01]  /*3a80*/  ISETP.GT.U32.AND P4, PT, R5, R46, PT ;  /* 0x0000002e0500720c */ /* 0x000fe20003f84070 */
[----:B------:R-:W-:Y:S01]  /*3a90*/  IMAD.MOV R8, RZ, RZ, -R8 ;  /* 0x000000ffff087224 */ /* 0x000fe200078e0a08 */
[C---:B------:R-:W-:Y:S01]  /*3aa0*/  LOP3.LUT R160, R7.reuse, 0xca, RZ, 0xfc, !PT ;  /* 0x000000ca07a07812 */ /* 0x040fe200078efcff */
[----:B------:R-:W-:Y:S01]  /*3ab0*/  @!P2 IMAD.MOV R44, RZ, RZ, -R44 ;  /* 0x000000ffff2ca224 */ /* 0x000fe200078e0a2c */
[----:B------:R-:W-:Y:S01]  /*3ac0*/  LOP3.LUT R161, R7, 0xc8, RZ, 0xfc, !PT ;  /* 0x000000c807a17812 */ /* 0x000fe200078efcff */
[--C-:B------:R-:W-:Y:S01]  /*3ad0*/  @!P6 IMAD.IADD R47, R47, 0x1, -R5.reuse ;  /* 0x000000012f2fe824 */ /* 0x100fe200078e0a05 */
[----:B------:R-:W-:Y:S01]  /*3ae0*/  LOP3.LUT R162, R7, 0xc6, RZ, 0xfc, !PT ;  /* 0x000000c607a27812 */ /* 0x000fe200078efcff */
[----:B------:R-:W-:Y:S01]  /*3af0*/  @!P5 IMAD.IADD R48, R48, 0x1, -R5 ;  /* 0x000000013030d824 */ /* 0x000fe200078e0a05 */
[----:B------:R-:W-:Y:S01]  /*3b00*/  IABS R155, R161 ;  /* 0x000000a1009b7213 */ /* 0x000fe20000000000 */
[C---:B------:R-:W-:Y:S01]  /*3b10*/  IMAD R49, R5.reuse, R8, R49 ;  /* 0x0000000805317224 */ /* 0x040fe200078e0231 */
[C---:B------:R-:W-:Y:S01]  /*3b20*/  ISETP.GT.U32.AND P5, PT, R5.reuse, R47, PT ;  /* 0x0000002f0500720c */ /* 0x040fe20003fa4070 */
[----:B------:R-:W-:Y:S01]  /*3b30*/  IMAD.HI.U32 R8, R2, R50, RZ ;  /* 0x0000003202087227 */ /* 0x000fe200078e00ff */
[----:B------:R-:W-:-:S02]  /*3b40*/  ISETP.GT.U32.AND P2, PT, R5, R48, PT ;  /* 0x000000300500720c */ /* 0x000fc40003f44070 */
[C---:B------:R-:W-:Y:S01]  /*3b50*/  LOP3.LUT R163, R7.reuse, 0xc4, RZ, 0xfc, !PT ;  /* 0x000000c407a37812 */ /* 0x040fe200078efcff */
[----:B------:R-:W-:Y:S01]  /*3b60*/  IMAD.MOV R8, RZ, RZ, -R8 ;  /* 0x000000ffff087224 */ /* 0x000fe200078e0a08 */
[----:B------:R-:W-:Y:S01]  /*3b70*/  LOP3.LUT R169, R7, 0xb6, RZ, 0xfc, !PT ;  /* 0x000000b607a97812 */ /* 0x000fe200078efcff */
[--C-:B------:R-:W-:Y:S01]  /*3b80*/  @!P4 IMAD.IADD R46, R46, 0x1, -R5.reuse ;  /* 0x000000012e2ec824 */ /* 0x100fe200078e0a05 */
[C---:B------:R-:W-:Y:S01]  /*3b90*/  ISETP.GT.U32.AND P4, PT, R5.reuse, R45, PT ;  /* 0x0000002d0500720c */ /* 0x040fe20003f84070 */
[C---:B------:R-:W-:Y:S01]  /*3ba0*/  IMAD R50, R5.reuse, R8, R50 ;  /* 0x0000000805327224 */ /* 0x040fe200078e0232 */
[----:B------:R-:W-:Y:S01]  /*3bb0*/  IABS R164, R169 ;  /* 0x000000a900a47213 */ /* 0x000fe20000000000 */
[----:B------:R-:W-:Y:S01]  /*3bc0*/  IMAD.HI.U32 R8, R2, R51, RZ ;  /* 0x0000003302087227 */ /* 0x000fe200078e00ff */
[----:B------:R-:W-:Y:S02]  /*3bd0*/  ISETP.GT.U32.AND P6, PT, R5, R46, PT ;  /* 0x0000002e0500720c */ /* 0x000fe40003fc4070 */
[----:B------:R-:W-:Y:S01]  /*3be0*/  LOP3.LUT R170, R7, 0xb4, RZ, 0xfc, !PT ;  /* 0x000000b407aa7812 */ /* 0x000fe200078efcff */
[--C-:B------:R-:W-:Y:S01]  /*3bf0*/  @!P5 IMAD.IADD R47, R47, 0x1, -R5.reuse ;  /* 0x000000012f2fd824 */ /* 0x100fe200078e0a05 */
[C---:B------:R-:W-:Y:S01]  /*3c00*/  ISETP.GT.U32.AND P5, PT, R5.reuse, R50, PT ;  /* 0x000000320500720c */ /* 0x040fe20003fa4070 */
[----:B------:R-:W-:Y:S01]  /*3c10*/  IMAD.MOV R8, RZ, RZ, -R8 ;  /* 0x000000ffff087224 */ /* 0x000fe200078e0a08 */
[----:B------:R-:W-:Y:S01]  /*3c20*/  IABS R165, R170 ;  /* 0x000000aa00a57213 */ /* 0x000fe20000000000 */
[----:B------:R-:W-:Y:S01]  /*3c30*/  @!P2 IMAD.IADD R48, R48, 0x1, -R5 ;  /* 0x000000013030a824 */ /* 0x000fe200078e0a05 */
[----:B------:R-:W-:Y:S01]  /*3c40*/  ISETP.GE.AND P2, PT, R10, RZ, PT ;  /* 0x000000ff0a00720c */ /* 0x000fe20003f46270 */
[----:B------:R-:W-:Y:S01]  /*3c50*/  IMAD R51, R5, R8, R51 ;  /* 0x0000000805337224 */ /* 0x000fe200078e0233 */
[----:B------:R-:W-:Y:S01]  /*3c60*/  LOP3.LUT R10, R7, 0x192, RZ, 0xfc, !PT ;  /* 0x00000192070a7812 */ /* 0x000fe200078efcff */
[--C-:B------:R-:W-:Y:S01]  /*3c70*/  @!P4 IMAD.IADD R45, R45, 0x1, -R5.reuse ;  /* 0x000000012d2dc824 */ /* 0x100fe200078e0a05 */
[----:B------:R-:W-:Y:S01]  /*3c80*/  ISETP.GT.U32.AND P4, PT, R5, R49, PT ;  /* 0x000000310500720c */ /* 0x000fe20003f84070 */
[----:B------:R-:W-:Y:S01]  /*3c90*/  @!P6 IMAD.IADD R46, R46, 0x1, -R5 ;  /* 0x000000012e2ee824 */ /* 0x000fe200078e0a05 */
[----:B------:R-:W-:Y:S01]  /*3ca0*/  ISETP.GE.AND P6, PT, R53, RZ, PT ;  /* 0x000000ff3500720c */ /* 0x000fe20003fc6270 */
[----:B------:R-:W-:Y:S01]  /*3cb0*/  IMAD.HI.U32 R9, R2, R52, RZ ;  /* 0x0000003402097227 */ /* 0x000fe200078e00ff */
[----:B------:R-:W-:-:S02]  /*3cc0*/  IABS R53, R57 ;  /* 0x0000003900357213 */ /* 0x000fc40000000000 */
[C---:B------:R-:W-:Y:S01]  /*3cd0*/  LOP3.LUT R168, R7.reuse, 0xb8, RZ, 0xfc, !PT ;  /* 0x000000b807a87812 */ /* 0x040fe200078efcff */
[--C-:B------:R-:W-:Y:S01]  /*3ce0*/  @!P5 IMAD.IADD R50, R50, 0x1, -R5.reuse ;  /* 0x000000013232d824 */ /* 0x100fe200078e0a05 */
[C---:B------:R-:W-:Y:S01]  /*3cf0*/  LOP3.LUT R171, R7.reuse, 0xb2, RZ, 0xfc, !PT ;  /* 0x000000b207ab7812 */ /* 0x040fe200078efcff */
[----:B------:R-:W-:Y:S01]  /*3d00*/  IMAD.HI.U32 R8, R2, R53, RZ ;  /* 0x0000003502087227 */ /* 0x000fe200078e00ff */
[----:B------:R-:W-:Y:S02]  /*3d10*/  LOP3.LUT R173, R7, 0xae, RZ, 0xfc, !PT ;  /* 0x000000ae07ad7812 */ /* 0x000fe400078efcff */
[----:B------:R-:W-:Y:S01]  /*3d20*/  ISETP.GT.U32.AND P5, PT, R5, R50, PT ;  /* 0x000000320500720c */ /* 0x000fe20003fa4070 */
[----:B------:R-:W-:Y:S01]  /*3d30*/  IMAD.MOV R8, RZ, RZ, -R8 ;  /* 0x000000ffff087224 */ /* 0x000fe200078e0a08 */
[----:B------:R-:W-:Y:S01]  /*3d40*/  IABS R166, R171 ;  /* 0x000000ab00a67213 */ /* 0x000fe20000000000 */
[----:B------:R-:W-:Y:S01]  /*3d50*/  @!P4 IMAD.IADD R49, R49, 0x1, -R5 ;  /* 0x000000013131c824 */ /* 0x000fe200078e0a05 */
[----:B------:R-:W-:Y:S01]  /*3d60*/  ISETP.GE.AND P4, PT, R54, RZ, PT ;  /* 0x000000ff3600720c */ /* 0x000fe20003f86270 */
[----:B------:R-:W-:Y:S01]  /*3d70*/  IMAD R53, R5, R8, R53 ;  /* 0x0000000805357224 */ /* 0x000fe200078e0235 */
[----:B------:R-:W-:Y:S01]  /*3d80*/  IABS R54, R10 ;  /* 0x0000000a00367213 */ /* 0x000fe20000000000 */
[----:B------:R-:W-:Y:S01]  /*3d90*/  IMAD.MOV R9, RZ, RZ, -R9 ;  /* 0x000000ffff097224 */ /* 0x000fe200078e0a09 */
[----:B------:R-:W-:Y:S01]  /*3da0*/  LOP3.LUT R172, R7, 0xb0, RZ, 0xfc, !PT ;  /* 0x000000b007ac7812 */ /* 0x000fe200078efcff */
[----:B------:R-:W-:Y:S01]  /*3db0*/  @!P0 IMAD.MOV R47, RZ, RZ, -R47 ;  /* 0x000000ffff2f8224 */ /* 0x000fe200078e0a2f */
[----:B------:R-:W-:Y:S01]  /*3dc0*/  ISETP.GE.AND P0, PT, R55, RZ, PT ;  /* 0x000000ff3700720c */ /* 0x000fe20003f06270 */
[C---:B------:R-:W-:Y:S01]  /*3dd0*/  IMAD R52, R5.reuse, R9, R52 ;  /* 0x0000000905347224 */ /* 0x040fe200078e0234 */
[----:B------:R-:W-:Y:S01]  /*3de0*/  IABS R55, R59 ;  /* 0x0000003b00377213 */ /* 0x000fe20000000000 */
[----:B------:R-:W-:Y:S01]  /*3df0*/  @!P5 IMAD.IADD R50, R50, 0x1, -R5 ;  /* 0x000000013232d824 */ /* 0x000fe200078e0a05 */
[----:B------:R-:W-:Y:S01]  /*3e00*/  ISETP.GT.U32.AND P5, PT, R5, R53, PT ;  /* 0x000000350500720c */ /* 0x000fe20003fa4070 */
[----:B------:R-:W-:Y:S01]  /*3e10*/  IMAD.HI.U32 R8, R2, R54, RZ ;  /* 0x0000003602087227 */ /* 0x000fe200078e00ff */
[----:B------:R-:W-:-:S02]  /*3e20*/  IABS R167, R172 ;  /* 0x000000ac00a77213 */ /* 0x000fc40000000000 */
[----:B------:R-:W-:Y:S01]  /*3e30*/  LOP3.LUT R174, R7, 0xaa, RZ, 0xfc, !PT ;  /* 0x000000aa07ae7812 */ /* 0x000fe200078efcff */
[----:B------:R-:W-:Y:S01]  /*3e40*/  @!P1 IMAD.MOV R45, RZ, RZ, -R45 ;  /* 0x000000ffff2d9224 */ /* 0x000fe200078e0a2d */
[C---:B------:R-:W-:Y:S01]  /*3e50*/  ISETP.GT.U32.AND P1, PT, R5.reuse, R49, PT ;  /* 0x000000310500720c */ /* 0x040fe20003f24070 */
[----:B------:R-:W-:Y:S01]  /*3e60*/  @!P6 IMAD.MOV R48, RZ, RZ, -R48 ;  /* 0x000000ffff30e224 */ /* 0x000fe200078e0a30 */
[C---:B------:R-:W-:Y:S01]  /*3e70*/  ISETP.GT.U32.AND P6, PT, R5.reuse, R52, PT ;  /* 0x000000340500720c */ /* 0x040fe20003fc4070 */
[----:B------:R-:W-:Y:S01]  /*3e80*/  @!P3 IMAD.MOV R46, RZ, RZ, -R46 ;  /* 0x000000ffff2eb224 */ /* 0x000fe200078e0a2e */
[----:B------:R-:W-:Y:S01]  /*3e90*/  ISETP.GT.U32.AND P3, PT, R5, R51, PT ;  /* 0x000000330500720c */ /* 0x000fe20003f64070 */
[----:B------:R-:W-:Y:S01]  /*3ea0*/  IMAD.MOV R9, RZ, RZ, -R8 ;  /* 0x000000ffff097224 */ /* 0x000fe200078e0a08 */
[----:B------:R-:W-:Y:S01]  /*3eb0*/  LOP3.LUT R175, R7, 0xa8, RZ, 0xfc, !PT ;  /* 0x000000a807af7812 */ /* 0x000fe200078efcff */
[----:B------:R-:W-:Y:S01]  /*3ec0*/  @!P5 IMAD.IADD R53, R53, 0x1, -R5 ;  /* 0x000000013535d824 */ /* 0x000fe200078e0a05 */
[C---:B------:R-:W-:Y:S01]  /*3ed0*/  LOP3.LUT R176, R7.reuse, 0xa6, RZ, 0xfc, !PT ;  /* 0x000000a607b07812 */ /* 0x040fe200078efcff */
[----:B------:R-:W-:Y:S01]  /*3ee0*/  IMAD.HI.U32 R8, R2, R55, RZ ;  /* 0x0000003702087227 */ /* 0x000fe200078e00ff */
[----:B------:R-:W-:-:S02]  /*3ef0*/  LOP3.LUT R177, R7, 0xa2, RZ, 0xfc, !PT ;  /* 0x000000a207b17812 */ /* 0x000fc400078efcff */
[----:B------:R-:W-:Y:S01]  /*3f00*/  ISETP.GT.U32.AND P5, PT, R5, R53, PT ;  /* 0x000000350500720c */ /* 0x000fe20003fa4070 */
[----:B------:R-:W-:Y:S01]  /*3f10*/  IMAD.MOV R8, RZ, RZ, -R8 ;  /* 0x000000ffff087224 */ /* 0x000fe200078e0a08 */
[----:B------:R-:W-:Y:S01]  /*3f20*/  LOP3.LUT R179, R7, 0x9c, RZ, 0xfc, !PT ;  /* 0x0000009c07b37812 */ /* 0x000fe200078efcff */
[----:B------:R-:W-:Y:S01]  /*3f30*/  @!P1 IMAD.IADD R49, R49, 0x1, -R5 ;  /* 0x0000000131319824 */ /* 0x000fe200078e0a05 */
[----:B------:R-:W-:Y:S01]  /*3f40*/  ISETP.GE.AND P1, PT, R56, RZ, PT ;  /* 0x000000ff3800720c */ /* 0x000fe20003f26270 */
[----:B------:R-:W-:Y:S01]  /*3f50*/  IMAD R55, R5, R8, R55 ;  /* 0x0000000805377224 */ /* 0x000fe200078e0237 */
[----:B------:R-:W-:Y:S01]  /*3f60*/  IABS R56, R60 ;  /* 0x0000003c00387213 */ /* 0x000fe20000000000 */
[--C-:B------:R-:W-:Y:S01]  /*3f70*/  @!P6 IMAD.IADD R52, R52, 0x1, -R5.reuse ;  /* 0x000000013434e824 */ /* 0x100fe200078e0a05 */
[----:B------:R-:W-:Y:S01]  /*3f80*/  LOP3.LUT R180, R7, 0x9a, RZ, 0xfc, !PT ;  /* 0x0000009a07b47812 */ /* 0x000fe200078efcff */
[----:B------:R-:W-:Y:S01]  /*3f90*/  @!P3 IMAD.IADD R51, R51, 0x1, -R5 ;  /* 0x000000013333b824 */ /* 0x000fe200078e0a05 */
[----:B------:R-:W-:Y:S01]  /*3fa0*/  ISETP.GE.AND P3, PT, R57, RZ, PT ;  /* 0x000000ff3900720c */ /* 0x000fe20003f66270 */
[----:B------:R-:W-:Y:S01]  /*3fb0*/  @!P2 IMAD.MOV R49, RZ, RZ, -R49 ;  /* 0x000000ffff31a224 */ /* 0x000fe200078e0a31 */
[----:B------:R-:W-:Y:S01]  /*3fc0*/  ISETP.GT.U32.AND P2, PT, R5, R52, PT ;  /* 0x000000340500720c */ /* 0x000fe20003f44070 */
[----:B------:R-:W-:Y:S01]  /*3fd0*/  @!P5 IMAD.IADD R53, R53, 0x1, -R5 ;  /* 0x000000013535d824 */ /* 0x000fe200078e0a05 */
[C---:B------:R-:W-:Y:S01]  /*3fe0*/  ISETP.GT.U32.AND P5, PT, R5.reuse, R55, PT ;  /* 0x000000370500720c */ /* 0x040fe20003fa4070 */
[----:B------:R-:W-:Y:S01]  /*3ff0*/  IMAD.HI.U32 R8, R2, R56, RZ ;  /* 0x0000003802087227 */ /* 0x000fe200078e00ff */
[----:B------:R-:W-:-:S02]  /*4000*/  ISETP.GT.U32.AND P6, PT, R5, R51, PT ;  /* 0x000000330500720c */ /* 0x000fc40003fc4070 */
[----:B------:R-:W-:Y:S01]  /*4010*/  IABS R57, R61 ;  /* 0x0000003d00397213 */ /* 0x000fe20000000000 */
[----:B------:R-:W-:Y:S01]  /*4020*/  IMAD R54, R5, R9, R54 ;  /* 0x0000000905367224 */ /* 0x000fe200078e0236 */
[----:B------:R-:W-:Y:S01]  /*4030*/  IABS R178, R180 ;  /* 0x000000b400b27213 */ /* 0x000fe20000000000 */
[----:B------:R-:W-:Y:S01]  /*4040*/  IMAD.MOV R8, RZ, RZ, -R8 ;  /* 0x000000ffff087224 */ /* 0x000fe200078e0a08 */
[C---:B------:R-:W-:Y:S01]  /*4050*/  LOP3.LUT R182, R7.reuse, 0x94, RZ, 0xfc, !PT ;  /* 0x0000009407b67812 */ /* 0x040fe200078efcff */
[----:B------:R-:W-:Y:S01]  /*4060*/  IMAD.HI.U32 R9, R2, R57, RZ ;  /* 0x0000003902097227 */ /* 0x000fe200078e00ff */
[----:B------:R-:W-:Y:S02]  /*4070*/  LOP3.LUT R187, R7, 0x90, RZ, 0xfc, !PT ;  /* 0x0000009007bb7812 */ /* 0x000fe400078efcff */
[----:B------:R-:W-:Y:S01]  /*4080*/  IABS R181, R182 ;  /* 0x000000b600b57213 */ /* 0x000fe20000000000 */
[--C-:B------:R-:W-:Y:S01]  /*4090*/  @!P5 IMAD.IADD R55, R55, 0x1, -R5.reuse ;  /* 0x000000013737d824 */ /* 0x100fe200078e0a05 */
[----:B------:R-:W-:Y:S01]  /*40a0*/  IABS R183, R187 ;  /* 0x000000bb00b77213 */ /* 0x000fe20000000000 */
[--C-:B------:R-:W-:Y:S01]  /*40b0*/  @!P2 IMAD.IADD R52, R52, 0x1, -R5.reuse ;  /* 0x000000013434a824 */ /* 0x100fe200078e0a05 */
[----:B------:R-:W-:Y:S01]  /*40c0*/  ISETP.GE.AND P2, PT, R10, RZ, PT ;  /* 0x000000ff0a00720c */ /* 0x000fe20003f46270 */
[----:B------:R-:W-:Y:S01]  /*40d0*/  @!P4 IMAD.MOV R50, RZ, RZ, -R50 ;  /* 0x000000ffff32c224 */ /* 0x000fe200078e0a32 */
[----:B------:R-:W-:Y:S01]  /*40e0*/  ISETP.GT.U32.AND P4, PT, R5, R55, PT ;  /* 0x000000370500720c */ /* 0x000fe20003f84070 */
[----:B------:R-:W-:Y:S01]  /*40f0*/  @!P6 IMAD.IADD R51, R51, 0x1, -R5 ;  /* 0x000000013333e824 */ /* 0x000fe200078e0a05 */
[----:B------:R-:W-:Y:S01]  /*4100*/  ISETP.GT.U32.AND P6, PT, R5, R54, PT ;  /* 0x000000360500720c */ /* 0x000fe20003fc4070 */
[----:B------:R-:W-:Y:S01]  /*4110*/  IMAD.MOV R10, RZ, RZ, -R9 ;  /* 0x000000ffff0a7224 */ /* 0x000fe200078e0a09 */
[----:B------:R-:W-:Y:S01]  /*4120*/  LOP3.LUT R9, R7, 0x188, RZ, 0xfc, !PT ;  /* 0x0000018807097812 */ /* 0x000fe200078efcff */
[----:B------:R-:W-:Y:S01]  /*4130*/  IMAD R56, R5, R8, R56 ;  /* 0x0000000805387224 */ /* 0x000fe200078e0238 */
[C---:B------:R-:W-:Y:S01]  /*4140*/  LOP3.LUT R188, R7.reuse, 0x8e, RZ, 0xfc, !PT ;  /* 0x0000008e07bc7812 */ /* 0x040fe200078efcff */
[----:B------:R-:W-:Y:S01]  /*4150*/  IMAD.HI.U32 R8, R2, R58, RZ ;  /* 0x0000003a02087227 */ /* 0x000fe200078e00ff */
[----:B------:R-:W-:-:S02]  /*4160*/  LOP3.LUT R189, R7, 0x8c, RZ, 0xfc, !PT ;  /* 0x0000008c07bd7812 */ /* 0x000fc400078efcff */
[----:B------:R-:W-:Y:S01]  /*4170*/  IABS R185, R188 ;  /* 0x000000bc00b97213 */ /* 0x000fe20000000000 */
[----:B------:R-:W-:Y:S01]  /*4180*/  IMAD R57, R5, R10, R57 ;  /* 0x0000000a05397224 */ /* 0x000fe200078e0239 */
[----:B------:R-:W-:Y:S01]  /*4190*/  LOP3.LUT R10, R7, 0x186, RZ, 0xfc, !PT ;  /* 0x00000186070a7812 */ /* 0x000fe200078efcff */
[----:B------:R-:W-:Y:S01]  /*41a0*/  @!P0 IMAD.MOV R51, RZ, RZ, -R51 ;  /* 0x000000ffff338224 */ /* 0x000fe200078e0a33 */
[C---:B------:R-:W-:Y:S01]  /*41b0*/  ISETP.GT.U32.AND P0, PT, R5.reuse, R56, PT ;  /* 0x000000380500720c */ /* 0x040fe20003f04070 */
[----:B------:R-:W-:Y:S01]  /*41c0*/  IMAD.MOV R8, RZ, RZ, -R8 ;  /* 0x000000ffff087224 */ /* 0x000fe200078e0a08 */
[----:B------:R-:W-:Y:S01]  /*41d0*/  IABS R186, R189 ;  /* 0x000000bd00ba7213 */ /* 0x000fe20000000000 */
[----:B------:R-:W-:Y:S01]  /*41e0*/  @!P3 IMAD.MOV R53, RZ, RZ, -R53 ;  /* 0x000000ffff35b224 */ /* 0x000fe200078e0a35 */
[C---:B------:R-:W-:Y:S01]  /*41f0*/  ISETP.GT.U32.AND P3, PT, R5.reuse, R57, PT ;  /* 0x000000390500720c */ /* 0x040fe20003f64070 */
[----:B------:R-:W-:Y:S01]  /*4200*/  IMAD R58, R5, R8, R58 ;  /* 0x00000008053a7224 */ /* 0x000fe200078e023a */
[----:B------:R-:W-:Y:S01]  /*4210*/  LOP3.LUT R190, R7, 0x88, RZ, 0xfc, !PT ;  /* 0x0000008807be7812 */ /* 0x000fe200078efcff */
[--C-:B------:R-:W-:Y:S01]  /*4220*/  @!P4 IMAD.IADD R55, R55, 0x1, -R5.reuse ;  /* 0x000000013737c824 */ /* 0x100fe200078e0a05 */
[----:B------:R-:W-:Y:S01]  /*4230*/  LOP3.LUT R191, R7, 0x86, RZ, 0xfc, !PT ;  /* 0x0000008607bf7812 */ /* 0x000fe200078efcff */
[--C-:B------:R-:W-:Y:S01]  /*4240*/  @!P6 IMAD.IADD R54, R54, 0x1, -R5.reuse ;  /* 0x000000013636e824 */ /* 0x100fe200078e0a05 */
[----:B------:R-:W-:Y:S01]  /*4250*/  ISETP.GT.U32.AND P4, PT, R5, R58, PT ;  /* 0x0000003a0500720c */ /* 0x000fe20003f84070 */
[----:B------:R-:W-:Y:S01]  /*4260*/  @!P1 IMAD.MOV R52, RZ, RZ, -R52 ;  /* 0x000000ffff349224 */ /* 0x000fe200078e0a34 */
[----:B------:R-:W-:Y:S01]  /*4270*/  ISETP.GE.AND P6, PT, R59, RZ, PT ;  /* 0x000000ff3b00720c */ /* 0x000fe20003fc6270 */
[----:B------:R-:W-:Y:S01]  /*4280*/  @!P0 IMAD.IADD R56, R56, 0x1, -R5 ;  /* 0x0000000138388824 */ /* 0x000fe200078e0a05 */
[----:B------:R-:W-:-:S02]  /*4290*/  IABS R59, R9 ;  /* 0x00000009003b7213 */ /* 0x000fc40000000000 */
[----:B------:R-:W-:Y:S01]  /*42a0*/  ISETP.GT.U32.AND P5, PT, R5, R54, PT ;  /* 0x000000360500720c */ /* 0x000fe20003fa4070 */
[--C-:B------:R-:W-:Y:S01]  /*42b0*/  @!P3 IMAD.IADD R57, R57, 0x1, -R5.reuse ;  /* 0x000000013939b824 */ /* 0x100fe200078e0a05 */
[----:B------:R-:W-:Y:S01]  /*42c0*/  ISETP.GT.U32.AND P3, PT, R5, R56, PT ;  /* 0x000000380500720c */ /* 0x000fe20003f64070 */
[----:B------:R-:W-:Y:S01]  /*42d0*/  IMAD.HI.U32 R8, R2, R59, RZ ;  /* 0x0000003b02087227 */ /* 0x000fe200078e00ff */
[----:B------:R-:W-:Y:S02]  /*42e0*/  ISETP.GE.AND P1, PT, R60, RZ, PT ;  /* 0x000000ff3c00720c */ /* 0x000fe40003f26270 */
[----:B------:R-:W-:Y:S01]  /*42f0*/  IABS R60, R10 ;  /* 0x0000000a003c7213 */ /* 0x000fe20000000000 */
[----:B------:R-:W-:Y:S01]  /*4300*/  @!P4 IMAD.IADD R58, R58, 0x1, -R5 ;  /* 0x000000013a3ac824 */ /* 0x000fe200078e0a05 */
[----:B------:R-:W-:Y:S01]  /*4310*/  ISETP.GE.AND P0, PT, R62, RZ, PT ;  /* 0x000000ff3e00720c */ /* 0x000fe20003f06270 */
[----:B------:R-:W-:Y:S01]  /*4320*/  IMAD.MOV R8, RZ, RZ, -R8 ;  /* 0x000000ffff087224 */ /* 0x000fe200078e0a08 */
[----:B------:R-:W-:Y:S01]  /*4330*/  LOP3.LUT R193, R7, 0x7e, RZ, 0xfc, !PT ;  /* 0x0000007e07c17812 */ /* 0x000fe200078efcff */
[----:B------:R-:W-:Y:S01]  /*4340*/  @!P6 IMAD.MOV R55, RZ, RZ, -R55 ;  /* 0x000000ffff37e224 */ /* 0x000fe200078e0a37 */
[C---:B------:R-:W-:Y:S01]  /*4350*/  ISETP.GT.U32.AND P4, PT, R5.reuse, R58, PT ;  /* 0x0000003a0500720c */ /* 0x040fe20003f84070 */
[----:B------:R-:W-:Y:S01]  /*4360*/  IMAD R59, R5, R8, R59 ;  /* 0x00000008053b7224 */ /* 0x000fe200078e023b */
[----:B------:R-:W-:Y:S01]  /*4370*/  ISETP.GE.AND P6, PT, R9, RZ, PT ;  /* 0x000000ff0900720c */ /* 0x000fe20003fc6270 */
[----:B------:R-:W-:Y:S01]  /*4380*/  IMAD.HI.U32 R8, R2, R60, RZ ;  /* 0x0000003c02087227 */ /* 0x000fe200078e00ff */
[----:B------:R-:W-:-:S02]  /*4390*/  IABS R192, R193 ;  /* 0x000000c100c07213 */ /* 0x000fc40000000000 */
[----:B------:R-:W-:Y:S01]  /*43a0*/  LOP3.LUT R201, R7, 0x7c, RZ, 0xfc, !PT ;  /* 0x0000007c07c97812 */ /* 0x000fe200078efcff */
[--C-:B------:R-:W-:Y:S01]  /*43b0*/  @!P5 IMAD.IADD R54, R54, 0x1, -R5.reuse ;  /* 0x000000013636d824 */ /* 0x100fe200078e0a05 */
[----:B------:R-:W-:Y:S01]  /*43c0*/  ISETP.GE.AND P5, PT, R61, RZ, PT ;  /* 0x000000ff3d00720c */ /* 0x000fe20003fa6270 */
[--C-:B------:R-:W-:Y:S01]  /*43d0*/  @!P3 IMAD.IADD R56, R56, 0x1, -R5.reuse ;  /* 0x000000013838b824 */ /* 0x100fe200078e0a05 */
[C---:B------:R-:W-:Y:S01]  /*43e0*/  ISETP.GT.U32.AND P3, PT, R5.reuse, R59, PT ;  /* 0x0000003b0500720c */ /* 0x040fe20003f64070 */
[----:B------:R-:W-:Y:S01]  /*43f0*/  IMAD.MOV R8, RZ, RZ, -R8 ;  /* 0x000000ffff087224 */ /* 0x000fe200078e0a08 */
[----:B------:R-:W-:Y:S01]  /*4400*/  IABS R61, R64 ;  /* 0x00000040003d7213 */ /* 0x000fe20000000000 */
[----:B------:R-:W-:Y:S01]  /*4410*/  @!P2 IMAD.MOV R54, RZ, RZ, -R54 ;  /* 0x000000ffff36a224 */ /* 0x000fe200078e0a36 */
[C---:B------:R-:W-:Y:S01]  /*4420*/  ISETP.GT.U32.AND P2, PT, R5.reuse, R57, PT ;  /* 0x000000390500720c */ /* 0x040fe20003f44070 */
[----:B------:R-:W-:Y:S01]  /*4430*/  IMAD R60, R5, R8, R60 ;  /* 0x00000008053c7224 */ /* 0x000fe200078e023c */
[C---:B------:R-:W-:Y:S01]  /*4440*/  LOP3.LUT R202, R7.reuse, 0x7a, RZ, 0xfc, !PT ;  /* 0x0000007a07ca7812 */ /* 0x040fe200078efcff */
[----:B------:R-:W-:Y:S01]  /*4450*/  @!P4 IMAD.IADD R58, R58, 0x1, -R5 ;  /* 0x000000013a3ac824 */ /* 0x000fe200078e0a05 */
[----:B------:R-:W-:Y:S01]  /*4460*/  LOP3.LUT R203, R7, 0x78, RZ, 0xfc, !PT ;  /* 0x0000007807cb7812 */ /* 0x000fe200078efcff */
[----:B------:R-:W-:Y:S01]  /*4470*/  @!P1 IMAD.MOV R56, RZ, RZ, -R56 ;  /* 0x000000ffff389224 */ /* 0x000fe200078e0a38 */
[----:B------:R-:W-:Y:S01]  /*4480*/  ISETP.GT.U32.AND P4, PT, R5, R60, PT ;  /* 0x0000003c0500720c */ /* 0x000fe20003f84070 */
[----:B------:R-:W-:Y:S01]  /*4490*/  IMAD.HI.U32 R8, R2, R61, RZ ;  /* 0x0000003d02087227 */ /* 0x000fe200078e00ff */
[----:B------:R-:W-:-:S02]  /*44a0*/  IABS R194, R202 ;  /* 0x000000ca00c27213 */ /* 0x000fc40000000000 */
[----:B------:R-:W-:Y:S01]  /*44b0*/  IABS R196, R203 ;  /* 0x000000cb00c47213 */ /* 0x000fe20000000000 */
[--C-:B------:R-:W-:Y:S01]  /*44c0*/  @!P3 IMAD.IADD R59, R59, 0x1, -R5.reuse ;  /* 0x000000013b3bb824 */ /* 0x100fe200078e0a05 */
[----:B------:R-:W-:Y:S01]  /*44d0*/  ISETP.GE.AND P3, PT, R64, RZ, PT ;  /* 0x000000ff4000720c */ /* 0x000fe20003f66270 */
[--C-:B------:R-:W-:Y:S01]  /*44e0*/  @!P2 IMAD.IADD R57, R57, 0x1, -R5.reuse ;  /* 0x000000013939a824 */ /* 0x100fe200078e0a05 */
[----:B------:R-:W-:Y:S01]  /*44f0*/  ISETP.GE.AND P2, PT, R10, RZ, PT ;  /* 0x000000ff0a00720c */ /* 0x000fe20003f46270 */
[----:B------:R-:W-:Y:S01]  /*4500*/  IMAD.MOV R8, RZ, RZ, -R8 ;  /* 0x000000ffff087224 */ /* 0x000fe200078e0a08 */
[----:B------:R-:W-:Y:S01]  /*4510*/  ISETP.GT.U32.AND P1, PT, R5, R59, PT ;  /* 0x0000003b0500720c */ /* 0x000fe20003f24070 */
[----:B------:R-:W-:Y:S01]  /*4520*/  IMAD.HI.U32 R9, R2, R63, RZ ;  /* 0x0000003f02097227 */ /* 0x000fe200078e00ff */
[C---:B------:R-:W-:Y:S02]  /*4530*/  LOP3.LUT R10, R7.reuse, 0x182, RZ, 0xfc, !PT ;  /* 0x00000182070a7812 */ /* 0x040fe400078efcff */
[----:B------:R-:W-:Y:S01]  /*4540*/  LOP3.LUT R204, R7, 0x76, RZ, 0xfc, !PT ;  /* 0x0000007607cc7812 */ /* 0x000fe200078efcff */
[----:B------:R-:W-:Y:S01]  /*4550*/  @!P4 IMAD.IADD R60, R60, 0x1, -R5 ;  /* 0x000000013c3cc824 */ /* 0x000fe200078e0a05 */
[----:B------:R-:W-:Y:S01]  /*4560*/  IABS R62, R10 ;  /* 0x0000000a003e7213 */ /* 0x000fe20000000000 */
[----:B------:R-:W-:Y:S01]  /*4570*/  @!P0 IMAD.MOV R58, RZ, RZ, -R58 ;  /* 0x000000ffff3a8224 */ /* 0x000fe200078e0a3a */
[----:B------:R-:W-:Y:S01]  /*4580*/  ISETP.GE.AND P0, PT, R10, RZ, PT ;  /* 0x000000ff0a00720c */ /* 0x000fe20003f06270 */
[C---:B------:R-:W-:Y:S01]  /*4590*/  IMAD R61, R5.reuse, R8, R61 ;  /* 0x00000008053d7224 */ /* 0x040fe200078e023d */
[----:B------:R-:W-:Y:S01]  /*45a0*/  ISETP.GT.U32.AND P4, PT, R5, R60, PT ;  /* 0x0000003c0500720c */ /* 0x000fe20003f84070 */
[----:B------:R-:W-:Y:S01]  /*45b0*/  IMAD.MOV R10, RZ, RZ, -R9 ;  /* 0x000000ffff0a7224 */ /* 0x000fe200078e0a09 */
[C---:B------:R-:W-:Y:S01]  /*45c0*/  LOP3.LUT R9, R7.reuse, 0x17e, RZ, 0xfc, !PT ;  /* 0x0000017e07097812 */ /* 0x040fe200078efcff */
[----:B------:R-:W-:Y:S01]  /*45d0*/  IMAD.HI.U32 R8, R2, R62, RZ ;  /* 0x0000003e02087227 */ /* 0x000fe200078e00ff */
[----:B------:R-:W-:-:S02]  /*45e0*/  LOP3.LUT R200, R7, 0x74, RZ, 0xfc, !PT ;  /* 0x0000007407c87812 */ /* 0x000fc400078efcff */
[----:B------:R-:W-:Y:S01]  /*45f0*/  IABS R64, R9 ;  /* 0x0000000900407213 */ /* 0x000fe20000000000 */
[----:B------:R-:W-:Y:S01]  /*4600*/  @!P1 IMAD.IADD R59, R59, 0x1, -R5 ;  /* 0x000000013b3b9824 */ /* 0x000fe200078e0a05 */
[----:B------:R-:W-:Y:S01]  /*4610*/  ISETP.GE.AND P1, PT, R65, RZ, PT ;  /* 0x000000ff4100720c */ /* 0x000fe20003f26270 */
[C---:B------:R-:W-:Y:S01]  /*4620*/  IMAD R63, R5.reuse, R10, R63 ;  /* 0x0000000a053f7224 */ /* 0x040fe200078e023f */
[----:B------:R-:W-:Y:S01]  /*4630*/  IABS R65, R67 ;  /* 0x0000004300417213 */ /* 0x000fe20000000000 */
[----:B------:R-:W-:Y:S01]  /*4640*/  IMAD.MOV R8, RZ, RZ, -R8 ;  /* 0x000000ffff087224 */ /* 0x000fe200078e0a08 */
[----:B------:R-:W-:Y:S01]  /*4650*/  IABS R197, R204 ;  /* 0x000000cc00c57213 */ /* 0x000fe20000000000 */
[----:B------:R-:W-:Y:S01]  /*4660*/  @!P6 IMAD.MOV R59, RZ, RZ, -R59 ;  /* 0x000000ffff3be224 */ /* 0x000fe200078e0a3b */
[C---:B------:R-:W-:Y:S01]  /*4670*/  ISETP.GT.U32.AND P6, PT, R5.reuse, R63, PT ;  /* 0x0000003f0500720c */ /* 0x040fe20003fc4070 */
[----:B------:R-:W-:Y:S01]  /*4680*/  IMAD R62, R5, R8, R62 ;  /* 0x00000008053e7224 */ /* 0x000fe200078e023e */
[----:B------:R-:W-:Y:S01]  /*4690*/  IABS R198, R200 ;  /* 0x000000c800c67213 */ /* 0x000fe20000000000 */
[----:B------:R-:W-:Y:S01]  /*46a0*/  @!P4 IMAD.IADD R60, R60, 0x1, -R5 ;  /* 0x000000013c3cc824 */ /* 0x000fe200078e0a05 */
[----:B------:R-:W-:Y:S01]  /*46b0*/  LOP3.LUT R205, R7, 0x72, RZ, 0xfc, !PT ;  /* 0x0000007207cd7812 */ /* 0x000fe200078efcff */
[----:B------:R-:W-:Y:S01]  /*46c0*/  @!P5 IMAD.MOV R57, RZ, RZ, -R57 ;  /* 0x000000ffff39d224 */ /* 0x000fe200078e0a39 */
[C---:B------:R-:W-:Y:S01]  /*46d0*/  ISETP.GT.U32.AND P4, PT, R5.reuse, R62, PT ;  /* 0x0000003e0500720c */ /* 0x040fe20003f84070 */
[----:B------:R-:W-:Y:S01]  /*46e0*/  @!P2 IMAD.MOV R60, RZ, RZ, -R60 ;  /* 0x000000ffff3ca224 */ /* 0x000fe200078e0a3c */
[----:B------:R-:W-:Y:S01]  /*46f0*/  ISETP.GT.U32.AND P5, PT, R5, R61, PT ;  /* 0x0000003d0500720c */ /* 0x000fe20003fa4070 */
[----:B------:R-:W-:Y:S01]  /*4700*/  IMAD.HI.U32 R8, R2, R64, RZ ;  /* 0x0000004002087227 */ /* 0x000fe200078e00ff */
[----:B------:R-:W-:-:S02]  /*4710*/  ISETP.GE.AND P2, PT, R9, RZ, PT ;  /* 0x000000ff0900720c */ /* 0x000fc40003f46270 */
[----:B------:R-:W-:Y:S01]  /*4720*/  LOP3.LUT R206, R7, 0x70, RZ, 0xfc, !PT ;  /* 0x0000007007ce7812 */ /* 0x000fe200078efcff */
[--C-:B------:R-:W-:Y:S01]  /*4730*/  @!P6 IMAD.IADD R63, R63, 0x1, -R5.reuse ;  /* 0x000000013f3fe824 */ /* 0x100fe200078e0a05 */
[----:B------:R-:W-:Y:S01]  /*4740*/  LOP3.LUT R211, R7, 0x60, RZ, 0xfc, !PT ;  /* 0x0000006007d37812 */ /* 0x000fe200078efcff */
[----:B------:R-:W-:Y:S01]  /*4750*/  IMAD.HI.U32 R9, R2, R66, RZ ;  /* 0x0000004202097227 */ /* 0x000fe200078e00ff */
[----:B------:R-:W-:Y:S02]  /*4760*/  IABS R199, R206 ;  /* 0x000000ce00c77213 */ /* 0x000fe40000000000 */
[----:B------:R-:W-:Y:S01]  /*4770*/  ISETP.GT.U32.AND P6, PT, R5, R63, PT ;  /* 0x0000003f0500720c */ /* 0x000fe20003fc4070 */
[--C-:B------:R-:W-:Y:S01]  /*4780*/  @!P4 IMAD.IADD R62, R62, 0x1, -R5.reuse ;  /* 0x000000013e3ec824 */ /* 0x100fe200078e0a05 */
[----:B------:R-:W-:Y:S01]  /*4790*/  IABS R207, R211 ;  /* 0x000000d300cf7213 */ /* 0x000fe20000000000 */
[----:B------:R-:W-:Y:S01]  /*47a0*/  @!P5 IMAD.IADD R61, R61, 0x1, -R5 ;  /* 0x000000013d3dd824 */ /* 0x000fe200078e0a05 */
[----:B------:R-:W-:Y:S01]  /*47b0*/  LOP3.LUT R210, R7, 0x62, RZ, 0xfc, !PT ;  /* 0x0000006207d27812 */ /* 0x000fe200078efcff */
[----:B------:R-:W-:Y:S01]  /*47c0*/  IMAD.MOV R9, RZ, RZ, -R9 ;  /* 0x000000ffff097224 */ /* 0x000fe200078e0a09 */
[C---:B------:R-:W-:Y:S01]  /*47d0*/  ISETP.GT.U32.AND P4, PT, R5.reuse, R62, PT ;  /* 0x0000003e0500720c */ /* 0x040fe20003f84070 */
[----:B------:R-:W-:Y:S01]  /*47e0*/  IMAD.MOV R10, RZ, RZ, -R8 ;  /* 0x000000ffff0a7224 */ /* 0x000fe200078e0a08 */
[C---:B------:R-:W-:Y:S01]  /*47f0*/  ISETP.GT.U32.AND P5, PT, R5.reuse, R61, PT ;  /* 0x0000003d0500720c */ /* 0x040fe20003fa4070 */
[----:B------:R-:W-:Y:S01]  /*4800*/  IMAD R66, R5, R9, R66 ;  /* 0x0000000905427224 */ /* 0x000fe200078e0242 */
[----:B------:R-:W-:Y:S01]  /*4810*/  LOP3.LUT R212, R7, 0x5e, RZ, 0xfc, !PT ;  /* 0x0000005e07d47812 */ /* 0x000fe200078efcff */
[----:B------:R-:W-:Y:S01]  /*4820*/  IMAD R64, R5, R10, R64 ;  /* 0x0000000a05407224 */ /* 0x000fe200078e0240 */
[----:B------:R-:W-:Y:S01]  /*4830*/  LOP3.LUT R215, R7, 0x56, RZ, 0xfc, !PT ;  /* 0x0000005607d77812 */ /* 0x000fe200078efcff */
[----:B------:R-:W-:Y:S01]  /*4840*/  @!P6 IMAD.IADD R63, R63, 0x1, -R5 ;  /* 0x000000013f3fe824 */ /* 0x000fe200078e0a05 */
[----:B------:R-:W-:Y:S01]  /*4850*/  IABS R209, R212 ;  /* 0x000000d400d17213 */ /* 0x000fe20000000000 */
[----:B------:R-:W-:Y:S01]  /*4860*/  IMAD.HI.U32 R8, R2, R65, RZ ;  /* 0x0000004102087227 */ /* 0x000fe200078e00ff */
[----:B------:R-:W-:-:S02]  /*4870*/  LOP3.LUT R216, R7, 0x54, RZ, 0xfc, !PT ;  /* 0x0000005407d87812 */ /* 0x000fc400078efcff */
[----:B------:R-:W-:Y:S01]  /*4880*/  LOP3.LUT R214, R7, 0x58, RZ, 0xfc, !PT ;  /* 0x0000005807d67812 */ /* 0x000fe200078efcff */
[----:B------:R-:W-:Y:S01]  /*4890*/  @!P1 IMAD.MOV R63, RZ, RZ, -R63 ;  /* 0x000000ffff3f9224 */ /* 0x000fe200078e0a3f */
[C---:B------:R-:W-:Y:S01]  /*48a0*/  ISETP.GT.U32.AND P1, PT, R5.reuse, R66, PT ;  /* 0x000000420500720c */ /* 0x040fe20003f24070 */
[--C-:B------:R-:W-:Y:S01]  /*48b0*/  @!P4 IMAD.IADD R62, R62, 0x1, -R5.reuse ;  /* 0x000000013e3ec824 */ /* 0x100fe200078e0a05 */
[----:B------:R-:W-:Y:S01]  /*48c0*/  ISETP.GT.U32.AND P4, PT, R5, R64, PT ;  /* 0x000000400500720c */ /* 0x000fe20003f84070 */
[----:B------:R-:W-:Y:S01]  /*48d0*/  @!P5 IMAD.IADD R61, R61, 0x1, -R5 ;  /* 0x000000013d3dd824 */ /* 0x000fe200078e0a05 */
[----:B------:R-:W-:Y:S01]  /*48e0*/  ISETP.GE.AND P5, PT, R67, RZ, PT ;  /* 0x000000ff4300720c */ /* 0x000fe20003fa6270 */
[----:B------:R-:W-:Y:S01]  /*48f0*/  IMAD.MOV R8, RZ, RZ, -R8 ;  /* 0x000000ffff087224 */ /* 0x000fe200078e0a08 */
[----:B------:R-:W-:Y:S01]  /*4900*/  IABS R213, R216 ;  /* 0x000000d800d57213 */ /* 0x000fe20000000000 */
[----:B------:R-:W-:Y:S01]  /*4910*/  @!P3 IMAD.MOV R61, RZ, RZ, -R61 ;  /* 0x000000ffff3db224 */ /* 0x000fe200078e0a3d */
[----:B------:R-:W-:Y:S01]  /*4920*/  ISETP.GE.AND P3, PT, R68, RZ, PT ;  /* 0x000000ff4400720c */ /* 0x000fe20003f66270 */
[----:B------:R-:W-:Y:S01]  /*4930*/  IMAD R65, R5, R8, R65 ;  /* 0x0000000805417224 */ /* 0x000fe200078e0241 */
[----:B------:R-:W-:Y:S01]  /*4940*/  IABS R68, R71 ;  /* 0x0000004700447213 */ /* 0x000fe20000000000 */
[----:B------:R-:W-:Y:S01]  /*4950*/  @!P0 IMAD.MOV R62, RZ, RZ, -R62 ;  /* 0x000000ffff3e8224 */ /* 0x000fe200078e0a3e */
[----:B------:R-:W-:Y:S01]  /*4960*/  LOP3.LUT R8, R7, 0x178, RZ, 0xfc, !PT ;  /* 0x0000017807087812 */ /* 0x000fe200078efcff */
[--C-:B------:R-:W-:Y:S01]  /*4970*/  @!P1 IMAD.IADD R66, R66, 0x1, -R5.reuse ;  /* 0x0000000142429824 */ /* 0x100fe200078e0a05 */
[C---:B------:R-:W-:Y:S01]  /*4980*/  ISETP.GT.U32.AND P0, PT, R5.reuse, R65, PT ;  /* 0x000000410500720c */ /* 0x040fe20003f04070 */
[----:B------:R-:W-:Y:S01]  /*4990*/  @!P4 IMAD.IADD R64, R64, 0x1, -R5 ;  /* 0x000000014040c824 */ /* 0x000fe200078e0a05 */
[----:B------:R-:W-:Y:S01]  /*49a0*/  IABS R67, R8 ;  /* 0x0000000800437213 */ /* 0x000fe20000000000 */
[----:B------:R-:W-:Y:S01]  /*49b0*/  IMAD.HI.U32 R9, R2, R68, RZ ;  /* 0x0000004402097227 */ /* 0x000fe200078e00ff */
[----:B------:R-:W-:-:S02]  /*49c0*/  ISETP.GT.U32.AND P1, PT, R5, R66, PT ;  /* 0x000000420500720c */ /* 0x000fc40003f24070 */
[----:B------:R-:W-:Y:S01]  /*49d0*/  ISETP.GT.U32.AND P4, PT, R5, R64, PT ;  /* 0x000000400500720c */ /* 0x000fe20003f84070 */
[----:B------:R-:W-:Y:S01]  /*49e0*/  IMAD.MOV R9, RZ, RZ, -R9 ;  /* 0x000000ffff097224 */ /* 0x000fe200078e0a09 */
[----:B------:R-:W-:Y:S01]  /*49f0*/  ISETP.GE.AND P6, PT, R8, RZ, PT ;  /* 0x000000ff0800720c */ /* 0x000fe20003fc6270 */
[C---:B------:R-:W-:Y:S01]  /*4a00*/  IMAD.HI.U32 R8, R2.reuse, R67, RZ ;  /* 0x0000004302087227 */ /* 0x040fe200078e00ff */
[C---:B------:R-:W-:Y:S02]  /*4a10*/  LOP3.LUT R220, R7.reuse, 0x50, RZ, 0xfc, !PT ;  /* 0x0000005007dc7812 */ /* 0x040fe400078efcff */
[----:B------:R-:W-:Y:S01]  /*4a20*/  LOP3.LUT R219, R7, 0x4e, RZ, 0xfc, !PT ;  /* 0x0000004e07db7812 */ /* 0x000fe200078efcff */
[----:B------:R-:W-:Y:S01]  /*4a30*/  IMAD R68, R5, R9, R68 ;  /* 0x0000000905447224 */ /* 0x000fe200078e0244 */
[C---:B------:R-:W-:Y:S01]  /*4a40*/  LOP3.LUT R221, R7.reuse, 0x4c, RZ, 0xfc, !PT ;  /* 0x0000004c07dd7812 */ /* 0x040fe200078efcff */
[----:B------:R-:W-:Y:S01]  /*4a50*/  IMAD.HI.U32 R9, R2, R70, RZ ;  /* 0x0000004602097227 */ /* 0x000fe200078e00ff */
[----:B------:R-:W-:-:S02]  /*4a60*/  LOP3.LUT R222, R7, 0x4a, RZ, 0xfc, !PT ;  /* 0x0000004a07de7812 */ /* 0x000fc400078efcff */
[----:B------:R-:W-:Y:S01]  /*4a70*/  IABS R217, R221 ;  /* 0x000000dd00d97213 */ /* 0x000fe20000000000 */
[----:B------:R-:W-:Y:S01]  /*4a80*/  @!P0 IMAD.IADD R65, R65, 0x1, -R5 ;  /* 0x0000000141418824 */ /* 0x000fe200078e0a05 */
[----:B------:R-:W-:Y:S01]  /*4a90*/  IABS R218, R222 ;  /* 0x000000de00da7213 */ /* 0x000fe20000000000 */
[----:B------:R-:W-:Y:S01]  /*4aa0*/  IMAD.MOV R9, RZ, RZ, -R9 ;  /* 0x000000ffff097224 */ /* 0x000fe200078e0a09 */
[----:B------:R-:W-:Y:S01]  /*4ab0*/  LOP3.LUT R223, R7, 0x42, RZ, 0xfc, !PT ;  /* 0x0000004207df7812 */ /* 0x000fe200078efcff */
[--C-:B------:R-:W-:Y:S01]  /*4ac0*/  @!P1 IMAD.IADD R66, R66, 0x1, -R5.reuse ;  /* 0x0000000142429824 */ /* 0x100fe200078e0a05 */
[C---:B------:R-:W-:Y:S01]  /*4ad0*/  ISETP.GT.U32.AND P0, PT, R5.reuse, R65, PT ;  /* 0x000000410500720c */ /* 0x040fe20003f04070 */
[----:B------:R-:W-:Y:S01]  /*4ae0*/  IMAD R70, R5, R9, R70 ;  /* 0x0000000905467224 */ /* 0x000fe200078e0246 */
[C---:B------:R-:W-:Y:S01]  /*4af0*/  LOP3.LUT R227, R7.reuse, 0x3e, RZ, 0xfc, !PT ;  /* 0x0000003e07e37812 */ /* 0x040fe200078efcff */
[----:B------:R-:W-:Y:S01]  /*4b00*/  IMAD.MOV R10, RZ, RZ, -R8 ;  /* 0x000000ffff0a7224 */ /* 0x000fe200078e0a08 */
[----:B------:R-:W-:Y:S01]  /*4b10*/  LOP3.LUT R226, R7, 0x3c, RZ, 0xfc, !PT ;  /* 0x0000003c07e27812 */ /* 0x000fe200078efcff */
[----:B------:R-:W-:Y:S01]  /*4b20*/  @!P4 IMAD.IADD R64, R64, 0x1, -R5 ;  /* 0x000000014040c824 */ /* 0x000fe200078e0a05 */
[----:B------:R-:W-:Y:S01]  /*4b30*/  ISETP.GE.AND P4, PT, R71, RZ, PT ;  /* 0x000000ff4700720c */ /* 0x000fe20003f86270 */
[----:B------:R-:W-:Y:S01]  /*4b40*/  @!P3 IMAD.MOV R66, RZ, RZ, -R66 ;  /* 0x000000ffff42b224 */ /* 0x000fe200078e0a42 */
[C---:B------:R-:W-:Y:S01]  /*4b50*/  ISETP.GT.U32.AND P3, PT, R5.reuse, R70, PT ;  /* 0x000000460500720c */ /* 0x040fe20003f64070 */
[----:B------:R-:W-:Y:S01]  /*4b60*/  IMAD R67, R5, R10, R67 ;  /* 0x0000000a05437224 */ /* 0x000fe200078e0243 */
[----:B------:R-:W-:Y:S01]  /*4b70*/  LOP3.LUT R10, R7, 0x170, RZ, 0xfc, !PT ;  /* 0x00000170070a7812 */ /* 0x000fe200078efcff */
[----:B------:R-:W-:Y:S01]  /*4b80*/  @!P2 IMAD.MOV R64, RZ, RZ, -R64 ;  /* 0x000000ffff40a224 */ /* 0x000fe200078e0a40 */
[----:B------:R-:W-:Y:S01]  /*4b90*/  ISETP.GT.U32.AND P2, PT, R5, R68, PT ;  /* 0x000000440500720c */ /* 0x000fe20003f44070 */
[----:B------:R-:W-:Y:S01]  /*4ba0*/  IMAD.HI.U32 R8, R2, R69, RZ ;  /* 0x0000004502087227 */ /* 0x000fe200078e00ff */
[----:B------:R-:W-:-:S02]  /*4bb0*/  IABS R71, R10 ;  /* 0x0000000a00477213 */ /* 0x000fc40000000000 */
[----:B------:R-:W-:Y:S01]  /*4bc0*/  IABS R224, R227 ;  /* 0x000000e300e07213 */ /* 0x000fe20000000000 */
[----:B------:R-:W-:Y:S01]  /*4bd0*/  IMAD.MOV R8, RZ, RZ, -R8 ;  /* 0x000000ffff087224 */ /* 0x000fe200078e0a08 */
[----:B------:R-:W-:Y:S01]  /*4be0*/  IABS R225, R226 ;  /* 0x000000e200e17213 */ /* 0x000fe20000000000 */
[----:B------:R-:W-:Y:S01]  /*4bf0*/  @!P0 IMAD.IADD R65, R65, 0x1, -R5 ;  /* 0x0000000141418824 */ /* 0x000fe200078e0a05 */
[C---:B------:R-:W-:Y:S01]  /*4c00*/  ISETP.GT.U32.AND P0, PT, R5.reuse, R67, PT ;  /* 0x000000430500720c */ /* 0x040fe20003f04070 */
[----:B------:R-:W-:Y:S01]  /*4c10*/  IMAD R69, R5, R8, R69 ;  /* 0x0000000805457224 */ /* 0x000fe200078e0245 */
[C---:B------:R-:W-:Y:S01]  /*4c20*/  LOP3.LUT R230, R7.reuse, 0x38, RZ, 0xfc, !PT ;  /* 0x0000003807e67812 */ /* 0x040fe200078efcff */
[----:B------:R-:W-:Y:S01]  /*4c30*/  IMAD.HI.U32 R8, R2, R71, RZ ;  /* 0x0000004702087227 */ /* 0x000fe200078e00ff */
[----:B------:R-:W-:Y:S02]  /*4c40*/  LOP3.LUT R228, R7, 0x36, RZ, 0xfc, !PT ;  /* 0x0000003607e47812 */ /* 0x000fe400078efcff */
[C---:B------:R-:W-:Y:S01]  /*4c50*/  ISETP.GT.U32.AND P1, PT, R5.reuse, R69, PT ;  /* 0x000000450500720c */ /* 0x040fe20003f24070 */
[----:B------:R-:W-:Y:S01]  /*4c60*/  @!P5 IMAD.MOV R65, RZ, RZ, -R65 ;  /* 0x000000ffff41d224 */ /* 0x000fe200078e0a41 */
[----:B------:R-:W-:Y:S01]  /*4c70*/  ISETP.GE.AND P5, PT, R72, RZ, PT ;  /* 0x000000ff4800720c */ /* 0x000fe20003fa6270 */
[--C-:B------:R-:W-:Y:S01]  /*4c80*/  @!P3 IMAD.IADD R70, R70, 0x1, -R5.reuse ;  /* 0x000000014646b824 */ /* 0x100fe200078e0a05 */
[----:B------:R-:W-:Y:S01]  /*4c90*/  IABS R72, R75 ;  /* 0x0000004b00487213 */ /* 0x000fe20000000000 */
[--C-:B------:R-:W-:Y:S01]  /*4ca0*/  @!P2 IMAD.IADD R68, R68, 0x1, -R5.reuse ;  /* 0x000000014444a824 */ /* 0x100fe200078e0a05 */
[----:B------:R-:W-:Y:S01]  /*4cb0*/  IABS R231, R228 ;  /* 0x000000e400e77213 */ /* 0x000fe20000000000 */
[----:B------:R-:W-:Y:S01]  /*4cc0*/  IMAD.MOV R8, RZ, RZ, -R8 ;  /* 0x000000ffff087224 */ /* 0x000fe200078e0a08 */
[----:B------:R-:W-:Y:S01]  /*4cd0*/  ISETP.GT.U32.AND P3, PT, R5, R70, PT ;  /* 0x000000460500720c */ /* 0x000fe20003f64070 */
[----:B------:R-:W-:Y:S01]  /*4ce0*/  @!P0 IMAD.IADD R67, R67, 0x1, -R5 ;  /* 0x0000000143438824 */ /* 0x000fe200078e0a05 */
[C---:B------:R-:W-:Y:S01]  /*4cf0*/  ISETP.GT.U32.AND P2, PT, R5.reuse, R68, PT ;  /* 0x000000440500720c */ /* 0x040fe20003f44070 */
[----:B------:R-:W-:Y:S01]  /*4d00*/  IMAD R71, R5, R8, R71 ;  /* 0x0000000805477224 */ /* 0x000fe200078e0247 */
[----:B------:R-:W-:Y:S01]  /*4d10*/  LOP3.LUT R234, R7, 0x30, RZ, 0xfc, !PT ;  /* 0x0000003007ea7812 */ /* 0x000fe200078efcff */
[----:B------:R-:W-:Y:S01]  /*4d20*/  IMAD.HI.U32 R8, R2, R72, RZ ;  /* 0x0000004802087227 */ /* 0x000fe200078e00ff */
[----:B------:R-:W-:-:S02]  /*4d30*/  ISETP.GT.U32.AND P0, PT, R5, R67, PT ;  /* 0x000000430500720c */ /* 0x000fc40003f04070 */
[C---:B------:R-:W-:Y:S01]  /*4d40*/  LOP3.LUT R245, R7.reuse, 0x24, RZ, 0xfc, !PT ;  /* 0x0000002407f57812 */ /* 0x040fe200078efcff */
[----:B------:R-:W-:Y:S01]  /*4d50*/  IMAD.MOV R8, RZ, RZ, -R8 ;  /* 0x000000ffff087224 */ /* 0x000fe200078e0a08 */
[----:B------:R-:W-:Y:S01]  /*4d60*/  LOP3.LUT R239, R7, 0x20, RZ, 0xfc, !PT ;  /* 0x0000002007ef7812 */ /* 0x000fe200078efcff */
[--C-:B------:R-:W-:Y:S01]  /*4d70*/  @!P1 IMAD.IADD R69, R69, 0x1, -R5.reuse ;  /* 0x0000000145459824 */ /* 0x100fe200078e0a05 */
[----:B------:R-:W-:Y:S01]  /*4d80*/  LOP3.LUT R251, R7, 0x1e, RZ, 0xfc, !PT ;  /* 0x0000001e07fb7812 */ /* 0x000fe200078efcff */
[----:B------:R-:W-:Y:S01]  /*4d90*/  IMAD R72, R5, R8, R72 ;  /* 0x0000000805487224 */ /* 0x000fe200078e0248 */
[----:B------:R-:W-:Y:S01]  /*4da0*/  LOP3.LUT R8, R7, 0x16a, RZ, 0xfc, !PT ;  /* 0x0000016a07087812 */ /* 0x000fe200078efcff */
[--C-:B------:R-:W-:Y:S01]  /*4db0*/  @!P3 IMAD.IADD R70, R70, 0x1, -R5.reuse ;  /* 0x000000014646b824 */ /* 0x100fe200078e0a05 */
[C---:B------:R-:W-:Y:S01]  /*4dc0*/  ISETP.GT.U32.AND P1, PT, R5.reuse, R69, PT ;  /* 0x000000450500720c */ /* 0x040fe20003f24070 */
[--C-:B------:R-:W-:Y:S01]  /*4dd0*/  @!P2 IMAD.IADD R68, R68, 0x1, -R5.reuse ;  /* 0x000000014444a824 */ /* 0x100fe200078e0a05 */
[----:B------:R-:W-:Y:S01]  /*4de0*/  ISETP.GT.U32.AND P3, PT, R5, R72, PT ;  /* 0x000000480500720c */ /* 0x000fe20003f64070 */
[----:B------:R-:W-:Y:S01]  /*4df0*/  @!P0 IMAD.IADD R67, R67, 0x1, -R5 ;  /* 0x0000000143438824 */ /* 0x000fe200078e0a05 */
[----:B------:R-:W-:Y:S01]  /*4e00*/  ISETP.GT.U32.AND P2, PT, R5, R71, PT ;  /* 0x000000470500720c */ /* 0x000fe20003f44070 */
[----:B------:R-:W-:Y:S01]  /*4e10*/  IMAD.HI.U32 R9, R2, R73, RZ ;  /* 0x0000004902097227 */ /* 0x000fe200078e00ff */
[----:B------:R-:W-:-:S02]  /*4e20*/  ISETP.GE.AND P0, PT, R74, RZ, PT ;  /* 0x000000ff4a00720c */ /* 0x000fc40003f06270 */
[----:B------:R-:W-:Y:S01]  /*4e30*/  IABS R74, R8 ;  /* 0x00000008004a7213 */ /* 0x000fe20000000000 */
[----:B------:R-:W-:Y:S01]  /*4e40*/  @!P6 IMAD.MOV R67, RZ, RZ, -R67 ;  /* 0x000000ffff43e224 */ /* 0x000fe200078e0a43 */
[----:B------:R-:W-:Y:S01]  /*4e50*/  ISETP.GE.AND P6, PT, R10, RZ, PT ;  /* 0x000000ff0a00720c */ /* 0x000fe20003fc6270 */
[----:B------:R-:W-:Y:S01]  /*4e60*/  IMAD.MOV R10, RZ, RZ, -R9 ;  /* 0x000000ffff0a7224 */ /* 0x000fe200078e0a09 */
[----:B------:R-:W-:Y:S01]  /*4e70*/  LOP3.LUT R9, R7, 0x168, RZ, 0xfc, !PT ;  /* 0x0000016807097812 */ /* 0x000fe200078efcff */
[--C-:B------:R-:W-:Y:S01]  /*4e80*/  @!P1 IMAD.IADD R69, R69, 0x1, -R5.reuse ;  /* 0x0000000145459824 */ /* 0x100fe200078e0a05 */
[----:B------:R-:W-:Y:S01]  /*4e90*/  ISETP.GE.AND P1, PT, R76, RZ, PT ;  /* 0x000000ff4c00720c */ /* 0x000fe20003f26270 */
[--C-:B------:R-:W-:Y:S01]  /*4ea0*/  @!P3 IMAD.IADD R72, R72, 0x1, -R5.reuse ;  /* 0x000000014848b824 */ /* 0x100fe200078e0a05 */
[----:B------:R-:W-:Y:S01]  /*4eb0*/  IABS R76, R78 ;  /* 0x0000004e004c7213 */ /* 0x000fe20000000000 */
[----:B------:R-:W-:Y:S01]  /*4ec0*/  @!P2 IMAD.IADD R71, R71, 0x1, -R5 ;  /* 0x000000014747a824 */ /* 0x000fe200078e0a05 */
[----:B------:R-:W-:Y:S01]  /*4ed0*/  IABS R240, R251 ;  /* 0x000000fb00f07213 */ /* 0x000fe20000000000 */
[----:B------:R-:W-:Y:S01]  /*4ee0*/  @!P5 IMAD.MOV R69, RZ, RZ, -R69 ;  /* 0x000000ffff45d224 */ /* 0x000fe200078e0a45 */
[----:B------:R-:W-:Y:S01]  /*4ef0*/  ISETP.GE.AND P5, PT, R8, RZ, PT ;  /* 0x000000ff0800720c */ /* 0x000fe20003fa6270 */
[----:B------:R-:W-:Y:S01]  /*4f00*/  @!P4 IMAD.MOV R68, RZ, RZ, -R68 ;  /* 0x000000ffff44c224 */ /* 0x000fe200078e0a44 */
[----:B------:R-:W-:Y:S01]  /*4f10*/  ISETP.GT.U32.AND P3, PT, R5, R72, PT ;  /* 0x000000480500720c */ /* 0x000fe20003f64070 */
[----:B------:R-:W-:Y:S01]  /*4f20*/  IMAD.HI.U32 R8, R2, R74, RZ ;  /* 0x0000004a02087227 */ /* 0x000fe200078e00ff */
[----:B------:R-:W-:-:S02]  /*4f30*/  ISETP.GE.AND P4, PT, R75, RZ, PT ;  /* 0x000000ff4b00720c */ /* 0x000fc40003f86270 */
[----:B------:R-:W-:Y:S01]  /*4f40*/  ISETP.GT.U32.AND P2, PT, R5, R71, PT ;  /* 0x000000470500720c */ /* 0x000fe20003f44070 */
[----:B------:R-:W-:Y:S01]  /*4f50*/  @!P0 IMAD.MOV R70, RZ, RZ, -R70 ;  /* 0x000000ffff468224 */ /* 0x000fe200078e0a46 */
[----:B------:R-:W-:Y:S01]  /*4f60*/  IABS R75, R9 ;  /* 0x00000009004b7213 */ /* 0x000fe20000000000 */
[----:B------:R-:W-:Y:S01]  /*4f70*/  IMAD.MOV R8, RZ, RZ, -R8 ;  /* 0x000000ffff087224 */ /* 0x000fe200078e0a08 */
[----:B------:R-:W-:Y:S01]  /*4f80*/  ISETP.GE.AND P0, PT, R9, RZ, PT ;  /* 0x000000ff0900720c */ /* 0x000fe20003f06270 */
[----:B------:R-:W-:Y:S01]  /*4f90*/  IMAD R73, R5, R10, R73 ;  /* 0x0000000a05497224 */ /* 0x000fe200078e0249 */
[C---:B--2---:R-:W-:Y:S01]  /*4fa0*/  LOP3.LUT R4, R7.reuse, 0x1c, RZ, 0xfc, !PT ;  /* 0x0000001c07047812 */ /* 0x044fe200078efcff */
[----:B------:R-:W-:Y:S01]  /*4fb0*/  IMAD.HI.U32 R9, R2, R75, RZ ;  /* 0x0000004b02097227 */ /* 0x000fe200078e00ff */
[----:B------:R-:W-:Y:S02]  /*4fc0*/  LOP3.LUT R6, R7, 0x1a, RZ, 0xfc, !PT ;  /* 0x0000001a07067812 */ /* 0x000fe400078efcff */
[----:B------:R-:W-:Y:S01]  /*4fd0*/  IABS R241, R4 ;  /* 0x0000000400f17213 */ /* 0x000fe20000000000 */
[----:B------:R-:W-:Y:S01]  /*4fe0*/  IMAD R74, R5, R8, R74 ;  /* 0x00000008054a7224 */ /* 0x000fe200078e024a */
[C---:B------:R-:W-:Y:S01]  /*4ff0*/  LOP3.LUT R3, R7.reuse, 0x18, RZ, 0xfc, !PT ;  /* 0x0000001807037812 */ /* 0x040fe200078efcff */
[----:B------:R-:W-:Y:S01]  /*5000*/  IMAD.MOV R10, RZ, RZ, -R9 ;  /* 0x000000ffff0a7224 */ /* 0x000fe200078e0a09 */
[----:B0-----:R-:W-:Y:S01]  /*5010*/  LOP3.LUT R16, R7, 0x16, RZ, 0xfc, !PT ;  /* 0x0000001607107812 */ /* 0x001fe200078efcff */
[--C-:B------:R-:W-:Y:S01]  /*5020*/  @!P3 IMAD.IADD R72, R72, 0x1, -R5.reuse ;  /* 0x000000014848b824 */ /* 0x100fe200078e0a05 */
[----:B------:R-:W-:Y:S01]  /*5030*/  ISETP.GT.U32.AND P3, PT, R5, R74, PT ;  /* 0x0000004a0500720c */ /* 0x000fe20003f64070 */
[----:B------:R-:W-:Y:S01]  /*5040*/  @!P2 IMAD.IADD R71, R71, 0x1, -R5 ;  /* 0x000000014747a824 */ /* 0x000fe200078e0a05 */
[C---:B------:R-:W-:Y:S01]  /*5050*/  ISETP.GT.U32.AND P2, PT, R5.reuse, R73, PT ;  /* 0x000000490500720c */ /* 0x040fe20003f44070 */
[----:B------:R-:W-:Y:S01]  /*5060*/  IMAD R75, R5, R10, R75 ;  /* 0x0000000a054b7224 */ /* 0x000fe200078e024b */
[C---:B------:R-:W-:Y:S01]  /*5070*/  LOP3.LUT R15, R7.reuse, 0x14, RZ, 0xfc, !PT ;  /* 0x00000014070f7812 */ /* 0x040fe200078efcff */
[----:B------:R-:W-:Y:S01]  /*5080*/  @!P6 IMAD.MOV R71, RZ, RZ, -R71 ;  /* 0x000000ffff47e224 */ /* 0x000fe200078e0a47 */
[----:B------:R-:W-:Y:S01]  /*5090*/  LOP3.LUT R14, R7, 0x12, RZ, 0xfc, !PT ;  /* 0x00000012070e7812 */ /* 0x000fe200078efcff */
[----:B------:R-:W-:Y:S01]  /*50a0*/  IMAD.HI.U32 R8, R2, R76, RZ ;  /* 0x0000004c02087227 */ /* 0x000fe200078e00ff */
[----:B------:R-:W-:-:S02]  /*50b0*/  ISETP.GT.U32.AND P6, PT, R5, R75, PT ;  /* 0x0000004b0500720c */ /* 0x000fc40003fc4070 */
[----:B------:R-:W-:Y:S01]  /*50c0*/  IABS R246, R15 ;  /* 0x0000000f00f67213 */ /* 0x000fe20000000000 */
[----:B------:R-:W-:Y:S01]  /*50d0*/  IMAD.MOV R8, RZ, RZ, -R8 ;  /* 0x000000ffff087224 */ /* 0x000fe200078e0a08 */
[C---:B------:R-:W-:Y:S01]  /*50e0*/  LOP3.LUT R13, R7.reuse, 0x10, RZ, 0xfc, !PT ;  /* 0x00000010070d7812 */ /* 0x040fe200078efcff */
[--C-:B------:R-:W-:Y:S01]  /*50f0*/  @!P3 IMAD.IADD R74, R74, 0x1, -R5.reuse ;  /* 0x000000014a4ab824 */ /* 0x100fe200078e0a05 */
[----:B------:R-:W-:Y:S01]  /*5100*/  LOP3.LUT R12, R7, 0xe, RZ, 0xfc, !PT ;  /* 0x0000000e070c7812 */ /* 0x000fe200078efcff */
[--C-:B------:R-:W-:Y:S01]  /*5110*/  @!P2 IMAD.IADD R73, R73, 0x1, -R5.reuse ;  /* 0x000000014949a824 */ /* 0x100fe200078e0a05 */
[----:B------:R-:W-:Y:S01]  /*5120*/  IABS R248, R13 ;  /* 0x0000000d00f87213 */ /* 0x000fe20000000000 */
[----:B------:R-:W-:Y:S01]  /*5130*/  IMAD.HI.U32 R9, R2, R77, RZ ;  /* 0x0000004d02097227 */ /* 0x000fe200078e00ff */
[C---:B------:R-:W-:Y:S02]  /*5140*/  ISETP.GT.U32.AND P3, PT, R5.reuse, R74, PT ;  /* 0x0000004a0500720c */ /* 0x040fe40003f64070 */
[----:B------:R-:W-:Y:S01]  /*5150*/  ISETP.GT.U32.AND P2, PT, R5, R73, PT ;  /* 0x000000490500720c */ /* 0x000fe20003f44070 */
[----:B------:R-:W-:Y:S01]  /*5160*/  @!P6 IMAD.IADD R75, R75, 0x1, -R5 ;  /* 0x000000014b4be824 */ /* 0x000fe200078e0a05 */
[----:B------:R-:W-:Y:S01]  /*5170*/  IABS R249, R12 ;  /* 0x0000000c00f97213 */ /* 0x000fe20000000000 */
[----:B------:R-:W-:Y:S01]  /*5180*/  @!P4 IMAD.MOV R72, RZ, RZ, -R72 ;  /* 0x000000ffff48c224 */ /* 0x000fe200078e0a48 */
[----:B------:R-:W-:Y:S01]  /*5190*/  ISETP.GE.AND P4, PT, R78, RZ, PT ;  /* 0x000000ff4e00720c */ /* 0x000fe20003f86270 */
[C---:B------:R-:W-:Y:S01]  /*51a0*/  IMAD R76, R5.reuse, R8, R76 ;  /* 0x00000008054c7224 */ /* 0x040fe200078e024c */
[----:B------:R-:W-:Y:S01]  /*51b0*/  ISETP.GT.U32.AND P6, PT, R5, R75, PT ;  /* 0x0000004b0500720c */ /* 0x000fe20003fc4070 */
[----:B------:R-:W-:Y:S01]  /*51c0*/  IMAD.MOV R10, RZ, RZ, -R9 ;  /* 0x000000ffff0a7224 */ /* 0x000fe200078e0a09 */
[----:B------:R-:W-:Y:S01]  /*51d0*/  IABS R78, R85 ;  /* 0x00000055004e7213 */ /* 0x000fe20000000000 */
[----:B------:R-:W-:Y:S01]  /*51e0*/  IMAD.HI.U32 R9, R2, R81, RZ ;  /* 0x0000005102097227 */ /* 0x000fe200078e00ff */
[----:B------:R-:W-:-:S02]  /*51f0*/  LOP3.LUT R252, R7, 0xc, RZ, 0xfc, !PT ;  /* 0x0000000c07fc7812 */ /* 0x000fc400078efcff */
[----:B------:R-:W-:Y:S01]  /*5200*/  LOP3.LUT R11, R7, 0xa, RZ, 0xfc, !PT ;  /* 0x0000000a070b7812 */ /* 0x000fe200078efcff */
[--C-:B------:R-:W-:Y:S01]  /*5210*/  @!P3 IMAD.IADD R74, R74, 0x1, -R5.reuse ;  /* 0x000000014a4ab824 */ /* 0x100fe200078e0a05 */
[----:B------:R-:W-:Y:S01]  /*5220*/  ISETP.GT.U32.AND P3, PT, R5, R76, PT ;  /* 0x0000004c0500720c */ /* 0x000fe20003f64070 */
[----:B------:R-:W-:Y:S01]  /*5230*/  @!P2 IMAD.IADD R73, R73, 0x1, -R5 ;  /* 0x000000014949a824 */ /* 0x000fe200078e0a05 */
[----:B------:R-:W-:Y:S01]  /*5240*/  ISETP.GE.AND P2, PT, R79, RZ, PT ;  /* 0x000000ff4f00720c */ /* 0x000fe20003f46270 */
[----:B------:R-:W-:Y:S01]  /*5250*/  IMAD R77, R5, R10, R77 ;  /* 0x0000000a054d7224 */ /* 0x000fe200078e024d */
[----:B------:R-:W-:Y:S01]  /*5260*/  IABS R79, R86 ;  /* 0x00000056004f7213 */ /* 0x000fe20000000000 */
[----:B------:R-:W-:Y:S01]  /*5270*/  IMAD.HI.U32 R8, R2, R78, RZ ;  /* 0x0000004e02087227 */ /* 0x000fe200078e00ff */
[----:B------:R-:W-:Y:S02]  /*5280*/  IABS R250, R252 ;  /* 0x000000fc00fa7213 */ /* 0x000fe40000000000 */
[----:B------:R-:W-:Y:S01]  /*5290*/  LOP3.LUT R0, R7, 0x4, RZ, 0xfc, !PT ;  /* 0x0000000407007812 */ /* 0x000fe200078efcff */
[----:B------:R-:W-:-:S02]  /*52a0*/  IMAD.MOV R10, RZ, RZ, -R8 ;  /* 0x000000ffff0a7224 */ /* 0x000fc400078e0a08 */
[----:B------:R-:W-:Y:S01]  /*52b0*/  @!P6 IMAD.IADD R75, R75, 0x1, -R5 ;  /* 0x000000014b4be824 */ /* 0x000fe200078e0a05 */
[----:B------:R-:W-:Y:S01]  /*52c0*/  ISETP.GT.U32.AND P6, PT, R5, R77, PT ;  /* 0x0000004d0500720c */ /* 0x000fe20003fc4070 */
[----:B------:R-:W-:-:S04]  /*52d0*/  IMAD.HI.U32 R8, R2, R79, RZ ;  /* 0x0000004f02087227 */ /* 0x000fc800078e00ff */
[C---:B------:R-:W-:Y:S02]  /*52e0*/  IMAD R78, R5.reuse, R10, R78 ;  /* 0x0000000a054e7224 */ /* 0x040fe400078e024e */
[----:B------:R-:W-:Y:S02]  /*52f0*/  IMAD.MOV R80, RZ, RZ, -R8 ;  /* 0x000000ffff507224 */ /* 0x000fe400078e0a08 */
[----:B------:R-:W-:Y:S01]  /*5300*/  @!P3 IMAD.IADD R76, R76, 0x1, -R5 ;  /* 0x000000014c4cb824 */ /* 0x000fe200078e0a05 */
[C---:B------:R-:W-:Y:S01]  /*5310*/  ISETP.GT.U32.AND P3, PT, R5.reuse, R78, PT ;  /* 0x0000004e0500720c */ /* 0x040fe20003f64070 */
[----:B------:R-:W-:Y:S02]  /*5320*/  IMAD R79, R5, R80, R79 ;  /* 0x00000050054f7224 */ /* 0x000fe400078e024f */
[----:B------:R-:W-:Y:S02]  /*5330*/  IMAD.MOV R82, RZ, RZ, -R9 ;  /* 0x000000ffff527224 */ /* 0x000fe400078e0a09 */
[----:B------:R-:W-:Y:S01]  /*5340*/  @!P6 IMAD.IADD R77, R77, 0x1, -R5 ;  /* 0x000000014d4de824 */ /* 0x000fe200078e0a05 */
[C---:B------:R-:W-:Y:S01]  /*5350*/  ISETP.GT.U32.AND P6, PT, R5.reuse, R79, PT ;  /* 0x0000004f0500720c */ /* 0x040fe20003fc4070 */
[----:B------:R-:W-:-:S02]  /*5360*/  IMAD R80, R5, R82, R81 ;  /* 0x0000005205507224 */ /* 0x000fc400078e0251 */
[----:B------:R-:W-:Y:S02]  /*5370*/  @!P0 IMAD.MOV R75, RZ, RZ, -R75 ;  /* 0x000000ffff4b8224 */ /* 0x000fe400078e0a4b */
[----:B------:R-:W-:Y:S01]  /*5380*/  IMAD.HI.U32 R10, R2, R83, RZ ;  /* 0x00000053020a7227 */ /* 0x000fe200078e00ff */
[----:B------:R-:W-:-:S03]  /*5390*/  ISETP.GT.U32.AND P0, PT, R5, R80, PT ;  /* 0x000000500500720c */ /* 0x000fc60003f04070 */
[----:B------:R-:W-:Y:S01]  /*53a0*/  @!P3 IMAD.IADD R78, R78, 0x1, -R5 ;  /* 0x000000014e4eb824 */ /* 0x000fe200078e0a05 */
[----:B------:R-:W-:Y:S01]  /*53b0*/  ISETP.GT.U32.AND P3, PT, R5, R76, PT ;  /* 0x0000004c0500720c */ /* 0x000fe20003f64070 */
[----:B------:R-:W-:-:S04]  /*53c0*/  IMAD.HI.U32 R8, R2, R84, RZ ;  /* 0x0000005402087227 */ /* 0x000fc800078e00ff */
[----:B------:R-:W-:Y:S01]  /*53d0*/  @!P6 IMAD.IADD R79, R79, 0x1, -R5 ;  /* 0x000000014f4fe824 */ /* 0x000fe200078e0a05 */
[C---:B------:R-:W-:Y:S01]  /*53e0*/  ISETP.GT.U32.AND P6, PT, R5.reuse, R78, PT ;  /* 0x0000004e0500720c */ /* 0x040fe20003fc4070 */
[----:B------:R-:W-:Y:S01]  /*53f0*/  @!P1 IMAD.MOV R73, RZ, RZ, -R73 ;  /* 0x000000ffff499224 */ /* 0x000fe200078e0a49 */
[C---:B------:R-:W-:Y:S01]  /*5400*/  ISETP.GT.U32.AND P1, PT, R5.reuse, R77, PT ;  /* 0x0000004d0500720c */ /* 0x040fe20003f24070 */
[----:B------:R-:W-:Y:S02]  /*5410*/  IMAD.MOV R10, RZ, RZ, -R10 ;  /* 0x000000ffff0a7224 */ /* 0x000fe400078e0a0a */
[----:B------:R-:W-:Y:S02]  /*5420*/  IMAD.MOV R8, RZ, RZ, -R8 ;  /* 0x000000ffff087224 */ /* 0x000fe400078e0a08 */
[----:B------:R-:W-:Y:S01]  /*5430*/  IMAD R81, R5, R10, R83 ;  /* 0x0000000a05517224 */ /* 0x000fe200078e0253 */
[----:B------:R-:W-:Y:S01]  /*5440*/  LOP3.LUT R10, R7, 0x158, RZ, 0xfc, !PT ;  /* 0x00000158070a7812 */ /* 0x000fe200078efcff */
[C---:B------:R-:W-:Y:S01]  /*5450*/  IMAD R82, R5.reuse, R8, R84 ;  /* 0x0000000805527224 */ /* 0x040fe200078e0254 */
[----:B------:R-:W-:Y:S01]  /*5460*/  IABS R84, R90 ;  /* 0x0000005a00547213 */ /* 0x000fe20000000000 */
[----:B------:R-:W-:Y:S01]  /*5470*/  @!P5 IMAD.MOV R74, RZ, RZ, -R74 ;  /* 0x000000ffff4ad224 */ /* 0x000fe200078e0a4a */
[C---:B------:R-:W-:Y:S01]  /*5480*/  ISETP.GT.U32.AND P5, PT, R5.reuse, R79, PT ;  /* 0x0000004f0500720c */ /* 0x040fe20003fa4070 */
[--C-:B------:R-:W-:Y:S01]  /*5490*/  @!P3 IMAD.IADD R76, R76, 0x1, -R5.reuse ;  /* 0x000000014c4cb824 */ /* 0x100fe200078e0a05 */
[----:B------:R-:W-:Y:S01]  /*54a0*/  IABS R83, R10 ;  /* 0x0000000a00537213 */ /* 0x000fe20000000000 */
[----:B------:R-:W-:Y:S01]  /*54b0*/  @!P0 IMAD.IADD R80, R80, 0x1, -R5 ;  /* 0x0000000150508824 */ /* 0x000fe200078e0a05 */
[----:B------:R-:W-:Y:S01]  /*54c0*/  ISETP.GT.U32.AND P3, PT, R5, R81, PT ;  /* 0x000000510500720c */ /* 0x000fe20003f64070 */
[----:B------:R-:W-:Y:S01]  /*54d0*/  @!P4 IMAD.MOV R76, RZ, RZ, -R76 ;  /* 0x000000ffff4cc224 */ /* 0x000fe200078e0a4c */
[----:B------:R-:W-:Y:S01]  /*54e0*/  ISETP.GE.AND P0, PT, R87, RZ, PT ;  /* 0x000000ff5700720c */ /* 0x000fe20003f06270 */
[----:B------:R-:W-:Y:S01]  /*54f0*/  IMAD.HI.U32 R9, R2, R84, RZ ;  /* 0x0000005402097227 */ /* 0x000fe200078e00ff */
[----:B------:R-:W-:-:S02]  /*5500*/  ISETP.GT.U32.AND P4, PT, R5, R80, PT ;  /* 0x000000500500720c */ /* 0x000fc40003f84070 */
[----:B------:R-:W-:Y:S01]  /*5510*/  LOP3.LUT R87, R7, 0x152, RZ, 0xfc, !PT ;  /* 0x0000015207577812 */ /* 0x000fe200078efcff */
[--C-:B------:R-:W-:Y:S01]  /*5520*/  @!P6 IMAD.IADD R78, R78, 0x1, -R5.reuse ;  /* 0x000000014e4ee824 */ /* 0x100fe200078e0a05 */
[----:B------:R-:W-:Y:S01]  /*5530*/  ISETP.GT.U32.AND P6, PT, R5, R82, PT ;  /* 0x000000520500720c */ /* 0x000fe20003fc4070 */
[----:B------:R-:W-:Y:S01]  /*5540*/  @!P1 IMAD.IADD R77, R77, 0x1, -R5 ;  /* 0x000000014d4d9824 */ /* 0x000fe200078e0a05 */
[----:B------:R-:W-:Y:S01]  /*5550*/  ISETP.GE.AND P1, PT, R85, RZ, PT ;  /* 0x000000ff5500720c */ /* 0x000fe20003f26270 */
[----:B------:R-:W-:-:S04]  /*5560*/  IMAD.HI.U32 R8, R2, R83, RZ ;  /* 0x0000005302087227 */ /* 0x000fc800078e00ff */
[----:B------:R-:W-:Y:S02]  /*5570*/  IMAD.MOV R9, RZ, RZ, -R9 ;  /* 0x000000ffff097224 */ /* 0x000fe400078e0a09 */
[----:B------:R-:W-:Y:S01]  /*5580*/  @!P5 IMAD.IADD R79, R79, 0x1, -R5 ;  /* 0x000000014f4fd824 */ /* 0x000fe200078e0a05 */
[----:B------:R-:W-:Y:S01]  /*5590*/  ISETP.GE.AND P5, PT, R86, RZ, PT ;  /* 0x000000ff5600720c */ /* 0x000fe20003fa6270 */
[----:B------:R-:W-:Y:S01]  /*55a0*/  IMAD.MOV R8, RZ, RZ, -R8 ;  /* 0x000000ffff087224 */ /* 0x000fe200078e0a08 */
[----:B------:R-:W-:Y:S01]  /*55b0*/  IABS R86, R87 ;  /* 0x0000005700567213 */ /* 0x000fe20000000000 */
[----:B------:R-:W-:Y:S01]  /*55c0*/  IMAD R84, R5, R9, R84 ;  /* 0x0000000905547224 */ /* 0x000fe200078e0254 */
[----:B------:R-:W-:Y:S01]  /*55d0*/  LOP3.LUT R9, R7, 0x154, RZ, 0xfc, !PT ;  /* 0x0000015407097812 */ /* 0x000fe200078efcff */
[C---:B------:R-:W-:Y:S02]  /*55e0*/  IMAD R83, R5.reuse, R8, R83 ;  /* 0x0000000805537224 */ /* 0x040fe400078e0253 */
[--C-:B------:R-:W-:Y:S01]  /*55f0*/  @!P4 IMAD.IADD R80, R80, 0x1, -R5.reuse ;  /* 0x000000015050c824 */ /* 0x100fe200078e0a05 */
[C---:B------:R-:W-:Y:S01]  /*5600*/  ISETP.GT.U32.AND P4, PT, R5.reuse, R84, PT ;  /* 0x000000540500720c */ /* 0x040fe20003f84070 */
[----:B------:R-:W-:Y:S01]  /*5610*/  @!P6 IMAD.IADD R82, R82, 0x1, -R5 ;  /* 0x000000015252e824 */ /* 0x000fe200078e0a05 */
[----:B------:R-:W-:Y:S01]  /*5620*/  IABS R85, R9 ;  /* 0x0000000900557213 */ /* 0x000fe20000000000 */
[----:B------:R-:W-:Y:S01]  /*5630*/  @!P1 IMAD.MOV R78, RZ, RZ, -R78 ;  /* 0x000000ffff4e9224 */ /* 0x000fe200078e0a4e */
[C---:B------:R-:W-:Y:S01]  /*5640*/  ISETP.GT.U32.AND P1, PT, R5.reuse, R83, PT ;  /* 0x000000530500720c */ /* 0x040fe20003f24070 */
[----:B------:R-:W-:Y:S01]  /*5650*/  @!P5 IMAD.MOV R79, RZ, RZ, -R79 ;  /* 0x000000ffff4fd224 */ /* 0x000fe200078e0a4f */
[----:B------:R-:W-:Y:S01]  /*5660*/  ISETP.GT.U32.AND P6, PT, R5, R82, PT ;  /* 0x000000520500720c */ /* 0x000fe20003fc4070 */
[----:B------:R-:W-:Y:S01]  /*5670*/  IMAD.HI.U32 R8, R2, R85, RZ ;  /* 0x0000005502087227 */ /* 0x000fe200078e00ff */
[----:B------:R-:W-:-:S03]  /*5680*/  ISETP.GE.AND P5, PT, R89, RZ, PT ;  /* 0x000000ff5900720c */ /* 0x000fc60003fa6270 */
[----:B------:R-:W-:Y:S02]  /*5690*/  IMAD.MOV R8, RZ, RZ, -R8 ;  /* 0x000000ffff087224 */ /* 0x000fe400078e0a08 */
[--C-:B------:R-:W-:Y:S02]  /*56a0*/  @!P4 IMAD.IADD R84, R84, 0x1, -R5.reuse ;  /* 0x000000015454c824 */ /* 0x100fe400078e0a05 */
[--C-:B------:R-:W-:Y:S01]  /*56b0*/  @!P3 IMAD.IADD R81, R81, 0x1, -R5.reuse ;  /* 0x000000015151b824 */ /* 0x100fe200078e0a05 */
[----:B------:R-:W-:Y:S01]  /*56c0*/  ISETP.GE.AND P3, PT, R88, RZ, PT ;  /* 0x000000ff5800720c */ /* 0x000fe20003f66270 */
[--C-:B------:R-:W-:Y:S01]  /*56d0*/  @!P1 IMAD.IADD R83, R83, 0x1, -R5.reuse ;  /* 0x0000000153539824 */ /* 0x100fe200078e0a05 */
[----:B------:R-:W-:Y:S01]  /*56e0*/  ISETP.GE.AND P1, PT, R9, RZ, PT ;  /* 0x000000ff0900720c */ /* 0x000fe20003f26270 */
[----:B------:R-:W-:Y:S01]  /*56f0*/  @!P6 IMAD.IADD R82, R82, 0x1, -R5 ;  /* 0x000000015252e824 */ /* 0x000fe200078e0a05 */
[----:B------:R-:W-:Y:S01]  /*5700*/  ISETP.GT.U32.AND P4, PT, R5, R84, PT ;  /* 0x000000540500720c */ /* 0x000fe20003f84070 */
[----:B------:R-:W-:Y:S01]  /*5710*/  IMAD.HI.U32 R9, R2, R86, RZ ;  /* 0x0000005602097227 */ /* 0x000fe200078e00ff */
[----:B------:R-:W-:-:S02]  /*5720*/  ISETP.GE.AND P6, PT, R90, RZ, PT ;  /* 0x000000ff5a00720c */ /* 0x000fc40003fc6270 */
[----:B------:R-:W-:Y:S01]  /*5730*/  LOP3.LUT R90, R7, 0x14c, RZ, 0xfc, !PT ;  /* 0x0000014c075a7812 */ /* 0x000fe200078efcff */
        /* <DEDUP_REMOVED lines=10> */
[----:B------:R-:W-:Y:S01]  /*57e0*/  @!P0 IMAD.MOV R80, RZ, RZ, -R80 ;  /* 0x000000ffff508224 */ /* 0x000fe200078e0a50 */
[C---:B------:R-:W-:Y:S01]  /*57f0*/  ISETP.GT.U32.AND P0, PT, R5.reuse, R83, PT ;  /* 0x000000530500720c */ /* 0x040fe20003f04070 */
[----:B------:R-:W-:Y:S01]  /*5800*/  @!P4 IMAD.IADD R84, R84, 0x1, -R5 ;  /* 0x000000015454c824 */ /* 0x000fe200078e0a05 */
[----:B------:R-:W-:Y:S01]  /*5810*/  ISETP.GT.U32.AND P4, PT, R5, R86, PT ;  /* 0x000000560500720c */ /* 0x000fe20003f84070 */
[----:B------:R-:W-:Y:S01]  /*5820*/  IMAD.HI.U32 R244, R2, R240, RZ ;  /* 0x000000f002f47227 */ /* 0x000fe200078e00ff */
[----:B------:R-:W-:-:S03]  /*5830*/  IABS R88, R9 ;  /* 0x0000000900587213 */ /* 0x000fc60000000000 */
[--C-:B------:R-:W-:Y:S01]  /*5840*/  @!P2 IMAD.IADD R81, R81, 0x1, -R5.reuse ;  /* 0x000000015151a824 */ /* 0x100fe200078e0a05 */
[----:B------:R-:W-:Y:S01]  /*5850*/  ISETP.GE.AND P2, PT, R10, RZ, PT ;  /* 0x000000ff0a00720c */ /* 0x000fe20003f46270 */
[----:B------:R-:W-:Y:S02]  /*5860*/  @!P5 IMAD.IADD R85, R85, 0x1, -R5 ;  /* 0x000000015555d824 */ /* 0x000fe400078e0a05 */
[----:B------:R-:W-:Y:S01]  /*5870*/  @!P3 IMAD.MOV R81, RZ, RZ, -R81 ;  /* 0x000000ffff51b224 */ /* 0x000fe200078e0a51 */
[----:B------:R-:W-:Y:S01]  /*5880*/  ISETP.GE.AND P3, PT, R87, RZ, PT ;  /* 0x000000ff5700720c */ /* 0x000fe20003f66270 */
[--C-:B------:R-:W-:Y:S01]  /*5890*/  @!P0 IMAD.IADD R83, R83, 0x1, -R5.reuse ;  /* 0x0000000153538824 */ /* 0x100fe200078e0a05 */
[----:B------:R-:W-:Y:S01]  /*58a0*/  IABS R87, R8 ;  /* 0x0000000800577213 */ /* 0x000fe20000000000 */
[----:B------:R-:W-:Y:S01]  /*58b0*/  @!P4 IMAD.IADD R86, R86, 0x1, -R5 ;  /* 0x000000015656c824 */ /* 0x000fe200078e0a05 */
[----:B------:R-:W-:Y:S01]  /*58c0*/  ISETP.GT.U32.AND P5, PT, R5, R85, PT ;  /* 0x000000550500720c */ /* 0x000fe20003fa4070 */
[----:B------:R-:W-:Y:S01]  /*58d0*/  IMAD.HI.U32 R10, R2, R89, RZ ;  /* 0x00000059020a7227 */ /* 0x000fe200078e00ff */
[----:B------:R-:W-:-:S02]  /*58e0*/  ISETP.GE.AND P0, PT, R8, RZ, PT ;  /* 0x000000ff0800720c */ /* 0x000fc40003f06270 */
[----:B------:R-:W-:Y:S01]  /*58f0*/  ISETP.GT.U32.AND P4, PT, R5, R86, PT ;  /* 0x000000560500720c */ /* 0x000fe20003f84070 */
[----:B------:R-:W-:-:S04]  /*5900*/  IMAD.HI.U32 R8, R2, R87, RZ ;  /* 0x0000005702087227 */ /* 0x000fc800078e00ff */
[----:B------:R-:W-:Y:S01]  /*5910*/  @!P2 IMAD.MOV R83, RZ, RZ, -R83 ;  /* 0x000000ffff53a224 */ /* 0x000fe200078e0a53 */
[----:B------:R-:W-:Y:S01]  /*5920*/  ISETP.GE.AND P2, PT, R9, RZ, PT ;  /* 0x000000ff0900720c */ /* 0x000fe20003f46270 */
[----:B------:R-:W-:-:S04]  /*5930*/  IMAD.HI.U32 R9, R2, R88, RZ ;  /* 0x0000005802097227 */ /* 0x000fc800078e00ff */
[----:B------:R-:W-:Y:S02]  /*5940*/  IMAD.MOV R8, RZ, RZ, -R8 ;  /* 0x000000ffff087224 */ /* 0x000fe400078e0a08 */
[----:B------:R-:W-:Y:S02]  /*5950*/  IMAD.MOV R10, RZ, RZ, -R10 ;  /* 0x000000ffff0a7224 */ /* 0x000fe400078e0a0a */
[----:B------:R-:W-:Y:S02]  /*5960*/  IMAD.MOV R9, RZ, RZ, -R9 ;  /* 0x000000ffff097224 */ /* 0x000fe400078e0a09 */
[----:B------:R-:W-:Y:S02]  /*5970*/  IMAD R87, R5, R8, R87 ;  /* 0x0000000805577224 */ /* 0x000fe400078e0257 */
[----:B------:R-:W-:Y:S02]  /*5980*/  @!P5 IMAD.IADD R85, R85, 0x1, -R5 ;  /* 0x000000015555d824 */ /* 0x000fe400078e0a05 */
[C---:B------:R-:W-:Y:S01]  /*5990*/  IMAD R89, R5.reuse, R10, R89 ;  /* 0x0000000a05597224 */ /* 0x040fe200078e0259 */
[C---:B------:R-:W-:Y:S01]  /*59a0*/  ISETP.GT.U32.AND P5, PT, R5.reuse, R87, PT ;  /* 0x000000570500720c */ /* 0x040fe20003fa4070 */
[----:B------:R-:W-:Y:S01]  /*59b0*/  IMAD R88, R5, R9, R88 ;  /* 0x0000000905587224 */ /* 0x000fe200078e0258 */
[----:B------:R-:W-:Y:S01]  /*59c0*/  LOP3.LUT R9, R7, 0x14a, RZ, 0xfc, !PT ;  /* 0x0000014a07097812 */ /* 0x000fe200078efcff */
[----:B------:R-:W-:Y:S01]  /*59d0*/  @!P1 IMAD.MOV R85, RZ, RZ, -R85 ;  /* 0x000000ffff559224 */ /* 0x000fe200078e0a55 */
[C---:B------:R-:W-:Y:S01]  /*59e0*/  ISETP.GT.U32.AND P1, PT, R5.reuse, R89, PT ;  /* 0x000000590500720c */ /* 0x040fe20003f24070 */
[----:B------:R-:W-:Y:S01]  /*59f0*/  @!P4 IMAD.IADD R86, R86, 0x1, -R5 ;  /* 0x000000015656c824 */ /* 0x000fe200078e0a05 */
[----:B------:R-:W-:Y:S01]  /*5a00*/  ISETP.GT.U32.AND P4, PT, R5, R88, PT ;  /* 0x000000580500720c */ /* 0x000fe20003f84070 */
[----:B------:R-:W-:Y:S01]  /*5a10*/  @!P6 IMAD.MOV R84, RZ, RZ, -R84 ;  /* 0x000000ffff54e224 */ /* 0x000fe200078e0a54 */
[----:B------:R-:W-:Y:S01]  /*5a20*/  ISETP.GE.AND P6, PT, R90, RZ, PT ;  /* 0x000000ff5a00720c */ /* 0x000fe20003fc6270 */
[----:B------:R-:W-:Y:S01]  /*5a30*/  @!P3 IMAD.MOV R86, RZ, RZ, -R86 ;  /* 0x000000ffff56b224 */ /* 0x000fe200078e0a56 */
[----:B------:R-:W-:Y:S01]  /*5a40*/  IABS R90, R9 ;  /* 0x00000009005a7213 */ /* 0x000fe20000000000 */
[----:B------:R-:W-:Y:S01]  /*5a50*/  IMAD.HI.U32 R10, R2, R93, RZ ;  /* 0x0000005d020a7227 */ /* 0x000fe200078e00ff */
[----:B------:R-:W-:-:S03]  /*5a60*/  ISETP.GE.AND P3, PT, R9, RZ, PT ;  /* 0x000000ff0900720c */ /* 0x000fc60003f66270 */
[--C-:B------:R-:W-:Y:S02]  /*5a70*/  @!P5 IMAD.IADD R87, R87, 0x1, -R5.reuse ;  /* 0x000000015757d824 */ /* 0x100fe400078e0a05 */
[--C-:B------:R-:W-:Y:S02]  /*5a80*/  @!P1 IMAD.IADD R89, R89, 0x1, -R5.reuse ;  /* 0x0000000159599824 */ /* 0x100fe400078e0a05 */
[----:B------:R-:W-:Y:S01]  /*5a90*/  IMAD.HI.U32 R8, R2, R90, RZ ;  /* 0x0000005a02087227 */ /* 0x000fe200078e00ff */
[C---:B------:R-:W-:Y:S02]  /*5aa0*/  ISETP.GT.U32.AND P5, PT, R5.reuse, R87, PT ;  /* 0x000000570500720c */ /* 0x040fe40003fa4070 */
[----:B------:R-:W-:Y:S01]  /*5ab0*/  ISETP.GT.U32.AND P1, PT, R5, R89, PT ;  /* 0x000000590500720c */ /* 0x000fe20003f24070 */
[----:B------:R-:W-:Y:S02]  /*5ac0*/  @!P4 IMAD.IADD R88, R88, 0x1, -R5 ;  /* 0x000000015858c824 */ /* 0x000fe400078e0a05 */
[----:B------:R-:W-:-:S02]  /*5ad0*/  IMAD.MOV R8, RZ, RZ, -R8 ;  /* 0x000000ffff087224 */ /* 0x000fc400078e0a08 */
[----:B------:R-:W-:Y:S01]  /*5ae0*/  IMAD.HI.U32 R9, R2, R92, RZ ;  /* 0x0000005c02097227 */ /* 0x000fe200078e00ff */
[----:B------:R-:W-:-:S03]  /*5af0*/  ISETP.GT.U32.AND P4, PT, R5, R88, PT ;  /* 0x000000580500720c */ /* 0x000fc60003f84070 */
[----:B------:R-:W-:Y:S02]  /*5b00*/  IMAD R90, R5, R8, R90 ;  /* 0x00000008055a7224 */ /* 0x000fe400078e025a */
[----:B------:R-:W-:-:S04]  /*5b10*/  IMAD.HI.U32 R8, R2, R91, RZ ;  /* 0x0000005b02087227 */ /* 0x000fc800078e00ff */
[----:B------:R-:W-:Y:S02]  /*5b20*/  IMAD.MOV R9, RZ, RZ, -R9 ;  /* 0x000000ffff097224 */ /* 0x000fe400078e0a09 */
[----:B------:R-:W-:Y:S02]  /*5b30*/  IMAD.MOV R8, RZ, RZ, -R8 ;  /* 0x000000ffff087224 */ /* 0x000fe400078e0a08 */
[----:B------:R-:W-:Y:S02]  /*5b40*/  IMAD.MOV R10, RZ, RZ, -R10 ;  /* 0x000000ffff0a7224 */ /* 0x000fe400078e0a0a */
[----:B------:R-:W-:Y:S01]  /*5b50*/  IMAD R92, R5, R9, R92 ;  /* 0x00000009055c7224 */ /* 0x000fe200078e025c */
[----:B------:R-:W-:Y:S01]  /*5b60*/  LOP3.LUT R9, R7, 0x142, RZ, 0xfc, !PT ;  /* 0x0000014207097812 */ /* 0x000fe200078efcff */
[----:B------:R-:W-:Y:S01]  /*5b70*/  @!P5 IMAD.IADD R87, R87, 0x1, -R5 ;  /* 0x000000015757d824 */ /* 0x000fe200078e0a05 */
[C---:B------:R-:W-:Y:S01]  /*5b80*/  ISETP.GT.U32.AND P5, PT, R5.reuse, R90, PT ;  /* 0x0000005a0500720c */ /* 0x040fe20003fa4070 */
[----:B------:R-:W-:-:S02]  /*5b90*/  IMAD R91, R5, R8, R91 ;  /* 0x00000008055b7224 */ /* 0x000fc400078e025b */
[----:B------:R-:W-:Y:S01]  /*5ba0*/  IMAD R93, R5, R10, R93 ;  /* 0x0000000a055d7224 */ /* 0x000fe200078e025d */
[----:B------:R-:W-:Y:S01]  /*5bb0*/  LOP3.LUT R10, R7, 0x140, RZ, 0xfc, !PT ;  /* 0x00000140070a7812 */ /* 0x000fe200078efcff */
[--C-:B------:R-:W-:Y:S01]  /*5bc0*/  @!P1 IMAD.IADD R89, R89, 0x1, -R5.reuse ;  /* 0x0000000159599824 */ /* 0x100fe200078e0a05 */
[C---:B------:R-:W-:Y:S01]  /*5bd0*/  ISETP.GT.U32.AND P1, PT, R5.reuse, R92, PT ;  /* 0x0000005c0500720c */ /* 0x040fe20003f24070 */
[----:B------:R-:W-:Y:S01]  /*5be0*/  @!P4 IMAD.IADD R88, R88, 0x1, -R5 ;  /* 0x000000015858c824 */ /* 0x000fe200078e0a05 */
[----:B------:R-:W-:Y:S01]  /*5bf0*/  ISETP.GE.AND P4, PT, R94, RZ, PT ;  /* 0x000000ff5e00720c */ /* 0x000fe20003f86270 */
[----:B------:R-:W-:Y:S01]  /*5c00*/  @!P0 IMAD.MOV R87, RZ, RZ, -R87 ;  /* 0x000000ffff578224 */ /* 0x000fe200078e0a57 */
[C---:B------:R-:W-:Y:S01]  /*5c10*/  ISETP.GT.U32.AND P0, PT, R5.reuse, R91, PT ;  /* 0x0000005b0500720c */ /* 0x040fe20003f04070 */
[----:B------:R-:W-:Y:S01]  /*5c20*/  @!P6 IMAD.MOV R89, RZ, RZ, -R89 ;  /* 0x000000ffff59e224 */ /* 0x000fe200078e0a59 */
[----:B------:R-:W-:Y:S01]  /*5c30*/  ISETP.GT.U32.AND P6, PT, R5, R93, PT ;  /* 0x0000005d0500720c */ /* 0x000fe20003fc4070 */
[----:B------:R-:W-:Y:S01]  /*5c40*/  @!P2 IMAD.MOV R88, RZ, RZ, -R88 ;  /* 0x000000ffff58a224 */ /* 0x000fe200078e0a58 */
[----:B------:R-:W-:Y:S01]  /*5c50*/  IABS R94, R9 ;  /* 0x00000009005e7213 */ /* 0x000fe20000000000 */
[----:B------:R-:W-:Y:S01]  /*5c60*/  @!P5 IMAD.IADD R90, R90, 0x1, -R5 ;  /* 0x000000015a5ad824 */ /* 0x000fe200078e0a05 */
[----:B------:R-:W-:Y:S01]  /*5c70*/  ISETP.GE.AND P2, PT, R95, RZ, PT ;  /* 0x000000ff5f00720c */ /* 0x000fe20003f46270 */
[----:B------:R-:W-:Y:S01]  /*5c80*/  IMAD.HI.U32 R243, R2, R241, RZ ;  /* 0x000000f102f37227 */ /* 0x000fe200078e00ff */
[----:B------:R-:W-:-:S02]  /*5c90*/  IABS R95, R10 ;  /* 0x0000000a005f7213 */ /* 0x000fc40000000000 */
[----:B------:R-:W-:Y:S01]  /*5ca0*/  ISETP.GT.U32.AND P5, PT, R5, R90, PT ;  /* 0x0000005a0500720c */ /* 0x000fe20003fa4070 */
[----:B------:R-:W-:-:S04]  /*5cb0*/  IMAD.HI.U32 R8, R2, R94, RZ ;  /* 0x0000005e02087227 */ /* 0x000fc800078e00ff */
[--C-:B------:R-:W-:Y:S02]  /*5cc0*/  @!P1 IMAD.IADD R92, R92, 0x1, -R5.reuse ;  /* 0x000000015c5c9824 */ /* 0x100fe400078e0a05 */
[----:B------:R-:W-:Y:S02]  /*5cd0*/  IMAD.MOV R8, RZ, RZ, -R8 ;  /* 0x000000ffff087224 */ /* 0x000fe400078e0a08 */
[--C-:B------:R-:W-:Y:S01]  /*5ce0*/  @!P0 IMAD.IADD R91, R91, 0x1, -R5.reuse ;  /* 0x000000015b5b8824 */ /* 0x100fe200078e0a05 */
[----:B------:R-:W-:Y:S01]  /*5cf0*/  ISETP.GE.AND P0, PT, R9, RZ, PT ;  /* 0x000000ff0900720c */ /* 0x000fe20003f06270 */
[----:B------:R-:W-:Y:S01]  /*5d00*/  @!P6 IMAD.IADD R93, R93, 0x1, -R5 ;  /* 0x000000015d5de824 */ /* 0x000fe200078e0a05 */
[C---:B------:R-:W-:Y:S01]  /*5d10*/  ISETP.GT.U32.AND P6, PT, R5.reuse, R92, PT ;  /* 0x0000005c0500720c */ /* 0x040fe20003fc4070 */
[C---:B------:R-:W-:Y:S01]  /*5d20*/  IMAD R94, R5.reuse, R8, R94 ;  /* 0x00000008055e7224 */ /* 0x040fe200078e025e */
[----:B------:R-:W-:Y:S01]  /*5d30*/  ISETP.GT.U32.AND P1, PT, R5, R91, PT ;  /* 0x0000005b0500720c */ /* 0x000fe20003f24070 */
[----:B------:R-:W-:-:S04]  /*5d40*/  IMAD.HI.U32 R8, R2, R95, RZ ;  /* 0x0000005f02087227 */ /* 0x000fc800078e00ff */
[----:B------:R-:W-:Y:S02]  /*5d50*/  IMAD.MOV R8, RZ, RZ, -R8 ;  /* 0x000000ffff087224 */ /* 0x000fe400078e0a08 */
[----:B------:R-:W-:Y:S01]  /*5d60*/  @!P5 IMAD.IADD R90, R90, 0x1, -R5 ;  /* 0x000000015a5ad824 */ /* 0x000fe200078e0a05 */
[----:B------:R-:W-:Y:S01]  /*5d70*/  ISETP.GE.AND P5, PT, R96, RZ, PT ;  /* 0x000000ff6000720c */ /* 0x000fe20003fa6270 */
[C---:B------:R-:W-:Y:S01]  /*5d80*/  IMAD R95, R5.reuse, R8, R95 ;  /* 0x00000008055f7224 */ /* 0x040fe200078e025f */
[----:B------:R-:W-:Y:S01]  /*5d90*/  IABS R96, R98 ;  /* 0x0000006200607213 */ /* 0x000fe20000000000 */
[--C-:B------:R-:W-:Y:S02]  /*5da0*/  @!P6 IMAD.IADD R92, R92, 0x1, -R5.reuse ;  /* 0x000000015c5ce824 */ /* 0x100fe400078e0a05 */
[----:B------:R-:W-:Y:S01]  /*5db0*/  @!P3 IMAD.MOV R90, RZ, RZ, -R90 ;  /* 0x000000ffff5ab224 */ /* 0x000fe200078e0a5a */
[----:B------:R-:W-:Y:S01]  /*5dc0*/  ISETP.GT.U32.AND P6, PT, R5, R95, PT ;  /* 0x0000005f0500720c */ /* 0x000fe20003fc4070 */
[----:B------:R-:W-:Y:S01]  /*5dd0*/  @!P1 IMAD.IADD R91, R91, 0x1, -R5 ;  /* 0x000000015b5b9824 */ /* 0x000fe200078e0a05 */
[C---:B------:R-:W-:Y:S01]  /*5de0*/  ISETP.GT.U32.AND P3, PT, R5.reuse, R93, PT ;  /* 0x0000005d0500720c */ /* 0x040fe20003f64070 */
[----:B------:R-:W-:Y:S01]  /*5df0*/  IMAD.HI.U32 R8, R2, R96, RZ ;  /* 0x0000006002087227 */ /* 0x000fe200078e00ff */
[----:B------:R-:W-:-:S03]  /*5e00*/  ISETP.GT.U32.AND P1, PT, R5, R94, PT ;  /* 0x0000005e0500720c */ /* 0x000fc60003f24070 */
[----:B------:R-:W-:-:S04]  /*5e10*/  IMAD.HI.U32 R9, R2, R97, RZ ;  /* 0x0000006102097227 */ /* 0x000fc800078e00ff */
[----:B------:R-:W-:Y:S02]  /*5e20*/  IMAD.MOV R8, RZ, RZ, -R8 ;  /* 0x000000ffff087224 */ /* 0x000fe400078e0a08 */
[--C-:B------:R-:W-:Y:S02]  /*5e30*/  @!P6 IMAD.IADD R95, R95, 0x1, -R5.reuse ;  /* 0x000000015f5fe824 */ /* 0x100fe400078e0a05 */
[--C-:B------:R-:W-:Y:S01]  /*5e40*/  @!P3 IMAD.IADD R93, R93, 0x1, -R5.reuse ;  /* 0x000000015d5db824 */ /* 0x100fe200078e0a05 */
[----:B------:R-:W-:Y:S01]  /*5e50*/  ISETP.GE.AND P3, PT, R10, RZ, PT ;  /* 0x000000ff0a00720c */ /* 0x000fe20003f66270 */
[----:B------:R-:W-:Y:S01]  /*5e60*/  @!P1 IMAD.IADD R94, R94, 0x1, -R5 ;  /* 0x000000015e5e9824 */ /* 0x000fe200078e0a05 */
[----:B------:R-:W-:Y:S01]  /*5e70*/  ISETP.GE.AND P1, PT, R98, RZ, PT ;  /* 0x000000ff6200720c */ /* 0x000fe20003f26270 */
[----:B------:R-:W-:Y:S01]  /*5e80*/  IMAD.HI.U32 R10, R2, R99, RZ ;  /* 0x00000063020a7227 */ /* 0x000fe200078e00ff */
[----:B------:R-:W-:-:S03]  /*5e90*/  ISETP.GT.U32.AND P6, PT, R5, R95, PT ;  /* 0x0000005f0500720c */ /* 0x000fc60003fc4070 */
[----:B------:R-:W-:Y:S01]  /*5ea0*/  IMAD.MOV R98, RZ, RZ, -R9 ;  /* 0x000000ffff627224 */ /* 0x000fe200078e0a09 */
[----:B------:R-:W-:Y:S01]  /*5eb0*/  LOP3.LUT R9, R7, 0x138, RZ, 0xfc, !PT ;  /* 0x0000013807097812 */ /* 0x000fe200078efcff */
[C---:B------:R-:W-:Y:S02]  /*5ec0*/  IMAD R96, R5.reuse, R8, R96 ;  /* 0x0000000805607224 */ /* 0x040fe400078e0260 */
[----:B------:R-:W-:Y:S02]  /*5ed0*/  IMAD.MOV R10, RZ, RZ, -R10 ;  /* 0x000000ffff0a7224 */ /* 0x000fe400078e0a0a */
[C---:B------:R-:W-:Y:S02]  /*5ee0*/  IMAD R97, R5.reuse, R98, R97 ;  /* 0x0000006205617224 */ /* 0x040fe400078e0261 */
[----:B------:R-:W-:Y:S01]  /*5ef0*/  @!P2 IMAD.MOV R92, RZ, RZ, -R92 ;  /* 0x000000ffff5ca224 */ /* 0x000fe200078e0a5c */
[C---:B------:R-:W-:Y:S01]  /*5f00*/  ISETP.GT.U32.AND P2, PT, R5.reuse, R96, PT ;  /* 0x000000600500720c */ /* 0x040fe20003f44070 */
[----:B------:R-:W-:Y:S01]  /*5f10*/  @!P4 IMAD.MOV R91, RZ, RZ, -R91 ;  /* 0x000000ffff5bc224 */ /* 0x000fe200078e0a5b */
[C---:B------:R-:W-:Y:S01]  /*5f20*/  ISETP.GT.U32.AND P4, PT, R5.reuse, R94, PT ;  /* 0x0000005e0500720c */ /* 0x040fe20003f84070 */
[C---:B------:R-:W-:Y:S01]  /*5f30*/  IMAD R98, R5.reuse, R10, R99 ;  /* 0x0000000a05627224 */ /* 0x040fe200078e0263 */
[----:B------:R-:W-:Y:S01]  /*5f40*/  IABS R99, R9 ;  /* 0x0000000900637213 */ /* 0x000fe20000000000 */
[----:B------:R-:W-:Y:S01]  /*5f50*/  @!P5 IMAD.MOV R93, RZ, RZ, -R93 ;  /* 0x000000ffff5dd224 */ /* 0x000fe200078e0a5d */
[----:B------:R-:W-:Y:S01]  /*5f60*/  ISETP.GT.U32.AND P5, PT, R5, R97, PT ;  /* 0x000000610500720c */ /* 0x000fe20003fa4070 */
[----:B------:R-:W-:Y:S01]  /*5f70*/  @!P6 IMAD.IADD R95, R95, 0x1, -R5 ;  /* 0x000000015f5fe824 */ /* 0x000fe200078e0a05 */
[----:B------:R-:W-:Y:S01]  /*5f80*/  ISETP.GT.U32.AND P6, PT, R5, R98, PT ;  /* 0x000000620500720c */ /* 0x000fe20003fc4070 */
[----:B------:R-:W-:-:S04]  /*5f90*/  IMAD.HI.U32 R8, R2, R99, RZ ;  /* 0x0000006302087227 */ /* 0x000fc800078e00ff */
[--C-:B------:R-:W-:Y:S01]  /*5fa0*/  @!P2 IMAD.IADD R96, R96, 0x1, -R5.reuse ;  /* 0x000000016060a824 */ /* 0x100fe200078e0a05 */
[----:B------:R-:W-:Y:S01]  /*5fb0*/  ISETP.GE.AND P2, PT, R101, RZ, PT ;  /* 0x000000ff6500720c */ /* 0x000fe20003f46270 */
[--C-:B------:R-:W-:Y:S01]  /*5fc0*/  @!P4 IMAD.IADD R94, R94, 0x1, -R5.reuse ;  /* 0x000000015e5ec824 */ /* 0x100fe200078e0a05 */
[----:B------:R-:W-:Y:S01]  /*5fd0*/  ISETP.GE.AND P4, PT, R100, RZ, PT ;  /* 0x000000ff6400720c */ /* 0x000fe20003f86270 */
[----:B------:R-:W-:Y:S01]  /*5fe0*/  IMAD.MOV R10, RZ, RZ, -R8 ;  /* 0x000000ffff0a7224 */ /* 0x000fe200078e0a08 */
[----:B------:R-:W-:Y:S01]  /*5ff0*/  IABS R100, R104 ;  /* 0x0000006800647213 */ /* 0x000fe20000000000 */
[--C-:B------:R-:W-:Y:S01]  /*6000*/  @!P5 IMAD.IADD R97, R97, 0x1, -R5.reuse ;  /* 0x000000016161d824 */ /* 0x100fe200078e0a05 */
[C---:B------:R-:W-:Y:S01]  /*6010*/  ISETP.GT.U32.AND P5, PT, R5.reuse, R96, PT ;  /* 0x000000600500720c */ /* 0x040fe20003fa4070 */
[----:B------:R-:W-:Y:S01]  /*6020*/  @!P6 IMAD.IADD R98, R98, 0x1, -R5 ;  /* 0x000000016262e824 */ /* 0x000fe200078e0a05 */
[----:B------:R-:W-:Y:S01]  /*6030*/  IABS R101, R105 ;  /* 0x0000006900657213 */ /* 0x000fe20000000000 */
[----:B------:R-:W-:Y:S01]  /*6040*/  IMAD.HI.U32 R8, R2, R100, RZ ;  /* 0x0000006402087227 */ /* 0x000fe200078e00ff */
[----:B------:R-:W-:-:S03]  /*6050*/  ISETP.GT.U32.AND P6, PT, R5, R97, PT ;  /* 0x000000610500720c */ /* 0x000fc60003fc4070 */
[C---:B------:R-:W-:Y:S02]  /*6060*/  IMAD R99, R5.reuse, R10, R99 ;  /* 0x0000000a05637224 */ /* 0x040fe400078e0263 */
[----:B------:R-:W-:Y:S02]  /*6070*/  IMAD.MOV R8, RZ, RZ, -R8 ;  /* 0x000000ffff087224 */ /* 0x000fe400078e0a08 */
[----:B------:R-:W-:Y:S01]  /*6080*/  @!P0 IMAD.MOV R94, RZ, RZ, -R94 ;  /* 0x000000ffff5e8224 */ /* 0x000fe200078e0a5e */
[C---:B------:R-:W-:Y:S01]  /*6090*/  ISETP.GT.U32.AND P0, PT, R5.reuse, R98, PT ;  /* 0x000000620500720c */ /* 0x040fe20003f04070 */
[--C-:B------:R-:W-:Y:S01]  /*60a0*/  @!P5 IMAD.IADD R96, R96, 0x1, -R5.reuse ;  /* 0x000000016060d824 */ /* 0x100fe200078e0a05 */
[C---:B------:R-:W-:Y:S01]  /*60b0*/  ISETP.GT.U32.AND P5, PT, R5.reuse, R99, PT ;  /* 0x000000630500720c */ /* 0x040fe20003fa4070 */
[----:B------:R-:W-:Y:S02]  /*60c0*/  IMAD R100, R5, R8, R100 ;  /* 0x0000000805647224 */ /* 0x000fe400078e0264 */
[----:B------:R-:W-:-:S02]  /*60d0*/  @!P6 IMAD.IADD R97, R97, 0x1, -R5 ;  /* 0x000000016161e824 */ /* 0x000fc400078e0a05 */
[----:B------:R-:W-:Y:S01]  /*60e0*/  IMAD.HI.U32 R8, R2, R101, RZ ;  /* 0x0000006502087227 */ /* 0x000fe200078e00ff */
[----:B------:R-:W-:-:S03]  /*60f0*/  ISETP.GT.U32.AND P6, PT, R5, R100, PT ;  /* 0x000000640500720c */ /* 0x000fc60003fc4070 */
[----:B------:R-:W-:Y:S02]  /*6100*/  IMAD.MOV R10, RZ, RZ, -R8 ;  /* 0x000000ffff0a7224 */ /* 0x000fe400078e0a08 */
[----:B------:R-:W-:-:S04]  /*6110*/  IMAD.HI.U32 R8, R2, R102, RZ ;  /* 0x0000006602087227 */ /* 0x000fc800078e00ff */
[--C-:B------:R-:W-:Y:S01]  /*6120*/  @!P5 IMAD.IADD R99, R99, 0x1, -R5.reuse ;  /* 0x000000016363d824 */ /* 0x100fe200078e0a05 */
[----:B------:R-:W-:Y:S01]  /*6130*/  ISETP.GE.AND P5, PT, R104, RZ, PT ;  /* 0x000000ff6800720c */ /* 0x000fe20003fa6270 */
[--C-:B------:R-:W-:Y:S01]  /*6140*/  @!P0 IMAD.IADD R98, R98, 0x1, -R5.reuse ;  /* 0x0000000162628824 */ /* 0x100fe200078e0a05 */
[----:B------:R-:W-:Y:S01]  /*6150*/  ISETP.GE.AND P0, PT, R9, RZ, PT ;  /* 0x000000ff0900720c */ /* 0x000fe20003f06270 */
[----:B------:R-:W-:Y:S01]  /*6160*/  @!P6 IMAD.IADD R100, R100, 0x1, -R5 ;  /* 0x000000016464e824 */ /* 0x000fe200078e0a05 */
[C---:B------:R-:W-:Y:S01]  /*6170*/  ISETP.GT.U32.AND P6, PT, R5.reuse, R99, PT ;  /* 0x000000630500720c */ /* 0x040fe20003fc4070 */
[----:B------:R-:W-:Y:S01]  /*6180*/  IMAD R101, R5, R10, R101 ;  /* 0x0000000a05657224 */ /* 0x000fe200078e0265 */
[----:B------:R-:W-:Y:S01]  /*6190*/  LOP3.LUT R10, R7, 0x12c, RZ, 0xfc, !PT ;  /* 0x0000012c070a7812 */ /* 0x000fe200078efcff */
[----:B------:R-:W-:Y:S02]  /*61a0*/  IMAD.MOV R9, RZ, RZ, -R8 ;  /* 0x000000ffff097224 */ /* 0x000fe400078e0a08 */
[----:B------:R-:W-:Y:S01]  /*61b0*/  @!P1 IMAD.MOV R96, RZ, RZ, -R96 ;  /* 0x000000ffff609224 */ /* 0x000fe200078e0a60 */
[C---:B------:R-:W-:Y:S01]  /*61c0*/  ISETP.GT.U32.AND P1, PT, R5.reuse, R101, PT ;  /* 0x000000650500720c */ /* 0x040fe20003f24070 */
[----:B------:R-:W-:Y:S01]  /*61d0*/  IMAD R102, R5, R9, R102 ;  /* 0x0000000905667224 */ /* 0x000fe200078e0266 */
[----:B------:R-:W-:Y:S01]  /*61e0*/  LOP3.LUT R9, R7, 0x12e, RZ, 0xfc, !PT ;  /* 0x0000012e07097812 */ /* 0x000fe200078efcff */
[----:B------:R-:W-:Y:S01]  /*61f0*/  @!P3 IMAD.MOV R95, RZ, RZ, -R95 ;  /* 0x000000ffff5fb224 */ /* 0x000fe200078e0a5f */
[----:B------:R-:W-:Y:S01]  /*6200*/  ISETP.GT.U32.AND P3, PT, R5, R100, PT ;  /* 0x000000640500720c */ /* 0x000fe20003f64070 */
[----:B------:R-:W-:Y:S01]  /*6210*/  IMAD.HI.U32 R8, R2, R103, RZ ;  /* 0x0000006702087227 */ /* 0x000fe200078e00ff */
[----:B------:R-:W-:-:S03]  /*6220*/  IABS R104, R9 ;  /* 0x0000000900687213 */ /* 0x000fc60000000000 */
[--C-:B------:R-:W-:Y:S01]  /*6230*/  @!P6 IMAD.IADD R99, R99, 0x1, -R5.reuse ;  /* 0x000000016363e824 */ /* 0x100fe200078e0a05 */
[----:B------:R-:W-:Y:S01]  /*6240*/  ISETP.GT.U32.AND P6, PT, R5, R102, PT ;  /* 0x000000660500720c */ /* 0x000fe20003fc4070 */
[----:B------:R-:W-:Y:S02]  /*6250*/  IMAD.MOV R8, RZ, RZ, -R8 ;  /* 0x000000ffff087224 */ /* 0x000fe400078e0a08 */
[----:B------:R-:W-:Y:S01]  /*6260*/  @!P1 IMAD.IADD R101, R101, 0x1, -R5 ;  /* 0x0000000165659824 */ /* 0x000fe200078e0a05 */
[----:B------:R-:W-:Y:S01]  /*6270*/  ISETP.GE.AND P1, PT, R9, RZ, PT ;  /* 0x000000ff0900720c */ /* 0x000fe20003f26270 */
[----:B------:R-:W-:Y:S02]  /*6280*/  IMAD R103, R5, R8, R103 ;  /* 0x0000000805677224 */ /* 0x000fe400078e0267 */
[----:B------:R-:W-:Y:S01]  /*6290*/  @!P3 IMAD.IADD R100, R100, 0x1, -R5 ;  /* 0x000000016464b824 */ /* 0x000fe200078e0a05 */
[----:B------:R-:W-:Y:S01]  /*62a0*/  ISETP.GE.AND P3, PT, R107, RZ, PT ;  /* 0x000000ff6b00720c */ /* 0x000fe20003f66270 */
[----:B------:R-:W-:Y:S01]  /*62b0*/  IMAD.HI.U32 R8, R2, R104, RZ ;  /* 0x0000006802087227 */ /* 0x000fe200078e00ff */
[----:B------:R-:W-:-:S03]  /*62c0*/  IABS R107, R112 ;  /* 0x00000070006b7213 */ /* 0x000fc60000000000 */
[----:B------:R-:W-:Y:S01]  /*62d0*/  @!P6 IMAD.IADD R102, R102, 0x1, -R5 ;  /* 0x000000016666e824 */ /* 0x000fe200078e0a05 */
[C---:B------:R-:W-:Y:S01]  /*62e0*/  ISETP.GT.U32.AND P6, PT, R5.reuse, R101, PT ;  /* 0x000000650500720c */ /* 0x040fe20003fc4070 */
[----:B------:R-:W-:Y:S02]  /*62f0*/  IMAD.MOV R8, RZ, RZ, -R8 ;  /* 0x000000ffff087224 */ /* 0x000fe400078e0a08 */
[----:B------:R-:W-:Y:S01]  /*6300*/  @!P5 IMAD.MOV R100, RZ, RZ, -R100 ;  /* 0x000000ffff64d224 */ /* 0x000fe200078e0a64 */
[----:B------:R-:W-:Y:S01]  /*6310*/  ISETP.GT.U32.AND P5, PT, R5, R103, PT ;  /* 0x000000670500720c */ /* 0x000fe20003fa4070 */
[----:B------:R-:W-:Y:S01]  /*6320*/  @!P4 IMAD.MOV R97, RZ, RZ, -R97 ;  /* 0x000000ffff61c224 */ /* 0x000fe200078e0a61 */
[----:B------:R-:W-:Y:S01]  /*6330*/  ISETP.GE.AND P4, PT, R105, RZ, PT ;  /* 0x000000ff6900720c */ /* 0x000fe20003f86270 */
[----:B------:R-:W-:Y:S01]  /*6340*/  @!P0 IMAD.MOV R99, RZ, RZ, -R99 ;  /* 0x000000ffff638224 */ /* 0x000fe200078e0a63 */
[C---:B------:R-:W-:Y:S01]  /*6350*/  ISETP.GT.U32.AND P0, PT, R5.reuse, R102, PT ;  /* 0x000000660500720c */ /* 0x040fe20003f04070 */
[----:B------:R-:W-:Y:S01]  /*6360*/  IMAD R104, R5, R8, R104 ;  /* 0x0000000805687224 */ /* 0x000fe200078e0268 */
[----:B------:R-:W-:Y:S01]  /*6370*/  IABS R105, R10 ;  /* 0x0000000a00697213 */ /* 0x000fe20000000000 */
[----:B------:R-:W-:Y:S01]  /*6380*/  @!P2 IMAD.MOV R98, RZ, RZ, -R98 ;  /* 0x000000ffff62a224 */ /* 0x000fe200078e0a62 */
[----:B------:R-:W-:Y:S01]  /*6390*/  ISETP.GE.AND P2, PT, R106, RZ, PT ;  /* 0x000000ff6a00720c */ /* 0x000fe20003f46270 */
[----:B------:R-:W-:Y:S01]  /*63a0*/  @!P6 IMAD.IADD R101, R101, 0x1, -R5 ;  /* 0x000000016565e824 */ /* 0x000fe200078e0a05 */
[----:B------:R-:W-:Y:S01]  /*63b0*/  ISETP.GT.U32.AND P6, PT, R5, R104, PT ;  /* 0x000000680500720c */ /* 0x000fe20003fc4070 */
[----:B------:R-:W-:Y:S01]  /*63c0*/  IMAD.HI.U32 R8, R2, R105, RZ ;  /* 0x0000006902087227 */ /* 0x000fe200078e00ff */
[----:B------:R-:W-:-:S03]  /*63d0*/  IABS R106, R108 ;  /* 0x0000006c006a7213 */ /* 0x000fc60000000000 */
[--C-:B------:R-:W-:Y:S01]  /*63e0*/  @!P5 IMAD.IADD R103, R103, 0x1, -R5.reuse ;  /* 0x000000016767d824 */ /* 0x100fe200078e0a05 */
[----:B------:R-:W-:Y:S01]  /*63f0*/  ISETP.GE.AND P5, PT, R108, RZ, PT ;  /* 0x000000ff6c00720c */ /* 0x000fe20003fa6270 */
[----:B------:R-:W-:Y:S01]  /*6400*/  @!P0 IMAD.IADD R102, R102, 0x1, -R5 ;  /* 0x0000000166668824 */ /* 0x000fe200078e0a05 */
[----:B------:R-:W-:Y:S01]  /*6410*/  ISETP.GE.AND P0, PT, R10, RZ, PT ;  /* 0x000000ff0a00720c */ /* 0x000fe20003f06270 */
[----:B------:R-:W-:Y:S01]  /*6420*/  @!P4 IMAD.MOV R101, RZ, RZ, -R101 ;  /* 0x000000ffff65c224 */ /* 0x000fe200078e0a65 */
[----:B------:R-:W-:Y:S01]  /*6430*/  ISETP.GT.U32.AND P4, PT, R5, R103, PT ;  /* 0x000000670500720c */ /* 0x000fe20003f84070 */
[----:B------:R-:W-:Y:S01]  /*6440*/  IMAD.HI.U32 R9, R2, R106, RZ ;  /* 0x0000006a02097227 */ /* 0x000fe200078e00ff */
[----:B------:R-:W-:-:S03]  /*6450*/  IABS R108, R113 ;  /* 0x00000071006c7213 */ /* 0x000fc60000000000 */
[----:B------:R-:W-:Y:S02]  /*6460*/  IMAD.MOV R10, RZ, RZ, -R8 ;  /* 0x000000ffff0a7224 */ /* 0x000fe400078e0a08 */
[----:B------:R-:W-:Y:S02]  /*6470*/  @!P6 IMAD.IADD R104, R104, 0x1, -R5 ;  /* 0x000000016868e824 */ /* 0x000fe400078e0a05 */
[----:B------:R-:W-:Y:S02]  /*6480*/  IMAD.MOV R9, RZ, RZ, -R9 ;  /* 0x000000ffff097224 */ /* 0x000fe400078e0a09 */
[C---:B------:R-:W-:Y:S01]  /*6490*/  IMAD R105, R5.reuse, R10, R105 ;  /* 0x0000000a05697224 */ /* 0x040fe200078e0269 */
[----:B------:R-:W-:Y:S01]  /*64a0*/  ISETP.GT.U32.AND P6, PT, R5, R104, PT ;  /* 0x000000680500720c */ /* 0x000fe20003fc4070 */
[----:B------:R-:W-:-:S04]  /*64b0*/  IMAD.HI.U32 R8, R2, R107, RZ ;  /* 0x0000006b02087227 */ /* 0x000fc800078e00ff */
[C---:B------:R-:W-:Y:S02]  /*64c0*/  IMAD R106, R5.reuse, R9, R106 ;  /* 0x00000009056a7224 */ /* 0x040fe400078e026a */
[----:B------:R-:W-:Y:S01]  /*64d0*/  @!P2 IMAD.MOV R102, RZ, RZ, -R102 ;  /* 0x000000ffff66a224 */ /* 0x000fe200078e0a66 */
[----:B------:R-:W-:Y:S01]  /*64e0*/  ISETP.GT.U32.AND P2, PT, R5, R105, PT ;  /* 0x000000690500720c */ /* 0x000fe20003f44070 */
[----:B------:R-:W-:Y:S02]  /*64f0*/  IMAD.MOV R8, RZ, RZ, -R8 ;  /* 0x000000ffff087224 */ /* 0x000fe400078e0a08 */
[----:B------:R-:W-:Y:S01]  /*6500*/  @!P4 IMAD.IADD R103, R103, 0x1, -R5 ;  /* 0x000000016767c824 */ /* 0x000fe200078e0a05 */
[C---:B------:R-:W-:Y:S01]  /*6510*/  ISETP.GT.U32.AND P4, PT, R5.reuse, R106, PT ;  /* 0x0000006a0500720c */ /* 0x040fe20003f84070 */
[----:B------:R-:W-:Y:S02]  /*6520*/  IMAD R107, R5, R8, R107 ;  /* 0x00000008056b7224 */ /* 0x000fe400078e026b */
[----:B------:R-:W-:-:S02]  /*6530*/  @!P6 IMAD.IADD R104, R104, 0x1, -R5 ;  /* 0x000000016868e824 */ /* 0x000fc400078e0a05 */
[----:B------:R-:W-:Y:S01]  /*6540*/  IMAD.HI.U32 R8, R2, R108, RZ ;  /* 0x0000006c02087227 */ /* 0x000fe200078e00ff */
[----:B------:R-:W-:-:S03]  /*6550*/  ISETP.GT.U32.AND P6, PT, R5, R107, PT ;  /* 0x0000006b0500720c */ /* 0x000fc60003fc4070 */
[--C-:B------:R-:W-:Y:S01]  /*6560*/  @!P2 IMAD.IADD R105, R105, 0x1, -R5.reuse ;  /* 0x000000016969a824 */ /* 0x100fe200078e0a05 */
[----:B------:R-:W-:Y:S01]  /*6570*/  ISETP.GE.AND P2, PT, R112, RZ, PT ;  /* 0x000000ff7000720c */ /* 0x000fe20003f46270 */
[----:B------:R-:W-:Y:S01]  /*6580*/  IMAD.MOV R8, RZ, RZ, -R8 ;  /* 0x000000ffff087224 */ /* 0x000fe200078e0a08 */
[----:B------:R-:W-:Y:S01]  /*6590*/  IABS R112, R117 ;  /* 0x0000007500707213 */ /* 0x000fe20000000000 */
[----:B------:R-:W-:Y:S01]  /*65a0*/  @!P4 IMAD.IADD R106, R106, 0x1, -R5 ;  /* 0x000000016a6ac824 */ /* 0x000fe200078e0a05 */
[----:B------:R-:W-:Y:S01]  /*65b0*/  ISETP.GT.U32.AND P4, PT, R5, R105, PT ;  /* 0x000000690500720c */ /* 0x000fe20003f84070 */
[----:B------:R-:W-:-:S04]  /*65c0*/  IMAD.HI.U32 R9, R2, R109, RZ ;  /* 0x0000006d02097227 */ /* 0x000fc800078e00ff */
[----:B------:R-:W-:Y:S01]  /*65d0*/  @!P6 IMAD.IADD R107, R107, 0x1, -R5 ;  /* 0x000000016b6be824 */ /* 0x000fe200078e0a05 */
[C---:B------:R-:W-:Y:S01]  /*65e0*/  ISETP.GT.U32.AND P6, PT, R5.reuse, R106, PT ;  /* 0x0000006a0500720c */ /* 0x040fe20003fc4070 */
[----:B------:R-:W-:Y:S02]  /*65f0*/  IMAD R108, R5, R8, R108 ;  /* 0x00000008056c7224 */ /* 0x000fe400078e026c */
[----:B------:R-:W-:Y:S02]  /*6600*/  IMAD.MOV R10, RZ, RZ, -R9 ;  /* 0x000000ffff0a7224 */ /* 0x000fe400078e0a09 */
[----:B------:R-:W-:-:S04]  /*6610*/  IMAD.HI.U32 R9, R2, R111, RZ ;  /* 0x0000006f02097227 */ /* 0x000fc800078e00ff */
[----:B------:R-:W-:Y:S01]  /*6620*/  @!P4 IMAD.IADD R105, R105, 0x1, -R5 ;  /* 0x000000016969c824 */ /* 0x000fe200078e0a05 */
[C---:B------:R-:W-:Y:S01]  /*6630*/  ISETP.GT.U32.AND P4, PT, R5.reuse, R108, PT ;  /* 0x0000006c0500720c */ /* 0x040fe20003f84070 */
[C---:B------:R-:W-:Y:S02]  /*6640*/  IMAD R109, R5.reuse, R10, R109 ;  /* 0x0000000a056d7224 */ /* 0x040fe400078e026d */
[----:B------:R-:W-:Y:S02]  /*6650*/  @!P6 IMAD.IADD R106, R106, 0x1, -R5 ;  /* 0x000000016a6ae824 */ /* 0x000fe400078e0a05 */
[----:B------:R-:W-:Y:S01]  /*6660*/  IMAD.MOV R10, RZ, RZ, -R9 ;  /* 0x000000ffff0a7224 */ /* 0x000fe200078e0a09 */
[----:B------:R-:W-:Y:S01]  /*6670*/  ISETP.GT.U32.AND P6, PT, R5, R109, PT ;  /* 0x0000006d0500720c */ /* 0x000fe20003fc4070 */
[----:B------:R-:W-:Y:S01]  /*6680*/  IMAD.HI.U32 R8, R2, R110, RZ ;  /* 0x0000006e02087227 */ /* 0x000fe200078e00ff */
[----:B------:R-:W-:-:S03]  /*6690*/  LOP3.LUT R9, R7, 0x11c, RZ, 0xfc, !PT ;  /* 0x0000011c07097812 */ /* 0x000fc600078efcff */
[----:B------:R-:W-:Y:S01]  /*66a0*/  IMAD R111, R5, R10, R111 ;  /* 0x0000000a056f7224 */ /* 0x000fe200078e026f */
[----:B------:R-:W-:Y:S01]  /*66b0*/  LOP3.LUT R10, R7, 0x116, RZ, 0xfc, !PT ;  /* 0x00000116070a7812 */ /* 0x000fe200078efcff */
[----:B------:R-:W-:Y:S02]  /*66c0*/  @!P4 IMAD.IADD R108, R108, 0x1, -R5 ;  /* 0x000000016c6cc824 */ /* 0x000fe400078e0a05 */
[----:B------:R-:W-:Y:S02]  /*66d0*/  @!P0 IMAD.MOV R105, RZ, RZ, -R105 ;  /* 0x000000ffff698224 */ /* 0x000fe400078e0a69 */
[----:B------:R-:W-:Y:S01]  /*66e0*/  @!P5 IMAD.MOV R106, RZ, RZ, -R106 ;  /* 0x000000ffff6ad224 */ /* 0x000fe200078e0a6a */
[C---:B------:R-:W-:Y:S01]  /*66f0*/  ISETP.GT.U32.AND P0, PT, R5.reuse, R108, PT ;  /* 0x0000006c0500720c */ /* 0x040fe20003f04070 */
[----:B------:R-:W-:Y:S01]  /*6700*/  IMAD.MOV R8, RZ, RZ, -R8 ;  /* 0x000000ffff087224 */ /* 0x000fe200078e0a08 */
[----:B------:R-:W-:Y:S01]  /*6710*/  ISETP.GT.U32.AND P5, PT, R5, R111, PT ;  /* 0x0000006f0500720c */ /* 0x000fe20003fa4070 */
[----:B------:R-:W-:Y:S01]  /*6720*/  @!P1 IMAD.MOV R104, RZ, RZ, -R104 ;  /* 0x000000ffff689224 */ /* 0x000fe200078e0a68 */
[----:B------:R-:W-:Y:S01]  /*6730*/  ISETP.GE.AND P1, PT, R113, RZ, PT ;  /* 0x000000ff7100720c */ /* 0x000fe20003f26270 */
[----:B------:R-:W-:Y:S01]  /*6740*/  @!P6 IMAD.IADD R109, R109, 0x1, -R5 ;  /* 0x000000016d6de824 */ /* 0x000fe200078e0a05 */
[----:B------:R-:W-:Y:S01]  /*6750*/  IABS R113, R9 ;  /* 0x0000000900717213 */ /* 0x000fe20000000000 */
[----:B------:R-:W-:-:S02]  /*6760*/  IMAD R110, R5, R8, R110 ;  /* 0x00000008056e7224 */ /* 0x000fc400078e026e */
[----:B------:R-:W-:Y:S01]  /*6770*/  IMAD.HI.U32 R8, R2, R112, RZ ;  /* 0x0000007002087227 */ /* 0x000fe200078e00ff */
[C---:B------:R-:W-:Y:S02]  /*6780*/  ISETP.GT.U32.AND P6, PT, R5.reuse, R109, PT ;  /* 0x0000006d0500720c */ /* 0x040fe40003fc4070 */
[----:B------:R-:W-:Y:S01]  /*6790*/  ISETP.GT.U32.AND P4, PT, R5, R110, PT ;  /* 0x0000006e0500720c */ /* 0x000fe20003f84070 */
[----:B------:R-:W-:Y:S02]  /*67a0*/  IMAD.MOV R8, RZ, RZ, -R8 ;  /* 0x000000ffff087224 */ /* 0x000fe400078e0a08 */
[--C-:B------:R-:W-:Y:S01]  /*67b0*/  @!P0 IMAD.IADD R108, R108, 0x1, -R5.reuse ;  /* 0x000000016c6c8824 */ /* 0x100fe200078e0a05 */
[----:B------:R-:W-:Y:S01]  /*67c0*/  ISETP.GE.AND P0, PT, R116, RZ, PT ;  /* 0x000000ff7400720c */ /* 0x000fe20003f06270 */
[----:B------:R-:W-:Y:S01]  /*67d0*/  @!P5 IMAD.IADD R111, R111, 0x1, -R5 ;  /* 0x000000016f6fd824 */ /* 0x000fe200078e0a05 */
[----:B------:R-:W-:Y:S01]  /*67e0*/  ISETP.GE.AND P5, PT, R117, RZ, PT ;  /* 0x000000ff7500720c */ /* 0x000fe20003fa6270 */
[----:B------:R-:W-:Y:S01]  /*67f0*/  @!P3 IMAD.MOV R103, RZ, RZ, -R103 ;  /* 0x000000ffff67b224 */ /* 0x000fe200078e0a67 */
[C---:B------:R-:W-:Y:S01]  /*6800*/  ISETP.GT.U32.AND P3, PT, R5.reuse, R107, PT ;  /* 0x0000006b0500720c */ /* 0x040fe20003f64070 */
[C---:B------:R-:W-:Y:S01]  /*6810*/  IMAD R112, R5.reuse, R8, R112 ;  /* 0x0000000805707224 */ /* 0x040fe200078e0270 */
[----:B------:R-:W-:Y:S01]  /*6820*/  IABS R116, R10 ;  /* 0x0000000a00747213 */ /* 0x000fe20000000000 */
[----:B------:R-:W-:Y:S01]  /*6830*/  @!P1 IMAD.MOV R108, RZ, RZ, -R108 ;  /* 0x000000ffff6c9224 */ /* 0x000fe200078e0a6c */
[----:B------:R-:W-:Y:S01]  /*6840*/  ISETP.GT.U32.AND P1, PT, R5, R111, PT ;  /* 0x0000006f0500720c */ /* 0x000fe20003f24070 */
[----:B------:R-:W-:-:S04]  /*6850*/  IMAD.HI.U32 R8, R2, R113, RZ ;  /* 0x0000007102087227 */ /* 0x000fc800078e00ff */
[--C-:B------:R-:W-:Y:S01]  /*6860*/  @!P6 IMAD.IADD R109, R109, 0x1, -R5.reuse ;  /* 0x000000016d6de824 */ /* 0x100fe200078e0a05 */
[C---:B------:R-:W-:Y:S01]  /*6870*/  ISETP.GT.U32.AND P6, PT, R5.reuse, R112, PT ;  /* 0x000000700500720c */ /* 0x040fe20003fc4070 */
[----:B------:R-:W-:Y:S02]  /*6880*/  IMAD.MOV R8, RZ, RZ, -R8 ;  /* 0x000000ffff087224 */ /* 0x000fe400078e0a08 */
[----:B------:R-:W-:Y:S02]  /*6890*/  @!P4 IMAD.IADD R110, R110, 0x1, -R5 ;  /* 0x000000016e6ec824 */ /* 0x000fe400078e0a05 */
[----:B------:R-:W-:Y:S01]  /*68a0*/  IMAD R113, R5, R8, R113 ;  /* 0x0000000805717224 */ /* 0x000fe200078e0271 */
[----:B------:R-:W-:Y:S01]  /*68b0*/  LOP3.LUT R8, R7, 0x11a, RZ, 0xfc, !PT ;  /* 0x0000011a07087812 */ /* 0x000fe200078efcff */
[--C-:B------:R-:W-:Y:S01]  /*68c0*/  @!P3 IMAD.IADD R107, R107, 0x1, -R5.reuse ;  /* 0x000000016b6bb824 */ /* 0x100fe200078e0a05 */
[----:B------:R-:W-:Y:S01]  /*68d0*/  ISETP.GT.U32.AND P4, PT, R5, R110, PT ;  /* 0x0000006e0500720c */ /* 0x000fe20003f84070 */
[----:B------:R-:W-:Y:S01]  /*68e0*/  @!P1 IMAD.IADD R111, R111, 0x1, -R5 ;  /* 0x000000016f6f9824 */ /* 0x000fe200078e0a05 */
[----:B------:R-:W-:Y:S01]  /*68f0*/  ISETP.GT.U32.AND P1, PT, R5, R113, PT ;  /* 0x000000710500720c */ /* 0x000fe20003f24070 */
[----:B------:R-:W-:Y:S01]  /*6900*/  @!P2 IMAD.MOV R107, RZ, RZ, -R107 ;  /* 0x000000ffff6ba224 */ /* 0x000fe200078e0a6b */
[----:B------:R-:W-:Y:S01]  /*6910*/  ISETP.GE.AND P2, PT, R115, RZ, PT ;  /* 0x000000ff7300720c */ /* 0x000fe20003f46270 */
[----:B------:R-:W-:Y:S01]  /*6920*/  @!P6 IMAD.IADD R112, R112, 0x1, -R5 ;  /* 0x000000017070e824 */ /* 0x000fe200078e0a05 */
[----:B------:R-:W-:Y:S01]  /*6930*/  ISETP.GE.AND P3, PT, R114, RZ, PT ;  /* 0x000000ff7200720c */ /* 0x000fe20003f66270 */
[----:B------:R-:W-:Y:S01]  /*6940*/  @!P0 IMAD.MOV R111, RZ, RZ, -R111 ;  /* 0x000000ffff6f8224 */ /* 0x000fe200078e0a6f */
[----:B------:R-:W-:-:S02]  /*6950*/  IABS R115, R8 ;  /* 0x0000000800737213 */ /* 0x000fc40000000000 */
[----:B------:R-:W-:Y:S02]  /*6960*/  ISETP.GT.U32.AND P6, PT, R5, R112, PT ;  /* 0x000000700500720c */ /* 0x000fe40003fc4070 */
[----:B------:R-:W-:Y:S01]  /*6970*/  LOP3.LUT R114, R7, 0x114, RZ, 0xfc, !PT ;  /* 0x0000011407727812 */ /* 0x000fe200078efcff */
[--C-:B------:R-:W-:Y:S01]  /*6980*/  @!P4 IMAD.IADD R110, R110, 0x1, -R5.reuse ;  /* 0x000000016e6ec824 */ /* 0x100fe200078e0a05 */
[----:B------:R-:W-:Y:S01]  /*6990*/  ISETP.GE.AND P4, PT, R9, RZ, PT ;  /* 0x000000ff0900720c */ /* 0x000fe20003f86270 */
[----:B------:R-:W-:Y:S01]  /*69a0*/  @!P1 IMAD.IADD R113, R113, 0x1, -R5 ;  /* 0x0000000171719824 */ /* 0x000fe200078e0a05 */
[----:B------:R-:W-:Y:S01]  /*69b0*/  LOP3.LUT R9, R7, 0x118, RZ, 0xfc, !PT ;  /* 0x0000011807097812 */ /* 0x000fe200078efcff */
[----:B------:R-:W-:Y:S01]  /*69c0*/  @!P2 IMAD.MOV R110, RZ, RZ, -R110 ;  /* 0x000000ffff6ea224 */ /* 0x000fe200078e0a6e */
[----:B------:R-:W-:Y:S01]  /*69d0*/  ISETP.GE.AND P0, PT, R10, RZ, PT ;  /* 0x000000ff0a00720c */ /* 0x000fe20003f06270 */
[----:B------:R-:W-:Y:S01]  /*69e0*/  @!P3 IMAD.MOV R109, RZ, RZ, -R109 ;  /* 0x000000ffff6db224 */ /* 0x000fe200078e0a6d */
[----:B------:R-:W-:-:S02]  /*69f0*/  ISETP.GE.AND P2, PT, R9, RZ, PT ;  /* 0x000000ff0900720c */ /* 0x000fc40003f46270 */
[----:B------:R-:W-:Y:S01]  /*6a00*/  IABS R9, R9 ;  /* 0x0000000900097213 */ /* 0x000fe20000000000 */
[----:B------:R-:W-:Y:S01]  /*6a10*/  @!P6 IMAD.IADD R112, R112, 0x1, -R5 ;  /* 0x000000017070e824 */ /* 0x000fe200078e0a05 */
[----:B------:R-:W-:Y:S01]  /*6a20*/  ISETP.GE.AND P3, PT, R8, RZ, PT ;  /* 0x000000ff0800720c */ /* 0x000fe20003f66270 */
[----:B------:R-:W-:Y:S01]  /*6a30*/  IMAD.HI.U32 R8, R2, R115, RZ ;  /* 0x0000007302087227 */ /* 0x000fe200078e00ff */
[----:B------:R-:W-:Y:S02]  /*6a40*/  ISETP.GT.U32.AND P1, PT, R5, R113, PT ;  /* 0x000000710500720c */ /* 0x000fe40003f24070 */
[----:B------:R-:W-:Y:S01]  /*6a50*/  ISETP.GE.AND P6, PT, R114, RZ, PT ;  /* 0x000000ff7200720c */ /* 0x000fe20003fc6270 */
[----:B------:R-:W-:Y:S01]  /*6a60*/  IMAD.MOV.U32 R10, RZ, RZ, R9 ;  /* 0x000000ffff0a7224 */ /* 0x000fe200078e0009 */
[----:B------:R-:W-:Y:S01]  /*6a70*/  IABS R117, R114 ;  /* 0x0000007200757213 */ /* 0x000fe20000000000 */
[----:B------:R-:W-:Y:S02]  /*6a80*/  IMAD.MOV R114, RZ, RZ, -R8 ;  /* 0x000000ffff727224 */ /* 0x000fe400078e0a08 */
[----:B------:R-:W-:-:S04]  /*6a90*/  IMAD.HI.U32 R9, R2, R116, RZ ;  /* 0x0000007402097227 */ /* 0x000fc800078e00ff */
[C---:B------:R-:W-:Y:S02]  /*6aa0*/  IMAD R114, R5.reuse, R114, R115 ;  /* 0x0000007205727224 */ /* 0x040fe400078e0273 */
[----:B------:R-:W-:Y:S02]  /*6ab0*/  IMAD.MOV R9, RZ, RZ, -R9 ;  /* 0x000000ffff097224 */ /* 0x000fe400078e0a09 */
[----:B------:R-:W-:Y:S01]  /*6ac0*/  @!P5 IMAD.MOV R112, RZ, RZ, -R112 ;  /* 0x000000ffff70d224 */ /* 0x000fe200078e0a70 */
[----:B------:R-:W-:Y:S01]  /*6ad0*/  ISETP.GT.U32.AND P5, PT, R5, R114, PT ;  /* 0x000000720500720c */ /* 0x000fe20003fa4070 */
[----:B------:R-:W-:Y:S02]  /*6ae0*/  @!P1 IMAD.IADD R113, R113, 0x1, -R5 ;  /* 0x0000000171719824 */ /* 0x000fe400078e0a05 */
[----:B------:R-:W-:Y:S02]  /*6af0*/  IMAD R116, R5, R9, R116 ;  /* 0x0000000905747224 */ /* 0x000fe400078e0274 */
[----:B------:R-:W-:-:S02]  /*6b00*/  @!P4 IMAD.MOV R113, RZ, RZ, -R113 ;  /* 0x000000ffff71c224 */ /* 0x000fc400078e0a71 */
[----:B------:R-:W-:Y:S01]  /*6b10*/  IMAD.HI.U32 R8, R2, R10, RZ ;  /* 0x0000000a02087227 */ /* 0x000fe200078e00ff */
[----:B------:R-:W-:-:S03]  /*6b20*/  ISETP.GT.U32.AND P4, PT, R5, R116, PT ;  /* 0x000000740500720c */ /* 0x000fc60003f84070 */
[----:B------:R-:W-:Y:S02]  /*6b30*/  IMAD.MOV R115, RZ, RZ, -R8 ;  /* 0x000000ffff737224 */ /* 0x000fe400078e0a08 */
[----:B------:R-:W-:Y:S02]  /*6b40*/  @!P5 IMAD.IADD R114, R114, 0x1, -R5 ;  /* 0x000000017272d824 */ /* 0x000fe400078e0a05 */
[----:B------:R-:W-:-:S03]  /*6b50*/  IMAD.HI.U32 R8, R2, R117, RZ ;  /* 0x0000007502087227 */ /* 0x000fc600078e00ff */
[C---:B------:R-:W-:Y:S01]  /*6b60*/  ISETP.GT.U32.AND P5, PT, R5.reuse, R114, PT ;  /* 0x000000720500720c */ /* 0x040fe20003fa4070 */
[C---:B------:R-:W-:Y:S02]  /*6b70*/  IMAD R115, R5.reuse, R115, R10 ;  /* 0x0000007305737224 */ /* 0x040fe400078e020a */
[----:B------:R-:W-:Y:S02]  /*6b80*/  @!P4 IMAD.IADD R116, R116, 0x1, -R5 ;  /* 0x000000017474c824 */ /* 0x000fe400078e0a05 */
[----:B------:R-:W-:Y:S01]  /*6b90*/  IMAD.MOV R8, RZ, RZ, -R8 ;  /* 0x000000ffff087224 */ /* 0x000fe200078e0a08 */
[C---:B------:R-:W-:Y:S01]  /*6ba0*/  ISETP.GT.U32.AND P1, PT, R5.reuse, R115, PT ;  /* 0x000000730500720c */ /* 0x040fe20003f24070 */
[----:B------:R-:W-:Y:S01]  /*6bb0*/  IMAD.HI.U32 R9, R2, R119, RZ ;  /* 0x0000007702097227 */ /* 0x000fe200078e00ff */
[----:B------:R-:W-:-:S03]  /*6bc0*/  ISETP.GT.U32.AND P4, PT, R5, R116, PT ;  /* 0x000000740500720c */ /* 0x000fc60003f84070 */
[C---:B------:R-:W-:Y:S02]  /*6bd0*/  IMAD R117, R5.reuse, R8, R117 ;  /* 0x0000000805757224 */ /* 0x040fe400078e0275 */
[----:B------:R-:W-:Y:S02]  /*6be0*/  IMAD.MOV R10, RZ, RZ, -R9 ;  /* 0x000000ffff0a7224 */ /* 0x000fe400078e0a09 */
[----:B------:R-:W-:Y:S01]  /*6bf0*/  @!P5 IMAD.IADD R114, R114, 0x1, -R5 ;  /* 0x000000017272d824 */ /* 0x000fe200078e0a05 */
[C---:B------:R-:W-:Y:S01]  /*6c00*/  ISETP.GT.U32.AND P5, PT, R5.reuse, R117, PT ;  /* 0x000000750500720c */ /* 0x040fe20003fa4070 */
[----:B------:R-:W-:Y:S02]  /*6c10*/  IMAD R119, R5, R10, R119 ;  /* 0x0000000a05777224 */ /* 0x000fe400078e0277 */
[----:B------:R-:W-:-:S04]  /*6c20*/  IMAD.HI.U32 R8, R2, R118, RZ ;  /* 0x0000007602087227 */ /* 0x000fc800078e00ff */
[--C-:B------:R-:W-:Y:S01]  /*6c30*/  @!P4 IMAD.IADD R116, R116, 0x1, -R5.reuse ;  /* 0x000000017474c824 */ /* 0x100fe200078e0a05 */
[----:B------:R-:W-:Y:S01]  /*6c40*/  ISETP.GT.U32.AND P4, PT, R5, R119, PT ;  /* 0x000000770500720c */ /* 0x000fe20003f84070 */
[--C-:B------:R-:W-:Y:S02]  /*6c50*/  @!P1 IMAD.IADD R115, R115, 0x1, -R5.reuse ;  /* 0x0000000173739824 */ /* 0x100fe400078e0a05 */
[----:B------:R-:W-:Y:S02]  /*6c60*/  IMAD.MOV R8, RZ, RZ, -R8 ;  /* 0x000000ffff087224 */ /* 0x000fe400078e0a08 */
[----:B------:R-:W-:Y:S01]  /*6c70*/  @!P5 IMAD.IADD R117, R117, 0x1, -R5 ;  /* 0x000000017575d824 */ /* 0x000fe200078e0a05 */
[C---:B------:R-:W-:Y:S01]  /*6c80*/  ISETP.GT.U32.AND P1, PT, R5.reuse, R115, PT ;  /* 0x000000730500720c */ /* 0x040fe20003f24070 */
[C---:B------:R-:W-:Y:S02]  /*6c90*/  IMAD R118, R5.reuse, R8, R118 ;  /* 0x0000000805767224 */ /* 0x040fe400078e0276 */
[----:B------:R-:W-:Y:S01]  /*6ca0*/  IMAD.HI.U32 R8, R2, R120, RZ ;  /* 0x0000007802087227 */ /* 0x000fe200078e00ff */
[----:B------:R-:W-:-:S03]  /*6cb0*/  ISETP.GT.U32.AND P5, PT, R5, R117, PT ;  /* 0x000000750500720c */ /* 0x000fc60003fa4070 */
[----:B------:R-:W-:Y:S01]  /*6cc0*/  @!P3 IMAD.MOV R114, RZ, RZ, -R114 ;  /* 0x000000ffff72b224 */ /* 0x000fe200078e0a72 */
[----:B------:R-:W-:Y:S01]  /*6cd0*/  ISETP.GE.AND P3, PT, R122, RZ, PT ;  /* 0x000000ff7a00720c */ /* 0x000fe20003f66270 */
[----:B------:R-:W-:Y:S01]  /*6ce0*/  @!P4 IMAD.IADD R119, R119, 0x1, -R5 ;  /* 0x000000017777c824 */ /* 0x000fe200078e0a05 */
[----:B------:R-:W-:Y:S01]  /*6cf0*/  IABS R122, R126 ;  /* 0x0000007e007a7213 */ /* 0x000fe20000000000 */
[----:B------:R-:W-:Y:S02]  /*6d00*/  IMAD.MOV R8, RZ, RZ, -R8 ;  /* 0x000000ffff087224 */ /* 0x000fe400078e0a08 */
[----:B------:R-:W-:Y:S01]  /*6d10*/  IMAD.HI.U32 R9, R2, R121, RZ ;  /* 0x0000007902097227 */ /* 0x000fe200078e00ff */
[----:B------:R-:W-:-:S03]  /*6d20*/  ISETP.GT.U32.AND P4, PT, R5, R119, PT ;  /* 0x000000770500720c */ /* 0x000fc60003f84070 */
[----:B------:R-:W-:Y:S02]  /*6d30*/  IMAD R120, R5, R8, R120 ;  /* 0x0000000805787224 */ /* 0x000fe400078e0278 */
[----:B------:R-:W-:-:S04]  /*6d40*/  IMAD.HI.U32 R8, R2, R122, RZ ;  /* 0x0000007a02087227 */ /* 0x000fc800078e00ff */
[----:B------:R-:W-:Y:S01]  /*6d50*/  @!P1 IMAD.IADD R115, R115, 0x1, -R5 ;  /* 0x0000000173739824 */ /* 0x000fe200078e0a05 */
[----:B------:R-:W-:Y:S01]  /*6d60*/  ISETP.GT.U32.AND P1, PT, R5, R118, PT ;  /* 0x000000760500720c */ /* 0x000fe20003f24070 */
[----:B------:R-:W-:Y:S01]  /*6d70*/  IMAD.MOV R10, RZ, RZ, -R9 ;  /* 0x000000ffff0a7224 */ /* 0x000fe200078e0a09 */
[----:B------:R-:W-:Y:S01]  /*6d80*/  LOP3.LUT R9, R7, 0x108, RZ, 0xfc, !PT ;  /* 0x0000010807097812 */ /* 0x000fe200078efcff */
[----:B------:R-:W-:Y:S02]  /*6d90*/  IMAD.MOV R8, RZ, RZ, -R8 ;  /* 0x000000ffff087224 */ /* 0x000fe400078e0a08 */
[----:B------:R-:W-:Y:S02]  /*6da0*/  IMAD R121, R5, R10, R121 ;  /* 0x0000000a05797224 */ /* 0x000fe400078e0279 */
[----:B------:R-:W-:Y:S01]  /*6db0*/  @!P5 IMAD.IADD R117, R117, 0x1, -R5 ;  /* 0x000000017575d824 */ /* 0x000fe200078e0a05 */
[C---:B------:R-:W-:Y:S01]  /*6dc0*/  ISETP.GT.U32.AND P5, PT, R5.reuse, R120, PT ;  /* 0x000000780500720c */ /* 0x040fe20003fa4070 */
[----:B------:R-:W-:-:S02]  /*6dd0*/  IMAD R122, R5, R8, R122 ;  /* 0x00000008057a7224 */ /* 0x000fc400078e027a */
[----:B------:R-:W-:Y:S01]  /*6de0*/  @!P6 IMAD.MOV R117, RZ, RZ, -R117 ;  /* 0x000000ffff75e224 */ /* 0x000fe200078e0a75 */
[----:B------:R-:W-:Y:S01]  /*6df0*/  ISETP.GT.U32.AND P6, PT, R5, R121, PT ;  /* 0x000000790500720c */ /* 0x000fe20003fc4070 */
[--C-:B------:R-:W-:Y:S01]  /*6e00*/  @!P4 IMAD.IADD R119, R119, 0x1, -R5.reuse ;  /* 0x000000017777c824 */ /* 0x100fe200078e0a05 */
[----:B------:R-:W-:Y:S01]  /*6e10*/  ISETP.GT.U32.AND P4, PT, R5, R122, PT ;  /* 0x0000007a0500720c */ /* 0x000fe20003f84070 */
[----:B------:R-:W-:Y:S01]  /*6e20*/  @!P1 IMAD.IADD R118, R118, 0x1, -R5 ;  /* 0x0000000176769824 */ /* 0x000fe200078e0a05 */
[----:B------:R-:W-:Y:S01]  /*6e30*/  ISETP.GE.AND P1, PT, R123, RZ, PT ;  /* 0x000000ff7b00720c */ /* 0x000fe20003f26270 */
[----:B------:R-:W-:Y:S01]  /*6e40*/  @!P2 IMAD.MOV R115, RZ, RZ, -R115 ;  /* 0x000000ffff73a224 */ /* 0x000fe200078e0a73 */
[----:B------:R-:W-:Y:S01]  /*6e50*/  IABS R123, R9 ;  /* 0x00000009007b7213 */ /* 0x000fe20000000000 */
[----:B------:R-:W-:Y:S01]  /*6e60*/  @!P0 IMAD.MOV R116, RZ, RZ, -R116 ;  /* 0x000000ffff748224 */ /* 0x000fe200078e0a74 */
[----:B------:R-:W-:Y:S01]  /*6e70*/  ISETP.GT.U32.AND P2, PT, R5, R118, PT ;  /* 0x000000760500720c */ /* 0x000fe20003f44070 */
[----:B------:R-:W-:Y:S01]  /*6e80*/  @!P5 IMAD.IADD R120, R120, 0x1, -R5 ;  /* 0x000000017878d824 */ /* 0x000fe200078e0a05 */
[----:B------:R-:W-:Y:S01]  /*6e90*/  ISETP.GE.AND P0, PT, R124, RZ, PT ;  /* 0x000000ff7c00720c */ /* 0x000fe20003f06270 */
[----:B------:R-:W-:Y:S01]  /*6ea0*/  IMAD.HI.U32 R8, R2, R123, RZ ;  /* 0x0000007b02087227 */ /* 0x000fe200078e00ff */
[----:B------:R-:W-:-:S02]  /*6eb0*/  IABS R124, R127 ;  /* 0x0000007f007c7213 */ /* 0x000fc40000000000 */
[----:B------:R-:W-:Y:S01]  /*6ec0*/  ISETP.GE.AND P5, PT, R126, RZ, PT ;  /* 0x000000ff7e00720c */ /* 0x000fe20003fa6270 */
[--C-:B------:R-:W-:Y:S01]  /*6ed0*/  @!P6 IMAD.IADD R121, R121, 0x1, -R5.reuse ;  /* 0x000000017979e824 */ /* 0x100fe200078e0a05 */
[C---:B------:R-:W-:Y:S01]  /*6ee0*/  ISETP.GT.U32.AND P6, PT, R5.reuse, R120, PT ;  /* 0x000000780500720c */ /* 0x040fe20003fc4070 */
[----:B------:R-:W-:Y:S01]  /*6ef0*/  @!P4 IMAD.IADD R122, R122, 0x1, -R5 ;  /* 0x000000017a7ac824 */ /* 0x000fe200078e0a05 */
[----:B------:R-:W-:Y:S01]  /*6f00*/  IABS R126, R130 ;  /* 0x00000082007e7213 */ /* 0x000fe20000000000 */
[----:B------:R-:W-:Y:S02]  /*6f10*/  IMAD.MOV R10, RZ, RZ, -R8 ;  /* 0x000000ffff0a7224 */ /* 0x000fe400078e0a08 */
[----:B------:R-:W-:Y:S01]  /*6f20*/  IMAD.HI.U32 R8, R2, R124, RZ ;  /* 0x0000007c02087227 */ /* 0x000fe200078e00ff */
[----:B------:R-:W-:-:S03]  /*6f30*/  ISETP.GT.U32.AND P4, PT, R5, R122, PT ;  /* 0x0000007a0500720c */ /* 0x000fc60003f84070 */
[----:B------:R-:W-:Y:S01]  /*6f40*/  @!P2 IMAD.IADD R118, R118, 0x1, -R5 ;  /* 0x000000017676a824 */ /* 0x000fe200078e0a05 */
[----:B------:R-:W-:Y:S01]  /*6f50*/  ISETP.GE.AND P2, PT, R125, RZ, PT ;  /* 0x000000ff7d00720c */ /* 0x000fe20003f46270 */
[----:B------:R-:W-:Y:S01]  /*6f60*/  IMAD R123, R5, R10, R123 ;  /* 0x0000000a057b7224 */ /* 0x000fe200078e027b */
[----:B------:R-:W-:Y:S01]  /*6f70*/  IABS R125, R129 ;  /* 0x00000081007d7213 */ /* 0x000fe20000000000 */
[----:B------:R-:W-:Y:S01]  /*6f80*/  IMAD.MOV R8, RZ, RZ, -R8 ;  /* 0x000000ffff087224 */ /* 0x000fe200078e0a08 */
[----:B------:R-:W-:Y:S01]  /*6f90*/  LOP3.LUT R10, R7, 0x100, RZ, 0xfc, !PT ;  /* 0x00000100070a7812 */ /* 0x000fe200078efcff */
[----:B------:R-:W-:Y:S01]  /*6fa0*/  @!P3 IMAD.MOV R118, RZ, RZ, -R118 ;  /* 0x000000ffff76b224 */ /* 0x000fe200078e0a76 */
[C---:B------:R-:W-:Y:S01]  /*6fb0*/  ISETP.GT.U32.AND P3, PT, R5.reuse, R121, PT ;  /* 0x000000790500720c */ /* 0x040fe20003f64070 */
[----:B------:R-:W-:Y:S01]  /*6fc0*/  @!P6 IMAD.IADD R120, R120, 0x1, -R5 ;  /* 0x000000017878e824 */ /* 0x000fe200078e0a05 */
[C---:B------:R-:W-:Y:S01]  /*6fd0*/  ISETP.GT.U32.AND P6, PT, R5.reuse, R123, PT ;  /* 0x0000007b0500720c */ /* 0x040fe20003fc4070 */
[----:B------:R-:W-:-:S02]  /*6fe0*/  IMAD R124, R5, R8, R124 ;  /* 0x00000008057c7224 */ /* 0x000fc400078e027c */
[----:B------:R-:W-:Y:S02]  /*6ff0*/  @!P4 IMAD.IADD R122, R122, 0x1, -R5 ;  /* 0x000000017a7ac824 */ /* 0x000fe400078e0a05 */
[----:B------:R-:W-:Y:S01]  /*7000*/  IMAD.HI.U32 R8, R2, R125, RZ ;  /* 0x0000007d02087227 */ /* 0x000fe200078e00ff */
[----:B------:R-:W-:-:S03]  /*7010*/  ISETP.GT.U32.AND P4, PT, R5, R124, PT ;  /* 0x0000007c0500720c */ /* 0x000fc60003f84070 */
[----:B------:R-:W-:Y:S02]  /*7020*/  IMAD.MOV R8, RZ, RZ, -R8 ;  /* 0x000000ffff087224 */ /* 0x000fe400078e0a08 */
[----:B------:R-:W-:Y:S01]  /*7030*/  @!P3 IMAD.IADD R121, R121, 0x1, -R5 ;  /* 0x000000017979b824 */ /* 0x000fe200078e0a05 */
[----:B------:R-:W-:Y:S01]  /*7040*/  ISETP.GE.AND P3, PT, R9, RZ, PT ;  /* 0x000000ff0900720c */ /* 0x000fe20003f66270 */
[----:B------:R-:W-:-:S04]  /*7050*/  IMAD.HI.U32 R9, R2, R126, RZ ;  /* 0x0000007e02097227 */ /* 0x000fc800078e00ff */
[----:B------:R-:W-:Y:S01]  /*7060*/  @!P6 IMAD.IADD R123, R123, 0x1, -R5 ;  /* 0x000000017b7be824 */ /* 0x000fe200078e0a05 */
[----:B------:R-:W-:Y:S01]  /*7070*/  ISETP.GE.AND P6, PT, R127, RZ, PT ;  /* 0x000000ff7f00720c */ /* 0x000fe20003fc6270 */
[----:B------:R-:W-:Y:S01]  /*7080*/  IMAD.MOV R9, RZ, RZ, -R9 ;  /* 0x000000ffff097224 */ /* 0x000fe200078e0a09 */
[----:B------:R-:W-:Y:S01]  /*7090*/  IABS R127, R10 ;  /* 0x0000000a007f7213 */ /* 0x000fe20000000000 */
[----:B------:R-:W-:Y:S01]  /*70a0*/  @!P4 IMAD.IADD R124, R124, 0x1, -R5 ;  /* 0x000000017c7cc824 */ /* 0x000fe200078e0a05 */
[C---:B------:R-:W-:Y:S01]  /*70b0*/  ISETP.GT.U32.AND P4, PT, R5.reuse, R123, PT ;  /* 0x0000007b0500720c */ /* 0x040fe20003f84070 */
[C---:B------:R-:W-:Y:S02]  /*70c0*/  IMAD R126, R5.reuse, R9, R126 ;  /* 0x00000009057e7224 */ /* 0x040fe400078e027e */
[----:B------:R-:W-:Y:S01]  /*70d0*/  @!P1 IMAD.MOV R119, RZ, RZ, -R119 ;  /* 0x000000ffff779224 */ /* 0x000fe200078e0a77 */
[C---:B------:R-:W-:Y:S01]  /*70e0*/  ISETP.GT.U32.AND P1, PT, R5.reuse, R124, PT ;  /* 0x0000007c0500720c */ /* 0x040fe20003f24070 */
[----:B------:R-:W-:-:S02]  /*70f0*/  IMAD R125, R5, R8, R125 ;  /* 0x00000008057d7224 */ /* 0x000fc400078e027d */
[----:B------:R-:W-:-:S04]  /*7100*/  IMAD.HI.U32 R8, R2, R127, RZ ;  /* 0x0000007f02087227 */ /* 0x000fc800078e00ff */
[----:B------:R-:W-:Y:S01]  /*7110*/  @!P2 IMAD.MOV R121, RZ, RZ, -R121 ;  /* 0x000000ffff79a224 */ /* 0x000fe200078e0a79 */
[----:B------:R-:W-:Y:S01]  /*7120*/  ISETP.GT.U32.AND P2, PT, R5, R126, PT ;  /* 0x0000007e0500720c */ /* 0x000fe20003f44070 */
[----:B------:R-:W-:-:S04]  /*7130*/  IMAD.HI.U32 R9, R2, R128, RZ ;  /* 0x0000008002097227 */ /* 0x000fc800078e00ff */
[----:B------:R-:W-:Y:S02]  /*7140*/  IMAD.MOV R8, RZ, RZ, -R8 ;  /* 0x000000ffff087224 */ /* 0x000fe400078e0a08 */
[----:B------:R-:W-:Y:S01]  /*7150*/  @!P4 IMAD.IADD R123, R123, 0x1, -R5 ;  /* 0x000000017b7bc824 */ /* 0x000fe200078e0a05 */
[----:B------:R-:W-:Y:S01]  /*7160*/  ISETP.GE.AND P4, PT, R130, RZ, PT ;  /* 0x000000ff8200720c */ /* 0x000fe20003f86270 */
[----:B------:R-:W-:Y:S02]  /*7170*/  IMAD.MOV R9, RZ, RZ, -R9 ;  /* 0x000000ffff097224 */ /* 0x000fe400078e0a09 */
[C---:B------:R-:W-:Y:S02]  /*7180*/  IMAD R127, R5.reuse, R8, R127 ;  /* 0x00000008057f7224 */ /* 0x040fe400078e027f */
[----:B------:R-:W-:Y:S01]  /*7190*/  @!P1 IMAD.IADD R124, R124, 0x1, -R5 ;  /* 0x000000017c7c9824 */ /* 0x000fe200078e0a05 */
[----:B------:R-:W-:Y:S01]  /*71a0*/  ISETP.GE.AND P1, PT, R10, RZ, PT ;  /* 0x000000ff0a00720c */ /* 0x000fe20003f26270 */
[----:B------:R-:W-:Y:S01]  /*71b0*/  IMAD R128, R5, R9, R128 ;  /* 0x0000000905807224 */ /* 0x000fe200078e0280 */
[----:B------:R-:W-:Y:S01]  /*71c0*/  LOP3.LUT R9, R7, 0xfc, RZ, 0xfc, !PT ;  /* 0x000000fc07097812 */ /* 0x000fe200078efcff */
[----:B------:R-:W-:Y:S01]  /*71d0*/  @!P3 IMAD.MOV R123, RZ, RZ, -R123 ;  /* 0x000000ffff7bb224 */ /* 0x000fe200078e0a7b */
[C---:B------:R-:W-:Y:S01]  /*71e0*/  ISETP.GT.U32.AND P3, PT, R5.reuse, R127, PT ;  /* 0x0000007f0500720c */ /* 0x040fe20003f64070 */
[----:B------:R-:W-:Y:S01]  /*71f0*/  @!P0 IMAD.MOV R120, RZ, RZ, -R120 ;  /* 0x000000ffff788224 */ /* 0x000fe200078e0a78 */
[----:B------:R-:W-:Y:S01]  /*7200*/  ISETP.GT.U32.AND P0, PT, R5, R125, PT ;  /* 0x0000007d0500720c */ /* 0x000fe20003f04070 */
[----:B------:R-:W-:Y:S01]  /*7210*/  @!P2 IMAD.IADD R126, R126, 0x1, -R5 ;  /* 0x000000017e7ea824 */ /* 0x000fe200078e0a05 */
[----:B------:R-:W-:Y:S01]  /*7220*/  LOP3.LUT R10, R7, 0xfa, RZ, 0xfc, !PT ;  /* 0x000000fa070a7812 */ /* 0x000fe200078efcff */
[----:B------:R-:W-:Y:S01]  /*7230*/  @!P6 IMAD.MOV R124, RZ, RZ, -R124 ;  /* 0x000000ffff7ce224 */ /* 0x000fe200078e0a7c */
[C---:B------:R-:W-:Y:S01]  /*7240*/  ISETP.GT.U32.AND P6, PT, R5.reuse, R128, PT ;  /* 0x000000800500720c */ /* 0x040fe20003fc4070 */
[----:B------:R-:W-:Y:S01]  /*7250*/  @!P5 IMAD.MOV R122, RZ, RZ, -R122 ;  /* 0x000000ffff7ad224 */ /* 0x000fe200078e0a7a */
[----:B------:R-:W-:-:S02]  /*7260*/  ISETP.GT.U32.AND P2, PT, R5, R126, PT ;  /* 0x0000007e0500720c */ /* 0x000fc40003f44070 */
[----:B------:R-:W-:Y:S02]  /*7270*/  ISETP.GE.AND P5, PT, R129, RZ, PT ;  /* 0x000000ff8100720c */ /* 0x000fe40003fa6270 */
[----:B------:R-:W-:Y:S01]  /*7280*/  IABS R129, R9 ;  /* 0x0000000900817213 */ /* 0x000fe20000000000 */
[--C-:B------:R-:W-:Y:S01]  /*7290*/  @!P3 IMAD.IADD R127, R127, 0x1, -R5.reuse ;  /* 0x000000017f7fb824 */ /* 0x100fe200078e0a05 */
[----:B------:R-:W-:Y:S01]  /*72a0*/  IABS R130, R10 ;  /* 0x0000000a00827213 */ /* 0x000fe20000000000 */
[--C-:B------:R-:W-:Y:S02]  /*72b0*/  @!P0 IMAD.IADD R125, R125, 0x1, -R5.reuse ;  /* 0x000000017d7d8824 */ /* 0x100fe400078e0a05 */
[----:B------:R-:W-:Y:S01]  /*72c0*/  IMAD.HI.U32 R8, R2, R129, RZ ;  /* 0x0000008102087227 */ /* 0x000fe200078e00ff */
[C---:B------:R-:W-:Y:S02]  /*72d0*/  ISETP.GT.U32.AND P3, PT, R5.reuse, R127, PT ;  /* 0x0000007f0500720c */ /* 0x040fe40003f64070 */
[----:B------:R-:W-:Y:S01]  /*72e0*/  ISETP.GT.U32.AND P0, PT, R5, R125, PT ;  /* 0x0000007d0500720c */ /* 0x000fe20003f04070 */
[----:B------:R-:W-:-:S02]  /*72f0*/  @!P6 IMAD.IADD R128, R128, 0x1, -R5 ;  /* 0x000000018080e824 */ /* 0x000fc400078e0a05 */
[----:B------:R-:W-:Y:S01]  /*7300*/  @!P2 IMAD.IADD R126, R126, 0x1, -R5 ;  /* 0x000000017e7ea824 */ /* 0x000fe200078e0a05 */
[----:B------:R-:W-:Y:S01]  /*7310*/  ISETP.GE.AND P2, PT, R9, RZ, PT ;  /* 0x000000ff0900720c */ /* 0x000fe20003f46270 */
[----:B------:R-:W-:Y:S01]  /*7320*/  IMAD.HI.U32 R9, R2, R130, RZ ;  /* 0x0000008202097227 */ /* 0x000fe200078e00ff */
[----:B------:R-:W-:-:S03]  /*7330*/  ISETP.GT.U32.AND P6, PT, R5, R128, PT ;  /* 0x000000800500720c */ /* 0x000fc60003fc4070 */
[----:B------:R-:W-:Y:S02]  /*7340*/  IMAD.MOV R8, RZ, RZ, -R8 ;  /* 0x000000ffff087224 */ /* 0x000fe400078e0a08 */
[----:B------:R-:W-:Y:S02]  /*7350*/  IMAD.MOV R9, RZ, RZ, -R9 ;  /* 0x000000ffff097224 */ /* 0x000fe400078e0a09 */
[C---:B------:R-:W-:Y:S02]  /*7360*/  IMAD R129, R5.reuse, R8, R129 ;  /* 0x0000000805817224 */ /* 0x040fe400078e0281 */
[----:B------:R-:W-:Y:S02]  /*7370*/  IMAD R130, R5, R9, R130 ;  /* 0x0000000905827224 */ /* 0x000fe400078e0282 */
[--C-:B------:R-:W-:Y:S01]  /*7380*/  @!P3 IMAD.IADD R127, R127, 0x1, -R5.reuse ;  /* 0x000000017f7fb824 */ /* 0x100fe200078e0a05 */
[----:B------:R-:W-:Y:S01]  /*7390*/  ISETP.GT.U32.AND P3, PT, R5, R129, PT ;  /* 0x000000810500720c */ /* 0x000fe20003f64070 */
[--C-:B------:R-:W-:Y:S01]  /*73a0*/  @!P0 IMAD.IADD R125, R125, 0x1, -R5.reuse ;  /* 0x000000017d7d8824 */ /* 0x100fe200078e0a05 */
[----:B------:R-:W-:Y:S01]  /*73b0*/  ISETP.GE.AND P0, PT, R131, RZ, PT ;  /* 0x000000ff8300720c */ /* 0x000fe20003f06270 */
[----:B------:R-:W-:Y:S01]  /*73c0*/  @!P6 IMAD.IADD R128, R128, 0x1, -R5 ;  /* 0x000000018080e824 */ /* 0x000fe200078e0a05 */
[----:B------:R-:W-:Y:S01]  /*73d0*/  ISETP.GT.U32.AND P6, PT, R5, R130, PT ;  /* 0x000000820500720c */ /* 0x000fe20003fc4070 */
[----:B------:R-:W-:Y:S01]  /*73e0*/  @!P5 IMAD.MOV R125, RZ, RZ, -R125 ;  /* 0x000000ffff7dd224 */ /* 0x000fe200078e0a7d */
[----:B------:R-:W-:Y:S01]  /*73f0*/  IABS R131, R135 ;  /* 0x0000008700837213 */ /* 0x000fe20000000000 */
[----:B------:R-:W-:Y:S01]  /*7400*/  IMAD.HI.U32 R9, R2, R133, RZ ;  /* 0x0000008502097227 */ /* 0x000fe200078e00ff */
[----:B------:R-:W-:-:S03]  /*7410*/  ISETP.GE.AND P5, PT, R10, RZ, PT ;  /* 0x000000ff0a00720c */ /* 0x000fc60003fa6270 */
[----:B------:R-:W-:-:S04]  /*7420*/  IMAD.HI.U32 R8, R2, R131, RZ ;  /* 0x0000008302087227 */ /* 0x000fc800078e00ff */
[--C-:B------:R-:W-:Y:S02]  /*7430*/  @!P3 IMAD.IADD R129, R129, 0x1, -R5.reuse ;  /* 0x000000018181b824 */ /* 0x100fe400078e0a05 */
[----:B------:R-:W-:Y:S02]  /*7440*/  IMAD.MOV R8, RZ, RZ, -R8 ;  /* 0x000000ffff087224 */ /* 0x000fe400078e0a08 */
[----:B------:R-:W-:Y:S01]  /*7450*/  @!P6 IMAD.IADD R130, R130, 0x1, -R5 ;  /* 0x000000018282e824 */ /* 0x000fe200078e0a05 */
[C---:B------:R-:W-:Y:S01]  /*7460*/  ISETP.GT.U32.AND P6, PT, R5.reuse, R129, PT ;  /* 0x000000810500720c */ /* 0x040fe20003fc4070 */
[----:B------:R-:W-:Y:S02]  /*7470*/  IMAD R131, R5, R8, R131 ;  /* 0x0000000805837224 */ /* 0x000fe400078e0283 */
[----:B------:R-:W-:-:S03]  /*7480*/  IMAD.HI.U32 R8, R2, R132, RZ ;  /* 0x0000008402087227 */ /* 0x000fc600078e00ff */
[----:B------:R-:W-:Y:S01]  /*7490*/  ISETP.GT.U32.AND P3, PT, R5, R131, PT ;  /* 0x000000830500720c */ /* 0x000fe20003f64070 */
[----:B------:R-:W-:Y:S02]  /*74a0*/  IMAD.MOV R8, RZ, RZ, -R8 ;  /* 0x000000ffff087224 */ /* 0x000fe400078e0a08 */
[----:B------:R-:W-:Y:S01]  /*74b0*/  @!P4 IMAD.MOV R126, RZ, RZ, -R126 ;  /* 0x000000ffff7ec224 */ /* 0x000fe200078e0a7e */
[----:B------:R-:W-:Y:S01]  /*74c0*/  ISETP.GE.AND P4, PT, R135, RZ, PT ;  /* 0x000000ff8700720c */ /* 0x000fe20003f86270 */
[----:B------:R-:W-:Y:S01]  /*74d0*/  IMAD R132, R5, R8, R132 ;  /* 0x0000000805847224 */ /* 0x000fe200078e0284 */
[----:B------:R-:W-:Y:S01]  /*74e0*/  IABS R135, R140 ;  /* 0x0000008c00877213 */ /* 0x000fe20000000000 */
[----:B------:R-:W-:Y:S02]  /*74f0*/  @!P6 IMAD.IADD R129, R129, 0x1, -R5 ;  /* 0x000000018181e824 */ /* 0x000fe400078e0a05 */
[----:B------:R-:W-:Y:S01]  /*7500*/  IMAD.HI.U32 R8, R2, R134, RZ ;  /* 0x0000008602087227 */ /* 0x000fe200078e00ff */
[----:B------:R-:W-:-:S03]  /*7510*/  ISETP.GT.U32.AND P6, PT, R5, R132, PT ;  /* 0x000000840500720c */ /* 0x000fc60003fc4070 */
[----:B------:R-:W-:Y:S02]  /*7520*/  IMAD.MOV R8, RZ, RZ, -R8 ;  /* 0x000000ffff087224 */ /* 0x000fe400078e0a08 */
[----:B------:R-:W-:Y:S01]  /*7530*/  @!P3 IMAD.IADD R131, R131, 0x1, -R5 ;  /* 0x000000018383b824 */ /* 0x000fe200078e0a05 */
[C---:B------:R-:W-:Y:S01]  /*7540*/  ISETP.GT.U32.AND P3, PT, R5.reuse, R130, PT ;  /* 0x000000820500720c */ /* 0x040fe20003f64070 */
[C---:B------:R-:W-:Y:S02]  /*7550*/  IMAD R134, R5.reuse, R8, R134 ;  /* 0x0000000805867224 */ /* 0x040fe400078e0286 */
[----:B------:R-:W-:Y:S02]  /*7560*/  IMAD.MOV R10, RZ, RZ, -R9 ;  /* 0x000000ffff0a7224 */ /* 0x000fe400078e0a09 */
[----:B------:R-:W-:Y:S01]  /*7570*/  @!P0 IMAD.MOV R128, RZ, RZ, -R128 ;  /* 0x000000ffff808224 */ /* 0x000fe200078e0a80 */
[----:B------:R-:W-:Y:S01]  /*7580*/  ISETP.GE.AND P0, PT, R136, RZ, PT ;  /* 0x000000ff8800720c */ /* 0x000fe20003f06270 */
[----:B------:R-:W-:Y:S01]  /*7590*/  @!P6 IMAD.IADD R132, R132, 0x1, -R5 ;  /* 0x000000018484e824 */ /* 0x000fe200078e0a05 */
[C---:B------:R-:W-:Y:S01]  /*75a0*/  ISETP.GT.U32.AND P6, PT, R5.reuse, R134, PT ;  /* 0x000000860500720c */ /* 0x040fe20003fc4070 */
[----:B------:R-:W-:Y:S01]  /*75b0*/  IMAD R133, R5, R10, R133 ;  /* 0x0000000a05857224 */ /* 0x000fe200078e0285 */
[----:B------:R-:W-:Y:S01]  /*75c0*/  IABS R136, R141 ;  /* 0x0000008d00887213 */ /* 0x000fe20000000000 */
[----:B------:R-:W-:-:S04]  /*75d0*/  IMAD.HI.U32 R9, R2, R135, RZ ;  /* 0x0000008702097227 */ /* 0x000fc800078e00ff */
[----:B------:R-:W-:Y:S01]  /*75e0*/  @!P3 IMAD.IADD R130, R130, 0x1, -R5 ;  /* 0x000000018282b824 */ /* 0x000fe200078e0a05 */
[----:B------:R-:W-:Y:S01]  /*75f0*/  ISETP.GE.AND P3, PT, R137, RZ, PT ;  /* 0x000000ff8900720c */ /* 0x000fe20003f66270 */
[----:B------:R-:W-:Y:S01]  /*7600*/  @!P2 IMAD.MOV R129, RZ, RZ, -R129 ;  /* 0x000000ffff81a224 */ /* 0x000fe200078e0a81 */
[C---:B------:R-:W-:Y:S01]  /*7610*/  ISETP.GT.U32.AND P2, PT, R5.reuse, R133, PT ;  /* 0x000000850500720c */ /* 0x040fe20003f44070 */
[----:B------:R-:W-:Y:S01]  /*7620*/  @!P5 IMAD.MOV R130, RZ, RZ, -R130 ;  /* 0x000000ffff82d224 */ /* 0x000fe200078e0a82 */
[C---:B------:R-:W-:Y:S01]  /*7630*/  ISETP.GT.U32.AND P5, PT, R5.reuse, R132, PT ;  /* 0x000000840500720c */ /* 0x040fe20003fa4070 */
[----:B------:R-:W-:Y:S01]  /*7640*/  @!P6 IMAD.IADD R134, R134, 0x1, -R5 ;  /* 0x000000018686e824 */ /* 0x000fe200078e0a05 */
[----:B------:R-:W-:Y:S01]  /*7650*/  IABS R137, R142 ;  /* 0x0000008e00897213 */ /* 0x000fe20000000000 */
[----:B------:R-:W-:Y:S02]  /*7660*/  IMAD.MOV R10, RZ, RZ, -R9 ;  /* 0x000000ffff0a7224 */ /* 0x000fe400078e0a09 */
[----:B------:R-:W-:Y:S01]  /*7670*/  @!P1 IMAD.MOV R127, RZ, RZ, -R127 ;  /* 0x000000ffff7f9224 */ /* 0x000fe200078e0a7f */
[C---:B------:R-:W-:Y:S01]  /*7680*/  ISETP.GT.U32.AND P6, PT, R5.reuse, R134, PT ;  /* 0x000000860500720c */ /* 0x040fe20003fc4070 */
[----:B------:R-:W-:Y:S01]  /*7690*/  IMAD.HI.U32 R8, R2, R136, RZ ;  /* 0x0000008802087227 */ /* 0x000fe200078e00ff */
[----:B------:R-:W-:-:S03]  /*76a0*/  ISETP.GT.U32.AND P1, PT, R5, R131, PT ;  /* 0x000000830500720c */ /* 0x000fc60003f24070 */
[C---:B------:R-:W-:Y:S02]  /*76b0*/  IMAD R135, R5.reuse, R10, R135 ;  /* 0x0000000a05877224 */ /* 0x040fe400078e0287 */
[----:B------:R-:W-:Y:S02]  /*76c0*/  IMAD.MOV R8, RZ, RZ, -R8 ;  /* 0x000000ffff087224 */ /* 0x000fe400078e0a08 */
[--C-:B------:R-:W-:Y:S01]  /*76d0*/  @!P5 IMAD.IADD R132, R132, 0x1, -R5.reuse ;  /* 0x000000018484d824 */ /* 0x100fe200078e0a05 */
[C---:B------:R-:W-:Y:S01]  /*76e0*/  ISETP.GT.U32.AND P5, PT, R5.reuse, R135, PT ;  /* 0x000000870500720c */ /* 0x040fe20003fa4070 */
[----:B------:R-:W-:Y:S02]  /*76f0*/  IMAD R136, R5, R8, R136 ;  /* 0x0000000805887224 */ /* 0x000fe400078e0288 */
[--C-:B------:R-:W-:Y:S02]  /*7700*/  @!P2 IMAD.IADD R133, R133, 0x1, -R5.reuse ;  /* 0x000000018585a824 */ /* 0x100fe400078e0a05 */
[--C-:B------:R-:W-:Y:S01]  /*7710*/  @!P6 IMAD.IADD R134, R134, 0x1, -R5.reuse ;  /* 0x000000018686e824 */ /* 0x100fe200078e0a05 */
[----:B------:R-:W-:Y:S01]  /*7720*/  ISETP.GT.U32.AND P6, PT, R5, R136, PT ;  /* 0x000000880500720c */ /* 0x000fe20003fc4070 */
[----:B------:R-:W-:Y:S01]  /*7730*/  @!P1 IMAD.IADD R131, R131, 0x1, -R5 ;  /* 0x0000000183839824 */ /* 0x000fe200078e0a05 */
[----:B------:R-:W-:Y:S01]  /*7740*/  ISETP.GE.AND P1, PT, R138, RZ, PT ;  /* 0x000000ff8a00720c */ /* 0x000fe20003f26270 */
[----:B------:R-:W-:Y:S01]  /*7750*/  IMAD.HI.U32 R8, R2, R137, RZ ;  /* 0x0000008902087227 */ /* 0x000fe200078e00ff */
[----:B------:R-:W-:-:S02]  /*7760*/  ISETP.GT.U32.AND P2, PT, R5, R133, PT ;  /* 0x000000850500720c */ /* 0x000fc40003f44070 */
[----:B------:R-:W-:Y:S01]  /*7770*/  IABS R138, R143 ;  /* 0x0000008f008a7213 */ /* 0x000fe20000000000 */
[----:B------:R-:W-:Y:S01]  /*7780*/  @!P5 IMAD.IADD R135, R135, 0x1, -R5 ;  /* 0x000000018787d824 */ /* 0x000fe200078e0a05 */
[----:B------:R-:W-:Y:S01]  /*7790*/  ISETP.GE.AND P5, PT, R141, RZ, PT ;  /* 0x000000ff8d00720c */ /* 0x000fe20003fa6270 */
[----:B------:R-:W-:Y:S02]  /*77a0*/  IMAD.MOV R8, RZ, RZ, -R8 ;  /* 0x000000ffff087224 */ /* 0x000fe400078e0a08 */
[----:B------:R-:W-:-:S04]  /*77b0*/  IMAD.HI.U32 R9, R2, R138, RZ ;  /* 0x0000008a02097227 */ /* 0x000fc800078e00ff */
[----:B------:R-:W-:Y:S01]  /*77c0*/  @!P4 IMAD.MOV R131, RZ, RZ, -R131 ;  /* 0x000000ffff83c224 */ /* 0x000fe200078e0a83 */
[C---:B------:R-:W-:Y:S01]  /*77d0*/  ISETP.GT.U32.AND P4, PT, R5.reuse, R135, PT ;  /* 0x000000870500720c */ /* 0x040fe20003f84070 */
[----:B------:R-:W-:Y:S02]  /*77e0*/  IMAD.MOV R9, RZ, RZ, -R9 ;  /* 0x000000ffff097224 */ /* 0x000fe400078e0a09 */
[----:B------:R-:W-:Y:S02]  /*77f0*/  IMAD R137, R5, R8, R137 ;  /* 0x0000000805897224 */ /* 0x000fe400078e0289 */
[----:B------:R-:W-:-:S04]  /*7800*/  IMAD.HI.U32 R10, R2, R139, RZ ;  /* 0x0000008b020a7227 */ /* 0x000fc800078e00ff */
[--C-:B------:R-:W-:Y:S02]  /*7810*/  @!P6 IMAD.IADD R136, R136, 0x1, -R5.reuse ;  /* 0x000000018888e824 */ /* 0x100fe400078e0a05 */
[----:B------:R-:W-:Y:S01]  /*7820*/  @!P2 IMAD.IADD R133, R133, 0x1, -R5 ;  /* 0x000000018585a824 */ /* 0x000fe200078e0a05 */
[----:B------:R-:W-:Y:S01]  /*7830*/  ISETP.GE.AND P2, PT, R140, RZ, PT ;  /* 0x000000ff8c00720c */ /* 0x000fe20003f46270 */
[C---:B------:R-:W-:Y:S01]  /*7840*/  IMAD R138, R5.reuse, R9, R138 ;  /* 0x00000009058a7224 */ /* 0x040fe200078e028a */
[----:B------:R-:W-:Y:S01]  /*7850*/  IABS R140, R145 ;  /* 0x00000091008c7213 */ /* 0x000fe20000000000 */
[----:B------:R-:W-:Y:S01]  /*7860*/  @!P0 IMAD.MOV R132, RZ, RZ, -R132 ;  /* 0x000000ffff848224 */ /* 0x000fe200078e0a84 */
[C---:B------:R-:W-:Y:S01]  /*7870*/  ISETP.GT.U32.AND P0, PT, R5.reuse, R137, PT ;  /* 0x000000890500720c */ /* 0x040fe20003f04070 */
[----:B------:R-:W-:Y:S01]  /*7880*/  IMAD.MOV R10, RZ, RZ, -R10 ;  /* 0x000000ffff0a7224 */ /* 0x000fe200078e0a0a */
[C---:B------:R-:W-:Y:S01]  /*7890*/  ISETP.GT.U32.AND P6, PT, R5.reuse, R136, PT ;  /* 0x000000880500720c */ /* 0x040fe20003fc4070 */
[----:B------:R-:W-:Y:S01]  /*78a0*/  @!P3 IMAD.MOV R133, RZ, RZ, -R133 ;  /* 0x000000ffff85b224 */ /* 0x000fe200078e0a85 */
[C---:B------:R-:W-:Y:S01]  /*78b0*/  ISETP.GT.U32.AND P3, PT, R5.reuse, R138, PT ;  /* 0x0000008a0500720c */ /* 0x040fe20003f64070 */
[----:B------:R-:W-:Y:S01]  /*78c0*/  IMAD R139, R5, R10, R139 ;  /* 0x0000000a058b7224 */ /* 0x000fe200078e028b */
[----:B------:R-:W-:Y:S01]  /*78d0*/  LOP3.LUT R10, R7, 0xe4, RZ, 0xfc, !PT ;  /* 0x000000e4070a7812 */ /* 0x000fe200078efcff */
[----:B------:R-:W-:-:S03]  /*78e0*/  IMAD.HI.U32 R8, R2, R140, RZ ;  /* 0x0000008c02087227 */ /* 0x000fc600078e00ff */
[----:B------:R-:W-:Y:S01]  /*78f0*/  IABS R141, R10 ;  /* 0x0000000a008d7213 */ /* 0x000fe20000000000 */
[--C-:B------:R-:W-:Y:S01]  /*7900*/  @!P4 IMAD.IADD R135, R135, 0x1, -R5.reuse ;  /* 0x000000018787c824 */ /* 0x100fe200078e0a05 */
[----:B------:R-:W-:Y:S01]  /*7910*/  ISETP.GT.U32.AND P4, PT, R5, R139, PT ;  /* 0x0000008b0500720c */ /* 0x000fe20003f84070 */
[----:B------:R-:W-:Y:S02]  /*7920*/  IMAD.MOV R9, RZ, RZ, -R8 ;  /* 0x000000ffff097224 */ /* 0x000fe400078e0a08 */
[--C-:B------:R-:W-:Y:S01]  /*7930*/  @!P0 IMAD.IADD R137, R137, 0x1, -R5.reuse ;  /* 0x0000000189898824 */ /* 0x100fe200078e0a05 */
[----:B------:R-:W-:Y:S01]  /*7940*/  ISETP.GE.AND P0, PT, R144, RZ, PT ;  /* 0x000000ff9000720c */ /* 0x000fe20003f06270 */
[--C-:B------:R-:W-:Y:S01]  /*7950*/  @!P6 IMAD.IADD R136, R136, 0x1, -R5.reuse ;  /* 0x000000018888e824 */ /* 0x100fe200078e0a05 */
[----:B------:R-:W-:Y:S01]  /*7960*/  LOP3.LUT R144, R7, 0xe2, RZ, 0xfc, !PT ;  /* 0x000000e207907812 */ /* 0x000fe200078efcff */
[----:B------:R-:W-:Y:S01]  /*7970*/  IMAD R140, R5, R9, R140 ;  /* 0x00000009058c7224 */ /* 0x000fe200078e028c */
[----:B------:R-:W-:Y:S01]  /*7980*/  ISETP.GE.AND P6, PT, R143, RZ, PT ;  /* 0x000000ff8f00720c */ /* 0x000fe20003fc6270 */
[--C-:B------:R-:W-:Y:S01]  /*7990*/  @!P3 IMAD.IADD R138, R138, 0x1, -R5.reuse ;  /* 0x000000018a8ab824 */ /* 0x100fe200078e0a05 */
[C---:B------:R-:W-:Y:S01]  /*79a0*/  ISETP.GT.U32.AND P3, PT, R5.reuse, R137, PT ;  /* 0x000000890500720c */ /* 0x040fe20003f64070 */
[----:B------:R-:W-:Y:S01]  /*79b0*/  @!P5 IMAD.MOV R136, RZ, RZ, -R136 ;  /* 0x000000ffff88d224 */ /* 0x000fe200078e0a88 */
[----:B------:R-:W-:Y:S01]  /*79c0*/  ISETP.GT.U32.AND P5, PT, R5, R140, PT ;  /* 0x0000008c0500720c */ /* 0x000fe20003fa4070 */
[----:B------:R-:W-:Y:S01]  /*79d0*/  @!P1 IMAD.MOV R134, RZ, RZ, -R134 ;  /* 0x000000ffff869224 */ /* 0x000fe200078e0a86 */
[----:B------:R-:W-:Y:S01]  /*79e0*/  ISETP.GE.AND P1, PT, R142, RZ, PT ;  /* 0x000000ff8e00720c */ /* 0x000fe20003f26270 */
[----:B------:R-:W-:Y:S01]  /*79f0*/  @!P4 IMAD.IADD R139, R139, 0x1, -R5 ;  /* 0x000000018b8bc824 */ /* 0x000fe200078e0a05 */
[----:B------:R-:W-:Y:S01]  /*7a00*/  ISETP.GT.U32.AND P4, PT, R5, R138, PT ;  /* 0x0000008a0500720c */ /* 0x000fe20003f84070 */
[----:B------:R-:W-:Y:S01]  /*7a10*/  IMAD.HI.U32 R8, R2, R141, RZ ;  /* 0x0000008d02087227 */ /* 0x000fe200078e00ff */
[----:B------:R-:W-:-:S02]  /*7a20*/  IABS R142, R144 ;  /* 0x00000090008e7213 */ /* 0x000fc40000000000 */
[----:B------:R-:W-:Y:S01]  /*7a30*/  IABS R143, R146 ;  /* 0x00000092008f7213 */ /* 0x000fe20000000000 */
[----:B------:R-:W-:Y:S02]  /*7a40*/  IMAD.MOV R8, RZ, RZ, -R8 ;  /* 0x000000ffff087224 */ /* 0x000fe400078e0a08 */
[----:B------:R-:W-:Y:S01]  /*7a50*/  @!P3 IMAD.IADD R137, R137, 0x1, -R5 ;  /* 0x000000018989b824 */ /* 0x000fe200078e0a05 */
[----:B------:R-:W-:Y:S01]  /*7a60*/  ISETP.GE.AND P3, PT, R145, RZ, PT ;  /* 0x000000ff9100720c */ /* 0x000fe20003f66270 */
[----:B------:R-:W-:Y:S01]  /*7a70*/  IMAD R141, R5, R8, R141 ;  /* 0x00000008058d7224 */ /* 0x000fe200078e028d */
[----:B------:R-:W-:Y:S01]  /*7a80*/  LOP3.LUT R145, R7, 0xde, RZ, 0xfc, !PT ;  /* 0x000000de07917812 */ /* 0x000fe200078efcff */
[----:B------:R-:W-:Y:S01]  /*7a90*/  @!P5 IMAD.IADD R140, R140, 0x1, -R5 ;  /* 0x000000018c8cd824 */ /* 0x000fe200078e0a05 */
[----:B------:R-:W-:Y:S01]  /*7aa0*/  ISETP.GE.AND P5, PT, R144, RZ, PT ;  /* 0x000000ff9000720c */ /* 0x000fe20003fa6270 */
[----:B------:R-:W-:Y:S01]  /*7ab0*/  IMAD.HI.U32 R8, R2, R142, RZ ;  /* 0x0000008e02087227 */ /* 0x000fe200078e00ff */
[----:B------:R-:W-:-:S03]  /*7ac0*/  IABS R144, R145 ;  /* 0x0000009100907213 */ /* 0x000fc60000000000 */
[----:B------:R-:W-:Y:S01]  /*7ad0*/  @!P4 IMAD.IADD R138, R138, 0x1, -R5 ;  /* 0x000000018a8ac824 */ /* 0x000fe200078e0a05 */
[C---:B------:R-:W-:Y:S01]  /*7ae0*/  ISETP.GT.U32.AND P4, PT, R5.reuse, R141, PT ;  /* 0x0000008d0500720c */ /* 0x040fe20003f84070 */
[----:B------:R-:W-:Y:S01]  /*7af0*/  @!P1 IMAD.MOV R137, RZ, RZ, -R137 ;  /* 0x000000ffff899224 */ /* 0x000fe200078e0a89 */
[C---:B------:R-:W-:Y:S01]  /*7b00*/  ISETP.GT.U32.AND P1, PT, R5.reuse, R140, PT ;  /* 0x0000008c0500720c */ /* 0x040fe20003f24070 */
[----:B------:R-:W-:Y:S02]  /*7b10*/  IMAD.MOV R8, RZ, RZ, -R8 ;  /* 0x000000ffff087224 */ /* 0x000fe400078e0a08 */
[----:B------:R-:W-:Y:S01]  /*7b20*/  @!P2 IMAD.MOV R135, RZ, RZ, -R135 ;  /* 0x000000ffff87a224 */ /* 0x000fe200078e0a87 */
[C---:B------:R-:W-:Y:S01]  /*7b30*/  ISETP.GT.U32.AND P2, PT, R5.reuse, R139, PT ;  /* 0x0000008b0500720c */ /* 0x040fe20003f44070 */
[----:B------:R-:W-:Y:S02]  /*7b40*/  IMAD R142, R5, R8, R142 ;  /* 0x00000008058e7224 */ /* 0x000fe400078e028e */
[----:B------:R-:W-:-:S04]  /*7b50*/  IMAD.HI.U32 R8, R2, R144, RZ ;  /* 0x0000009002087227 */ /* 0x000fc800078e00ff */
[----:B------:R-:W-:Y:S02]  /*7b60*/  IMAD.MOV R8, RZ, RZ, -R8 ;  /* 0x000000ffff087224 */ /* 0x000fe400078e0a08 */
[--C-:B------:R-:W-:Y:S02]  /*7b70*/  @!P4 IMAD.IADD R141, R141, 0x1, -R5.reuse ;  /* 0x000000018d8dc824 */ /* 0x100fe400078e0a05 */
[----:B------:R-:W-:Y:S02]  /*7b80*/  @!P1 IMAD.IADD R140, R140, 0x1, -R5 ;  /* 0x000000018c8c9824 */ /* 0x000fe400078e0a05 */
[C---:B------:R-:W-:Y:S01]  /*7b90*/  IMAD R144, R5.reuse, R8, R144 ;  /* 0x0000000805907224 */ /* 0x040fe200078e0290 */
[C---:B------:R-:W-:Y:S01]  /*7ba0*/  ISETP.GT.U32.AND P4, PT, R5.reuse, R141, PT ;  /* 0x0000008d0500720c */ /* 0x040fe20003f84070 */
[----:B------:R-:W-:Y:S02]  /*7bb0*/  @!P3 IMAD.MOV R140, RZ, RZ, -R140 ;  /* 0x000000ffff8cb224 */ /* 0x000fe400078e0a8c */
[----:B------:R-:W-:Y:S01]  /*7bc0*/  IMAD.HI.U32 R9, R2, R143, RZ ;  /* 0x0000008f02097227 */ /* 0x000fe200078e00ff */
[----:B------:R-:W-:-:S03]  /*7bd0*/  ISETP.GT.U32.AND P3, PT, R5, R144, PT ;  /* 0x000000900500720c */ /* 0x000fc60003f64070 */
[----:B------:R-:W-:Y:S01]  /*7be0*/  @!P2 IMAD.IADD R139, R139, 0x1, -R5 ;  /* 0x000000018b8ba824 */ /* 0x000fe200078e0a05 */
[----:B------:R-:W-:Y:S01]  /*7bf0*/  ISETP.GE.AND P2, PT, R10, RZ, PT ;  /* 0x000000ff0a00720c */ /* 0x000fe20003f46270 */
[----:B------:R-:W-:Y:S01]  /*7c00*/  IMAD.MOV R10, RZ, RZ, -R9 ;  /* 0x000000ffff0a7224 */ /* 0x000fe200078e0a09 */
[----:B------:R-:W-:Y:S01]  /*7c10*/  LOP3.LUT R9, R7, 0xdc, RZ, 0xfc, !PT ;  /* 0x000000dc07097812 */ /* 0x000fe200078efcff */
[----:B------:R-:W-:Y:S01]  /*7c20*/  @!P0 IMAD.MOV R139, RZ, RZ, -R139 ;  /* 0x000000ffff8b8224 */ /* 0x000fe200078e0a8b */
[----:B------:R-:W-:Y:S01]  /*7c30*/  ISETP.GE.AND P0, PT, R146, RZ, PT ;  /* 0x000000ff9200720c */ /* 0x000fe20003f06270 */
[C---:B------:R-:W-:Y:S01]  /*7c40*/  IMAD R143, R5.reuse, R10, R143 ;  /* 0x0000000a058f7224 */ /* 0x040fe200078e028f */
[----:B------:R-:W-:Y:S01]  /*7c50*/  IABS R146, R148 ;  /* 0x0000009400927213 */ /* 0x000fe20000000000 */
        /* <DEDUP_REMOVED lines=8> */
[----:B------:R-:W-:Y:S01]  /*7ce0*/  IMAD.HI.U32 R10, R2, R147, RZ ;  /* 0x00000093020a7227 */ /* 0x000fe200078e00ff */
[----:B------:R-:W-:-:S02]  /*7cf0*/  ISETP.GE.AND P2, PT, R9, RZ, PT ;  /* 0x000000ff0900720c */ /* 0x000fc40003f46270 */
[----:B------:R-:W-:Y:S01]  /*7d00*/  ISETP.GT.U32.AND P3, PT, R5, R144, PT ;  /* 0x000000900500720c */ /* 0x000fe20003f64070 */
[----:B------:R-:W-:-:S04]  /*7d10*/  IMAD.HI.U32 R9, R2, R146, RZ ;  /* 0x0000009202097227 */ /* 0x000fc800078e00ff */
[----:B------:R-:W-:Y:S02]  /*7d20*/  IMAD.MOV R9, RZ, RZ, -R9 ;  /* 0x000000ffff097224 */ /* 0x000fe400078e0a09 */
[--C-:B------:R-:W-:Y:S02]  /*7d30*/  @!P1 IMAD.IADD R143, R143, 0x1, -R5.reuse ;  /* 0x000000018f8f9824 */ /* 0x100fe400078e0a05 */
[--C-:B------:R-:W-:Y:S02]  /*7d40*/  @!P6 IMAD.IADD R142, R142, 0x1, -R5.reuse ;  /* 0x000000018e8ee824 */ /* 0x100fe400078e0a05 */
[C---:B------:R-:W-:Y:S01]  /*7d50*/  IMAD R146, R5.reuse, R9, R146 ;  /* 0x0000000905927224 */ /* 0x040fe200078e0292 */
[C---:B------:R-:W-:Y:S01]  /*7d60*/  ISETP.GT.U32.AND P1, PT, R5.reuse, R143, PT ;  /* 0x0000008f0500720c */ /* 0x040fe20003f24070 */
[----:B------:R-:W-:Y:S01]  /*7d70*/  @!P3 IMAD.IADD R144, R144, 0x1, -R5 ;  /* 0x000000019090b824 */ /* 0x000fe200078e0a05 */
[C---:B------:R-:W-:Y:S01]  /*7d80*/  ISETP.GT.U32.AND P6, PT, R5.reuse, R142, PT ;  /* 0x0000008e0500720c */ /* 0x040fe20003fc4070 */
[----:B------:R-:W-:Y:S01]  /*7d90*/  IMAD.HI.U32 R8, R2, R145, RZ ;  /* 0x0000009102087227 */ /* 0x000fe200078e00ff */
[----:B------:R-:W-:-:S03]  /*7da0*/  ISETP.GT.U32.AND P3, PT, R5, R146, PT ;  /* 0x000000920500720c */ /* 0x000fc60003f64070 */
[----:B------:R-:W-:Y:S02]  /*7db0*/  IMAD.MOV R8, RZ, RZ, -R8 ;  /* 0x000000ffff087224 */ /* 0x000fe400078e0a08 */
[----:B------:R-:W-:Y:S02]  /*7dc0*/  IMAD.MOV R10, RZ, RZ, -R10 ;  /* 0x000000ffff0a7224 */ /* 0x000fe400078e0a0a */
[----:B------:R-:W-:Y:S01]  /*7dd0*/  IMAD R145, R5, R8, R145 ;  /* 0x0000000805917224 */ /* 0x000fe200078e0291 */
[----:B------:R-:W-:Y:S01]  /*7de0*/  LOP3.LUT R8, R7, 0xd6, RZ, 0xfc, !PT ;  /* 0x000000d607087812 */ /* 0x000fe200078efcff */
[--C-:B------:R-:W-:Y:S01]  /*7df0*/  @!P1 IMAD.IADD R143, R143, 0x1, -R5.reuse ;  /* 0x000000018f8f9824 */ /* 0x100fe200078e0a05 */
[----:B------:R-:W-:Y:S01]  /*7e00*/  ISETP.GE.AND P1, PT, R149, RZ, PT ;  /* 0x000000ff9500720c */ /* 0x000fe20003f26270 */
[--C-:B------:R-:W-:Y:S01]  /*7e10*/  @!P6 IMAD.IADD R142, R142, 0x1, -R5.reuse ;  /* 0x000000018e8ee824 */ /* 0x100fe200078e0a05 */
[----:B------:R-:W-:Y:S01]  /*7e20*/  IABS R149, R8 ;  /* 0x0000000800957213 */ /* 0x000fe20000000000 */
[----:B------:R-:W-:Y:S01]  /*7e30*/  @!P3 IMAD.IADD R146, R146, 0x1, -R5 ;  /* 0x000000019292b824 */ /* 0x000fe200078e0a05 */
[----:B------:R-:W-:Y:S01]  /*7e40*/  ISETP.GE.AND P6, PT, R148, RZ, PT ;  /* 0x000000ff9400720c */ /* 0x000fe20003fc6270 */
[----:B------:R-:W-:-:S02]  /*7e50*/  IMAD R147, R5, R10, R147 ;  /* 0x0000000a05937224 */ /* 0x000fc400078e0293 */
[----:B------:R-:W-:Y:S01]  /*7e60*/  @!P5 IMAD.MOV R142, RZ, RZ, -R142 ;  /* 0x000000ffff8ed224 */ /* 0x000fe200078e0a8e */
[C---:B------:R-:W-:Y:S01]  /*7e70*/  ISETP.GT.U32.AND P5, PT, R5.reuse, R145, PT ;  /* 0x000000910500720c */ /* 0x040fe20003fa4070 */
[----:B------:R-:W-:Y:S01]  /*7e80*/  @!P0 IMAD.MOV R143, RZ, RZ, -R143 ;  /* 0x000000ffff8f8224 */ /* 0x000fe200078e0a8f */
[----:B------:R-:W-:Y:S01]  /*7e90*/  ISETP.GE.AND P0, PT, R8, RZ, PT ;  /* 0x000000ff0800720c */ /* 0x000fe20003f06270 */
[----:B------:R-:W-:Y:S01]  /*7ea0*/  IMAD.HI.U32 R8, R2, R149, RZ ;  /* 0x0000009502087227 */ /* 0x000fe200078e00ff */
[----:B------:R-:W-:-:S03]  /*7eb0*/  ISETP.GT.U32.AND P3, PT, R5, R146, PT ;  /* 0x000000920500720c */ /* 0x000fc60003f64070 */
[----:B------:R-:W-:Y:S01]  /*7ec0*/  @!P4 IMAD.MOV R144, RZ, RZ, -R144 ;  /* 0x000000ffff90c224 */ /* 0x000fe200078e0a90 */
[----:B------:R-:W-:Y:S01]  /*7ed0*/  ISETP.GT.U32.AND P4, PT, R5, R147, PT ;  /* 0x000000930500720c */ /* 0x000fe20003f84070 */
[----:B------:R-:W-:-:S04]  /*7ee0*/  IMAD.HI.U32 R148, R2, R152, RZ ;  /* 0x0000009802947227 */ /* 0x000fc800078e00ff */
[----:B------:R-:W-:-:S04]  /*7ef0*/  IMAD.HI.U32 R9, R2, R150, RZ ;  /* 0x0000009602097227 */ /* 0x000fc800078e00ff */
[----:B------:R-:W-:Y:S02]  /*7f00*/  IMAD.MOV R8, RZ, RZ, -R8 ;  /* 0x000000ffff087224 */ /* 0x000fe400078e0a08 */
[----:B------:R-:W-:Y:S02]  /*7f10*/  IMAD.MOV R153, RZ, RZ, -R148 ;  /* 0x000000ffff997224 */ /* 0x000fe400078e0a94 */
[----:B------:R-:W-:Y:S02]  /*7f20*/  IMAD.MOV R9, RZ, RZ, -R9 ;  /* 0x000000ffff097224 */ /* 0x000fe400078e0a09 */
[----:B------:R-:W-:Y:S02]  /*7f30*/  IMAD R148, R5, R8, R149 ;  /* 0x0000000805947224 */ /* 0x000fe400078e0295 */
[----:B------:R-:W-:Y:S02]  /*7f40*/  @!P5 IMAD.IADD R145, R145, 0x1, -R5 ;  /* 0x000000019191d824 */ /* 0x000fe400078e0a05 */
[----:B------:R-:W-:-:S02]  /*7f50*/  IMAD R149, R5, R9, R150 ;  /* 0x0000000905957224 */ /* 0x000fc400078e0296 */
[--C-:B------:R-:W-:Y:S01]  /*7f60*/  @!P3 IMAD.IADD R146, R146, 0x1, -R5.reuse ;  /* 0x000000019292b824 */ /* 0x100fe200078e0a05 */
[----:B------:R-:W-:Y:S01]  /*7f70*/  ISETP.GT.U32.AND P3, PT, R5, R148, PT ;  /* 0x000000940500720c */ /* 0x000fe20003f64070 */
[----:B------:R-:W-:Y:S01]  /*7f80*/  @!P4 IMAD.IADD R147, R147, 0x1, -R5 ;  /* 0x000000019393c824 */ /* 0x000fe200078e0a05 */
[C---:B------:R-:W-:Y:S01]  /*7f90*/  ISETP.GT.U32.AND P5, PT, R5.reuse, R145, PT ;  /* 0x000000910500720c */ /* 0x040fe20003fa4070 */
[----:B------:R-:W-:Y:S01]  /*7fa0*/  IMAD.HI.U32 R10, R2, R151, RZ ;  /* 0x00000097020a7227 */ /* 0x000fe200078e00ff */
[----:B------:R-:W-:-:S03]  /*7fb0*/  ISETP.GT.U32.AND P4, PT, R5, R149, PT ;  /* 0x000000950500720c */ /* 0x000fc60003f84070 */
[----:B------:R-:W-:Y:S02]  /*7fc0*/  IMAD.MOV R10, RZ, RZ, -R10 ;  /* 0x000000ffff0a7224 */ /* 0x000fe400078e0a0a */
[----:B------:R-:W-:Y:S02]  /*7fd0*/  @!P6 IMAD.MOV R146, RZ, RZ, -R146 ;  /* 0x000000ffff92e224 */ /* 0x000fe400078e0a92 */
[C---:B------:R-:W-:Y:S02]  /*7fe0*/  IMAD R150, R5.reuse, R10, R151 ;  /* 0x0000000a05967224 */ /* 0x040fe400078e0297 */
[----:B------:R-:W-:Y:S01]  /*7ff0*/  IMAD R151, R5, R153, R152 ;  /* 0x0000009905977224 */ /* 0x000fe200078e0298 */
[----:B------:R-:W-:Y:S01]  /*8000*/  IABS R152, R158 ;  /* 0x0000009e00987213 */ /* 0x000fe20000000000 */
[--C-:B------:R-:W-:Y:S01]  /*8010*/  @!P3 IMAD.IADD R148, R148, 0x1, -R5.reuse ;  /* 0x000000019494b824 */ /* 0x100fe200078e0a05 */
[----:B------:R-:W-:Y:S01]  /*8020*/  IABS R153, R159 ;  /* 0x0000009f00997213 */ /* 0x000fe20000000000 */
[--C-:B------:R-:W-:Y:S01]  /*8030*/  @!P5 IMAD.IADD R145, R145, 0x1, -R5.reuse ;  /* 0x000000019191d824 */ /* 0x100fe200078e0a05 */
[----:B------:R-:W-:Y:S01]  /*8040*/  ISETP.GT.U32.AND P3, PT, R5, R147, PT ;  /* 0x000000930500720c */ /* 0x000fe20003f64070 */
[----:B------:R-:W-:Y:S01]  /*8050*/  @!P4 IMAD.IADD R149, R149, 0x1, -R5 ;  /* 0x000000019595c824 */ /* 0x000fe200078e0a05 */
[C---:B------:R-:W-:Y:S01]  /*8060*/  ISETP.GT.U32.AND P4, PT, R5.reuse, R148, PT ;  /* 0x000000940500720c */ /* 0x040fe20003f84070 */
[----:B------:R-:W-:Y:S01]  /*8070*/  IMAD.HI.U32 R8, R2, R152, RZ ;  /* 0x0000009802087227 */ /* 0x000fe200078e00ff */
[----:B------:R-:W-:-:S02]  /*8080*/  ISETP.GT.U32.AND P6, PT, R5, R150, PT ;  /* 0x000000960500720c */ /* 0x000fc40003fc4070 */
[----:B------:R-:W-:Y:S01]  /*8090*/  ISETP.GE.AND P5, PT, R154, RZ, PT ;  /* 0x000000ff9a00720c */ /* 0x000fe20003fa6270 */
[----:B------:R-:W-:Y:S01]  /*80a0*/  @!P2 IMAD.MOV R145, RZ, RZ, -R145 ;  /* 0x000000ffff91a224 */ /* 0x000fe200078e0a91 */
[----:B------:R-:W-:Y:S01]  /*80b0*/  ISETP.GT.U32.AND P2, PT, R5, R149, PT ;  /* 0x000000950500720c */ /* 0x000fe20003f44070 */
[----:B------:R-:W-:Y:S01]  /*80c0*/  IMAD.HI.U32 R9, R2, R153, RZ ;  /* 0x0000009902097227 */ /* 0x000fe200078e00ff */
[----:B------:R-:W-:-:S03]  /*80d0*/  IABS R154, R160 ;  /* 0x000000a0009a7213 */ /* 0x000fc60000000000 */
[----:B------:R-:W-:Y:S02]  /*80e0*/  IMAD.MOV R8, RZ, RZ, -R8 ;  /* 0x000000ffff087224 */ /* 0x000fe400078e0a08 */
[----:B------:R-:W-:Y:S02]  /*80f0*/  IMAD.MOV R10, RZ, RZ, -R9 ;  /* 0x000000ffff0a7224 */ /* 0x000fe400078e0a09 */
[C---:B------:R-:W-:Y:S02]  /*8100*/  IMAD R152, R5.reuse, R8, R152 ;  /* 0x0000000805987224 */ /* 0x040fe400078e0298 */
[C---:B------:R-:W-:Y:S02]  /*8110*/  IMAD R153, R5.reuse, R10, R153 ;  /* 0x0000000a05997224 */ /* 0x040fe400078e0299 */
[--C-:B------:R-:W-:Y:S01]  /*8120*/  @!P4 IMAD.IADD R148, R148, 0x1, -R5.reuse ;  /* 0x000000019494c824 */ /* 0x100fe200078e0a05 */
[----:B------:R-:W-:Y:S01]  /*8130*/  ISETP.GT.U32.AND P4, PT, R5, R152, PT ;  /* 0x000000980500720c */ /* 0x000fe20003f84070 */
[--C-:B------:R-:W-:Y:S01]  /*8140*/  @!P3 IMAD.IADD R147, R147, 0x1, -R5.reuse ;  /* 0x000000019393b824 */ /* 0x100fe200078e0a05 */
[----:B------:R-:W-:Y:S01]  /*8150*/  ISETP.GT.U32.AND P3, PT, R5, R151, PT ;  /* 0x000000970500720c */ /* 0x000fe20003f64070 */
[--C-:B------:R-:W-:Y:S01]  /*8160*/  @!P2 IMAD.IADD R149, R149, 0x1, -R5.reuse ;  /* 0x000000019595a824 */ /* 0x100fe200078e0a05 */
[----:B------:R-:W-:Y:S01]  /*8170*/  ISETP.GT.U32.AND P2, PT, R5, R153, PT ;  /* 0x000000990500720c */ /* 0x000fe20003f44070 */
[----:B------:R-:W-:Y:S01]  /*8180*/  @!P6 IMAD.IADD R150, R150, 0x1, -R5 ;  /* 0x000000019696e824 */ /* 0x000fe200078e0a05 */
[----:B------:R-:W-:Y:S01]  /*8190*/  ISETP.GE.AND P6, PT, R156, RZ, PT ;  /* 0x000000ff9c00720c */ /* 0x000fe20003fc6270 */
[----:B------:R-:W-:Y:S01]  /*81a0*/  IMAD.HI.U32 R8, R2, R154, RZ ;  /* 0x0000009a02087227 */ /* 0x000fe200078e00ff */
[----:B------:R-:W-:-:S03]  /*81b0*/  IABS R156, R162 ;  /* 0x000000a2009c7213 */ /* 0x000fc60000000000 */
[----:B------:R-:W-:Y:S02]  /*81c0*/  @!P1 IMAD.MOV R147, RZ, RZ, -R147 ;  /* 0x000000ffff939224 */ /* 0x000fe400078e0a93 */
[--C-:B------:R-:W-:Y:S01]  /*81d0*/  @!P4 IMAD.IADD R152, R152, 0x1, -R5.reuse ;  /* 0x000000019898c824 */ /* 0x100fe200078e0a05 */
[----:B------:R-:W-:Y:S01]  /*81e0*/  ISETP.GT.U32.AND P4, PT, R5, R150, PT ;  /* 0x000000960500720c */ /* 0x000fe20003f84070 */
[--C-:B------:R-:W-:Y:S01]  /*81f0*/  @!P3 IMAD.IADD R151, R151, 0x1, -R5.reuse ;  /* 0x000000019797b824 */ /* 0x100fe200078e0a05 */
[----:B------:R-:W-:Y:S01]  /*8200*/  ISETP.GE.AND P3, PT, R157, RZ, PT ;  /* 0x000000ff9d00720c */ /* 0x000fe20003f66270 */
[----:B------:R-:W-:Y:S01]  /*8210*/  @!P2 IMAD.IADD R153, R153, 0x1, -R5 ;  /* 0x000000019999a824 */ /* 0x000fe200078e0a05 */
[C---:B------:R-:W-:Y:S01]  /*8220*/  ISETP.GT.U32.AND P2, PT, R5.reuse, R152, PT ;  /* 0x000000980500720c */ /* 0x040fe20003f44070 */
[----:B------:R-:W-:Y:S01]  /*8230*/  IMAD.HI.U32 R9, R2, R155, RZ ;  /* 0x0000009b02097227 */ /* 0x000fe200078e00ff */
[----:B------:R-:W-:Y:S02]  /*8240*/  ISETP.GT.U32.AND P1, PT, R5, R151, PT ;  /* 0x000000970500720c */ /* 0x000fe40003f24070 */
[----:B------:R-:W-:Y:S01]  /*8250*/  IABS R157, R163 ;  /* 0x000000a3009d7213 */ /* 0x000fe20000000000 */
[----:B------:R-:W-:-:S02]  /*8260*/  IMAD.MOV R8, RZ, RZ, -R8 ;  /* 0x000000ffff087224 */ /* 0x000fc400078e0a08 */
[----:B------:R-:W-:Y:S02]  /*8270*/  IMAD.MOV R10, RZ, RZ, -R9 ;  /* 0x000000ffff0a7224 */ /* 0x000fe400078e0a09 */
[C---:B------:R-:W-:Y:S02]  /*8280*/  IMAD R154, R5.reuse, R8, R154 ;  /* 0x00000008059a7224 */ /* 0x040fe400078e029a */
[----:B------:R-:W-:Y:S01]  /*8290*/  @!P0 IMAD.MOV R148, RZ, RZ, -R148 ;  /* 0x000000ffff948224 */ /* 0x000fe200078e0a94 */
[----:B------:R-:W-:Y:S01]  /*82a0*/  ISETP.GT.U32.AND P0, PT, R5, R153, PT ;  /* 0x000000990500720c */ /* 0x000fe20003f04070 */
[----:B------:R-:W-:Y:S01]  /*82b0*/  @!P4 IMAD.IADD R150, R150, 0x1, -R5 ;  /* 0x000000019696c824 */ /* 0x000fe200078e0a05 */
[----:B------:R-:W-:Y:S01]  /*82c0*/  ISETP.GE.AND P4, PT, R158, RZ, PT ;  /* 0x000000ff9e00720c */ /* 0x000fe20003f86270 */
[----:B------:R-:W-:-:S04]  /*82d0*/  IMAD.HI.U32 R8, R2, R156, RZ ;  /* 0x0000009c02087227 */ /* 0x000fc800078e00ff */
[C---:B------:R-:W-:Y:S02]  /*82e0*/  IMAD R155, R5.reuse, R10, R155 ;  /* 0x0000000a059b7224 */ /* 0x040fe400078e029b */
[----:B------:R-:W-:Y:S01]  /*82f0*/  @!P5 IMAD.MOV R149, RZ, RZ, -R149 ;  /* 0x000000ffff95d224 */ /* 0x000fe200078e0a95 */
[----:B------:R-:W-:Y:S01]  /*8300*/  ISETP.GT.U32.AND P5, PT, R5, R154, PT ;  /* 0x0000009a0500720c */ /* 0x000fe20003fa4070 */
[----:B------:R-:W-:Y:S01]  /*8310*/  @!P2 IMAD.IADD R152, R152, 0x1, -R5 ;  /* 0x000000019898a824 */ /* 0x000fe200078e0a05 */
[----:B------:R-:W-:Y:S01]  /*8320*/  ISETP.GE.AND P2, PT, R159, RZ, PT ;  /* 0x000000ff9f00720c */ /* 0x000fe20003f46270 */
[----:B------:R-:W-:-:S04]  /*8330*/  IMAD.HI.U32 R9, R2, R157, RZ ;  /* 0x0000009d02097227 */ /* 0x000fc800078e00ff */
[----:B------:R-:W-:Y:S02]  /*8340*/  IMAD.MOV R8, RZ, RZ, -R8 ;  /* 0x000000ffff087224 */ /* 0x000fe400078e0a08 */
[----:B------:R-:W-:Y:S01]  /*8350*/  @!P1 IMAD.IADD R151, R151, 0x1, -R5 ;  /* 0x0000000197979824 */ /* 0x000fe200078e0a05 */
[----:B------:R-:W-:Y:S01]  /*8360*/  ISETP.GT.U32.AND P1, PT, R5, R155, PT ;  /* 0x0000009b0500720c */ /* 0x000fe20003f24070 */
[----:B------:R-:W-:Y:S01]  /*8370*/  IMAD.MOV R10, RZ, RZ, -R9 ;  /* 0x000000ffff0a7224 */ /* 0x000fe200078e0a09 */
[----:B------:R-:W-:Y:S01]  /*8380*/  LOP3.LUT R9, R7, 0xc0, RZ, 0xfc, !PT ;  /* 0x000000c007097812 */ /* 0x000fe200078efcff */
[----:B------:R-:W-:Y:S01]  /*8390*/  IMAD R156, R5, R8, R156 ;  /* 0x00000008059c7224 */ /* 0x000fe200078e029c */
[----:B------:R-:W-:Y:S01]  /*83a0*/  LOP3.LUT R8, R7, 0xc2, RZ, 0xfc, !PT ;  /* 0x000000c207087812 */ /* 0x000fe200078efcff */
[----:B------:R-:W-:Y:S01]  /*83b0*/  @!P0 IMAD.IADD R153, R153, 0x1, -R5 ;  /* 0x0000000199998824 */ /* 0x000fe200078e0a05 */
[----:B------:R-:W-:Y:S01]  /*83c0*/  ISETP.GE.AND P0, PT, R160, RZ, PT ;  /* 0x000000ffa000720c */ /* 0x000fe20003f06270 */
[C---:B------:R-:W-:Y:S01]  /*83d0*/  IMAD R157, R5.reuse, R10, R157 ;  /* 0x0000000a059d7224 */ /* 0x040fe200078e029d */
[----:B------:R-:W-:Y:S01]  /*83e0*/  IABS R159, R9 ;  /* 0x00000009009f7213 */ /* 0x000fe20000000000 */
[----:B------:R-:W-:Y:S01]  /*83f0*/  @!P4 IMAD.MOV R152, RZ, RZ, -R152 ;  /* 0x000000ffff98c224 */ /* 0x000fe200078e0a98 */
[----:B------:R-:W-:Y:S01]  /*8400*/  ISETP.GT.U32.AND P4, PT, R5, R156, PT ;  /* 0x0000009c0500720c */ /* 0x000fe20003f84070 */
[----:B------:R-:W-:Y:S01]  /*8410*/  @!P5 IMAD.IADD R154, R154, 0x1, -R5 ;  /* 0x000000019a9ad824 */ /* 0x000fe200078e0a05 */
[----:B------:R-:W-:Y:S01]  /*8420*/  ISETP.GE.AND P5, PT, R161, RZ, PT ;  /* 0x000000ffa100720c */ /* 0x000fe20003fa6270 */
[----:B------:R-:W-:Y:S01]  /*8430*/  @!P2 IMAD.MOV R153, RZ, RZ, -R153 ;  /* 0x000000ffff99a224 */ /* 0x000fe200078e0a99 */
[----:B------:R-:W-:Y:S01]  /*8440*/  ISETP.GT.U32.AND P2, PT, R5, R157, PT ;  /* 0x0000009d0500720c */ /* 0x000fe20003f44070 */
[----:B------:R-:W-:Y:S01]  /*8450*/  @!P1 IMAD.IADD R155, R155, 0x1, -R5 ;  /* 0x000000019b9b9824 */ /* 0x000fe200078e0a05 */
[C---:B------:R-:W-:Y:S01]  /*8460*/  ISETP.GT.U32.AND P1, PT, R5.reuse, R154, PT ;  /* 0x0000009a0500720c */ /* 0x040fe20003f24070 */
[----:B------:R-:W-:Y:S01]  /*8470*/  @!P6 IMAD.MOV R150, RZ, RZ, -R150 ;  /* 0x000000ffff96e224 */ /* 0x000fe200078e0a96 */
[----:B------:R-:W-:Y:S01]  /*8480*/  IABS R158, R8 ;  /* 0x00000008009e7213 */ /* 0x000fe20000000000 */
[----:B------:R-:W-:Y:S01]  /*8490*/  @!P3 IMAD.MOV R151, RZ, RZ, -R151 ;  /* 0x000000ffff97b224 */ /* 0x000fe200078e0a97 */
[----:B------:R-:W-:-:S02]  /*84a0*/  ISETP.GT.U32.AND P6, PT, R5, R155, PT ;  /* 0x0000009b0500720c */ /* 0x000fc40003fc4070 */
[----:B------:R-:W-:Y:S01]  /*84b0*/  ISETP.GE.AND P3, PT, R162, RZ, PT ;  /* 0x000000ffa200720c */ /* 0x000fe20003f66270 */
[----:B------:R-:W-:Y:S01]  /*84c0*/  @!P4 IMAD.IADD R156, R156, 0x1, -R5 ;  /* 0x000000019c9cc824 */ /* 0x000fe200078e0a05 */
[----:B------:R-:W-:Y:S01]  /*84d0*/  ISETP.GE.AND P4, PT, R9, RZ, PT ;  /* 0x000000ff0900720c */ /* 0x000fe20003f86270 */
[----:B------:R-:W-:Y:S01]  /*84e0*/  IMAD.HI.U32 R9, R2, R159, RZ ;  /* 0x0000009f02097227 */ /* 0x000fe200078e00ff */
[----:B------:R-:W-:-:S03]  /*84f0*/  LOP3.LUT R10, R7, 0xbe, RZ, 0xfc, !PT ;  /* 0x000000be070a7812 */ /* 0x000fc600078efcff */
[--C-:B------:R-:W-:Y:S01]  /*8500*/  @!P2 IMAD.IADD R157, R157, 0x1, -R5.reuse ;  /* 0x000000019d9da824 */ /* 0x100fe200078e0a05 */
[----:B------:R-:W-:Y:S01]  /*8510*/  ISETP.GT.U32.AND P2, PT, R5, R156, PT ;  /* 0x0000009c0500720c */ /* 0x000fe20003f44070 */
        /* <DEDUP_REMOVED lines=8> */
[----:B------:R-:W-:Y:S01]  /*85a0*/  IMAD.MOV R160, RZ, RZ, -R9 ;  /* 0x000000ffffa07224 */ /* 0x000fe200078e0a09 */
[----:B------:R-:W-:Y:S01]  /*85b0*/  LOP3.LUT R9, R7, 0xba, RZ, 0xfc, !PT ;  /* 0x000000ba07097812 */ /* 0x000fe200078efcff */
[----:B------:R-:W-:Y:S01]  /*85c0*/  @!P5 IMAD.MOV R155, RZ, RZ, -R155 ;  /* 0x000000ffff9bd224 */ /* 0x000fe200078e0a9b */
[----:B------:R-:W-:Y:S01]  /*85d0*/  ISETP.GE.AND P5, PT, R10, RZ, PT ;  /* 0x000000ff0a00720c */ /* 0x000fe20003fa6270 */
[----:B------:R-:W-:Y:S01]  /*85e0*/  IMAD.MOV R8, RZ, RZ, -R8 ;  /* 0x000000ffff087224 */ /* 0x000fe200078e0a08 */
[----:B------:R-:W-:Y:S01]  /*85f0*/  IABS R10, R10 ;  /* 0x0000000a000a7213 */ /* 0x000fe20000000000 */
[C---:B------:R-:W-:Y:S01]  /*8600*/  IMAD R159, R5.reuse, R160, R159 ;  /* 0x000000a0059f7224 */ /* 0x040fe200078e029f */
[----:B------:R-:W-:Y:S01]  /*8610*/  IABS R162, R9 ;  /* 0x0000000900a27213 */ /* 0x000fe20000000000 */
[--C-:B------:R-:W-:Y:S02]  /*8620*/  @!P2 IMAD.IADD R156, R156, 0x1, -R5.reuse ;  /* 0x000000019c9ca824 */ /* 0x100fe400078e0a05 */
[----:B------:R-:W-:Y:S01]  /*8630*/  IMAD R158, R5, R8, R158 ;  /* 0x00000008059e7224 */ /* 0x000fe200078e029e */
[----:B------:R-:W-:Y:S01]  /*8640*/  LOP3.LUT R8, R7, 0xbc, RZ, 0xfc, !PT ;  /* 0x000000bc07087812 */ /* 0x000fe200078efcff */
[----:B------:R-:W-:Y:S01]  /*8650*/  @!P3 IMAD.MOV R156, RZ, RZ, -R156 ;  /* 0x000000ffff9cb224 */ /* 0x000fe200078e0a9c */
[----:B------:R-:W-:Y:S01]  /*8660*/  ISETP.GT.U32.AND P3, PT, R5, R159, PT ;  /* 0x0000009f0500720c */ /* 0x000fe20003f64070 */
[----:B------:R-:W-:Y:S01]  /*8670*/  IMAD.MOV.U32 R160, RZ, RZ, R10 ;  /* 0x000000ffffa07224 */ /* 0x000fe200078e000a */
[----:B------:R-:W-:Y:S01]  /*8680*/  IABS R161, R8 ;  /* 0x0000000800a17213 */ /* 0x000fe20000000000 */
[----:B------:R-:W-:Y:S01]  /*8690*/  @!P0 IMAD.IADD R157, R157, 0x1, -R5 ;  /* 0x000000019d9d8824 */ /* 0x000fe200078e0a05 */
[----:B------:R-:W-:Y:S01]  /*86a0*/  ISETP.GE.AND P0, PT, R8, RZ, PT ;  /* 0x000000ff0800720c */ /* 0x000fe20003f06270 */
[----:B------:R-:W-:Y:S01]  /*86b0*/  IMAD.HI.U32 R8, R2, R160, RZ ;  /* 0x000000a002087227 */ /* 0x000fe200078e00ff */
[----:B------:R-:W-:-:S03]  /*86c0*/  ISETP.GT.U32.AND P2, PT, R5, R158, PT ;  /* 0x0000009e0500720c */ /* 0x000fc60003f44070 */
[----:B------:R-:W-:Y:S02]  /*86d0*/  IMAD.MOV R10, RZ, RZ, -R8 ;  /* 0x000000ffff0a7224 */ /* 0x000fe400078e0a08 */
[----:B------:R-:W-:-:S04]  /*86e0*/  IMAD.HI.U32 R8, R2, R161, RZ ;  /* 0x000000a102087227 */ /* 0x000fc800078e00ff */
[--C-:B------:R-:W-:Y:S02]  /*86f0*/  @!P3 IMAD.IADD R159, R159, 0x1, -R5.reuse ;  /* 0x000000019f9fb824 */ /* 0x100fe400078e0a05 */
[----:B------:R-:W-:Y:S02]  /*8700*/  IMAD.MOV R8, RZ, RZ, -R8 ;  /* 0x000000ffff087224 */ /* 0x000fe400078e0a08 */
[----:B------:R-:W-:Y:S01]  /*8710*/  @!P2 IMAD.IADD R158, R158, 0x1, -R5 ;  /* 0x000000019e9ea824 */ /* 0x000fe200078e0a05 */
[C---:B------:R-:W-:Y:S01]  /*8720*/  ISETP.GT.U32.AND P3, PT, R5.reuse, R159, PT ;  /* 0x0000009f0500720c */ /* 0x040fe20003f64070 */
[C---:B------:R-:W-:Y:S02]  /*8730*/  IMAD R161, R5.reuse, R8, R161 ;  /* 0x0000000805a17224 */ /* 0x040fe400078e02a1 */
[----:B------:R-:W-:Y:S01]  /*8740*/  IMAD.HI.U32 R8, R2, R162, RZ ;  /* 0x000000a202087227 */ /* 0x000fe200078e00ff */
[----:B------:R-:W-:-:S03]  /*8750*/  ISETP.GT.U32.AND P2, PT, R5, R158, PT ;  /* 0x0000009e0500720c */ /* 0x000fc60003f44070 */
[----:B------:R-:W-:Y:S02]  /*8760*/  IMAD.MOV R8, RZ, RZ, -R8 ;  /* 0x000000ffff087224 */ /* 0x000fe400078e0a08 */
[C---:B------:R-:W-:Y:S02]  /*8770*/  IMAD R160, R5.reuse, R10, R160 ;  /* 0x0000000a05a07224 */ /* 0x040fe400078e02a0 */
[----:B------:R-:W-:Y:S02]  /*8780*/  IMAD R162, R5, R8, R162 ;  /* 0x0000000805a27224 */ /* 0x000fe400078e02a2 */
[----:B------:R-:W-:Y:S02]  /*8790*/  @!P3 IMAD.IADD R159, R159, 0x1, -R5 ;  /* 0x000000019f9fb824 */ /* 0x000fe400078e0a05 */
[----:B------:R-:W-:Y:S01]  /*87a0*/  IMAD.HI.U32 R8, R2, R164, RZ ;  /* 0x000000a402087227 */ /* 0x000fe200078e00ff */
[----:B------:R-:W-:-:S03]  /*87b0*/  ISETP.GT.U32.AND P3, PT, R5, R162, PT ;  /* 0x000000a20500720c */ /* 0x000fc60003f64070 */
[----:B------:R-:W-:Y:S01]  /*87c0*/  @!P2 IMAD.IADD R158, R158, 0x1, -R5 ;  /* 0x000000019e9ea824 */ /* 0x000fe200078e0a05 */
[C---:B------:R-:W-:Y:S01]  /*87d0*/  ISETP.GT.U32.AND P2, PT, R5.reuse, R160, PT ;  /* 0x000000a00500720c */ /* 0x040fe20003f44070 */
[----:B------:R-:W-:Y:S02]  /*87e0*/  IMAD.MOV R8, RZ, RZ, -R8 ;  /* 0x000000ffff087224 */ /* 0x000fe400078e0a08 */
[----:B------:R-:W-:Y:S01]  /*87f0*/  @!P6 IMAD.MOV R158, RZ, RZ, -R158 ;  /* 0x000000ffff9ee224 */ /* 0x000fe200078e0a9e */
[C---:B------:R-:W-:Y:S01]  /*8800*/  ISETP.GT.U32.AND P6, PT, R5.reuse, R161, PT ;  /* 0x000000a10500720c */ /* 0x040fe20003fc4070 */
[----:B------:R-:W-:Y:S02]  /*8810*/  @!P4 IMAD.MOV R159, RZ, RZ, -R159 ;  /* 0x000000ffff9fc224 */ /* 0x000fe400078e0a9f */
[----:B------:R-:W-:Y:S02]  /*8820*/  IMAD R164, R5, R8, R164 ;  /* 0x0000000805a47224 */ /* 0x000fe400078e02a4 */
[----:B------:R-:W-:-:S02]  /*8830*/  @!P3 IMAD.IADD R162, R162, 0x1, -R5 ;  /* 0x00000001a2a2b824 */ /* 0x000fc400078e0a05 */
[----:B------:R-:W-:-:S03]  /*8840*/  IMAD.HI.U32 R8, R2, R165, RZ ;  /* 0x000000a502087227 */ /* 0x000fc600078e00ff */
[----:B------:R-:W-:Y:S01]  /*8850*/  ISETP.GT.U32.AND P4, PT, R5, R162, PT ;  /* 0x000000a20500720c */ /* 0x000fe20003f84070 */
[----:B------:R-:W-:Y:S02]  /*8860*/  IMAD.MOV R8, RZ, RZ, -R8 ;  /* 0x000000ffff087224 */ /* 0x000fe400078e0a08 */
[----:B------:R-:W-:Y:S01]  /*8870*/  @!P1 IMAD.MOV R157, RZ, RZ, -R157 ;  /* 0x000000ffff9d9224 */ /* 0x000fe200078e0a9d */
[----:B------:R-:W-:Y:S01]  /*8880*/  ISETP.GE.AND P1, PT, R9, RZ, PT ;  /* 0x000000ff0900720c */ /* 0x000fe20003f26270 */
[----:B------:R-:W-:Y:S02]  /*8890*/  @!P6 IMAD.IADD R161, R161, 0x1, -R5 ;  /* 0x00000001a1a1e824 */ /* 0x000fe400078e0a05 */
[----:B------:R-:W-:-:S03]  /*88a0*/  IMAD.HI.U32 R9, R2, R163, RZ ;  /* 0x000000a302097227 */ /* 0x000fc600078e00ff */
[C---:B------:R-:W-:Y:S01]  /*88b0*/  ISETP.GT.U32.AND P3, PT, R5.reuse, R161, PT ;  /* 0x000000a10500720c */ /* 0x040fe20003f64070 */
[----:B------:R-:W-:Y:S02]  /*88c0*/  @!P2 IMAD.IADD R160, R160, 0x1, -R5 ;  /* 0x00000001a0a0a824 */ /* 0x000fe400078e0a05 */
[C---:B------:R-:W-:Y:S02]  /*88d0*/  IMAD R165, R5.reuse, R8, R165 ;  /* 0x0000000805a57224 */ /* 0x040fe400078e02a5 */
[----:B------:R-:W-:Y:S01]  /*88e0*/  IMAD.MOV R10, RZ, RZ, -R9 ;  /* 0x000000ffff0a7224 */ /* 0x000fe200078e0a09 */
[C---:B------:R-:W-:Y:S01]  /*88f0*/  ISETP.GT.U32.AND P6, PT, R5.reuse, R160, PT ;  /* 0x000000a00500720c */ /* 0x040fe20003fc4070 */
[----:B------:R-:W-:Y:S01]  /*8900*/  @!P4 IMAD.IADD R162, R162, 0x1, -R5 ;  /* 0x00000001a2a2c824 */ /* 0x000fe200078e0a05 */
[C---:B------:R-:W-:Y:S01]  /*8910*/  ISETP.GT.U32.AND P4, PT, R5.reuse, R165, PT ;  /* 0x000000a50500720c */ /* 0x040fe20003f84070 */
[----:B------:R-:W-:Y:S02]  /*8920*/  IMAD R163, R5, R10, R163 ;  /* 0x0000000a05a37224 */ /* 0x000fe400078e02a3 */
[----:B------:R-:W-:-:S03]  /*8930*/  IMAD.HI.U32 R8, R2, R166, RZ ;  /* 0x000000a602087227 */ /* 0x000fc600078e00ff */
[----:B------:R-:W-:Y:S01]  /*8940*/  ISETP.GT.U32.AND P2, PT, R5, R163, PT ;  /* 0x000000a30500720c */ /* 0x000fe20003f44070 */
[--C-:B------:R-:W-:Y:S01]  /*8950*/  @!P3 IMAD.IADD R161, R161, 0x1, -R5.reuse ;  /* 0x00000001a1a1b824 */ /* 0x100fe200078e0a05 */
[----:B------:R-:W-:Y:S01]  /*8960*/  ISETP.GE.AND P3, PT, R168, RZ, PT ;  /* 0x000000ffa800720c */ /* 0x000fe20003f66270 */
[----:B------:R-:W-:Y:S01]  /*8970*/  IMAD.MOV R8, RZ, RZ, -R8 ;  /* 0x000000ffff087224 */ /* 0x000fe200078e0a08 */
[----:B------:R-:W-:Y:S01]  /*8980*/  IABS R168, R173 ;  /* 0x000000ad00a87213 */ /* 0x000fe20000000000 */
[--C-:B------:R-:W-:Y:S01]  /*8990*/  @!P6 IMAD.IADD R160, R160, 0x1, -R5.reuse ;  /* 0x00000001a0a0e824 */ /* 0x100fe200078e0a05 */
[----:B------:R-:W-:Y:S01]  /*89a0*/  ISETP.GT.U32.AND P6, PT, R5, R164, PT ;  /* 0x000000a40500720c */ /* 0x000fe20003fc4070 */
[----:B------:R-:W-:Y:S02]  /*89b0*/  @!P4 IMAD.IADD R165, R165, 0x1, -R5 ;  /* 0x00000001a5a5c824 */ /* 0x000fe400078e0a05 */
[----:B------:R-:W-:Y:S02]  /*89c0*/  @!P5 IMAD.MOV R160, RZ, RZ, -R160 ;  /* 0x000000ffffa0d224 */ /* 0x000fe400078e0aa0 */
[C---:B------:R-:W-:Y:S01]  /*89d0*/  IMAD R166, R5.reuse, R8, R166 ;  /* 0x0000000805a67224 */ /* 0x040fe200078e02a6 */
[----:B------:R-:W-:Y:S01]  /*89e0*/  ISETP.GT.U32.AND P5, PT, R5, R165, PT ;  /* 0x000000a50500720c */ /* 0x000fe20003fa4070 */
[----:B------:R-:W-:-:S04]  /*89f0*/  IMAD.HI.U32 R8, R2, R168, RZ ;  /* 0x000000a802087227 */ /* 0x000fc800078e00ff */
[----:B------:R-:W-:Y:S02]  /*8a00*/  @!P2 IMAD.IADD R163, R163, 0x1, -R5 ;  /* 0x00000001a3a3a824 */ /* 0x000fe400078e0a05 */
[----:B------:R-:W-:Y:S02]  /*8a10*/  IMAD.MOV R8, RZ, RZ, -R8 ;  /* 0x000000ffff087224 */ /* 0x000fe400078e0a08 */
[----:B------:R-:W-:Y:S01]  /*8a20*/  IMAD.HI.U32 R9, R2, R167, RZ ;  /* 0x000000a702097227 */ /* 0x000fe200078e00ff */
[----:B------:R-:W-:-:S03]  /*8a30*/  ISETP.GT.U32.AND P2, PT, R5, R163, PT ;  /* 0x000000a30500720c */ /* 0x000fc60003f44070 */
[----:B------:R-:W-:Y:S02]  /*8a40*/  IMAD R168, R5, R8, R168 ;  /* 0x0000000805a87224 */ /* 0x000fe400078e02a8 */
[----:B------:R-:W-:Y:S02]  /*8a50*/  @!P5 IMAD.IADD R165, R165, 0x1, -R5 ;  /* 0x00000001a5a5d824 */ /* 0x000fe400078e0a05 */
[----:B------:R-:W-:Y:S01]  /*8a60*/  IMAD.MOV R10, RZ, RZ, -R9 ;  /* 0x000000ffff0a7224 */ /* 0x000fe200078e0a09 */
[----:B------:R-:W-:Y:S01]  /*8a70*/  ISETP.GT.U32.AND P5, PT, R5, R168, PT ;  /* 0x000000a80500720c */ /* 0x000fe20003fa4070 */
[----:B------:R-:W-:Y:S01]  /*8a80*/  @!P6 IMAD.IADD R164, R164, 0x1, -R5 ;  /* 0x00000001a4a4e824 */ /* 0x000fe200078e0a05 */
[----:B------:R-:W-:Y:S01]  /*8a90*/  LOP3.LUT R9, R7, 0xac, RZ, 0xfc, !PT ;  /* 0x000000ac07097812 */ /* 0x000fe200078efcff */
[----:B------:R-:W-:Y:S01]  /*8aa0*/  IMAD R167, R5, R10, R167 ;  /* 0x0000000a05a77224 */ /* 0x000fe200078e02a7 */
[----:B------:R-:W-:Y:S01]  /*8ab0*/  ISETP.GE.AND P6, PT, R170, RZ, PT ;  /* 0x000000ffaa00720c */ /* 0x000fe20003fc6270 */
[----:B------:R-:W-:Y:S01]  /*8ac0*/  @!P2 IMAD.IADD R163, R163, 0x1, -R5 ;  /* 0x00000001a3a3a824 */ /* 0x000fe200078e0a05 */
[----:B------:R-:W-:Y:S01]  /*8ad0*/  ISETP.GE.AND P2, PT, R169, RZ, PT ;  /* 0x000000ffa900720c */ /* 0x000fe20003f46270 */
[----:B------:R-:W-:Y:S01]  /*8ae0*/  @!P0 IMAD.MOV R161, RZ, RZ, -R161 ;  /* 0x000000ffffa18224 */ /* 0x000fe200078e0aa1 */
[----:B------:R-:W-:Y:S01]  /*8af0*/  IABS R169, R9 ;  /* 0x0000000900a97213 */ /* 0x000fe20000000000 */
[----:B------:R-:W-:Y:S01]  /*8b00*/  @!P3 IMAD.MOV R163, RZ, RZ, -R163 ;  /* 0x000000ffffa3b224 */ /* 0x000fe200078e0aa3 */
[C---:B------:R-:W-:Y:S01]  /*8b10*/  ISETP.GT.U32.AND P0, PT, R5.reuse, R166, PT ;  /* 0x000000a60500720c */ /* 0x040fe20003f04070 */
[----:B------:R-:W-:Y:S01]  /*8b20*/  @!P1 IMAD.MOV R162, RZ, RZ, -R162 ;  /* 0x000000ffffa29224 */ /* 0x000fe200078e0aa2 */
[----:B------:R-:W-:Y:S01]  /*8b30*/  IABS R170, R174 ;  /* 0x000000ae00aa7213 */ /* 0x000fe20000000000 */
[----:B------:R-:W-:Y:S01]  /*8b40*/  @!P5 IMAD.IADD R168, R168, 0x1, -R5 ;  /* 0x00000001a8a8d824 */ /* 0x000fe200078e0a05 */
[C---:B------:R-:W-:Y:S01]  /*8b50*/  ISETP.GT.U32.AND P3, PT, R5.reuse, R167, PT ;  /* 0x000000a70500720c */ /* 0x040fe20003f64070 */
[----:B------:R-:W-:Y:S01]  /*8b60*/  IMAD.HI.U32 R8, R2, R169, RZ ;  /* 0x000000a902087227 */ /* 0x000fe200078e00ff */
[----:B------:R-:W-:-:S02]  /*8b70*/  ISETP.GT.U32.AND P4, PT, R5, R164, PT ;  /* 0x000000a40500720c */ /* 0x000fc40003f84070 */
[----:B------:R-:W-:Y:S01]  /*8b80*/  ISETP.GT.U32.AND P5, PT, R5, R168, PT ;  /* 0x000000a80500720c */ /* 0x000fe20003fa4070 */
[----:B------:R-:W-:Y:S01]  /*8b90*/  IMAD.MOV R10, RZ, RZ, -R8 ;  /* 0x000000ffff0a7224 */ /* 0x000fe200078e0a08 */
[----:B------:R-:W-:Y:S01]  /*8ba0*/  ISETP.GE.AND P1, PT, R171, RZ, PT ;  /* 0x000000ffab00720c */ /* 0x000fe20003f26270 */
[----:B------:R-:W-:Y:S01]  /*8bb0*/  IMAD.HI.U32 R8, R2, R170, RZ ;  /* 0x000000aa02087227 */ /* 0x000fe200078e00ff */
[----:B------:R-:W-:-:S03]  /*8bc0*/  IABS R171, R175 ;  /* 0x000000af00ab7213 */ /* 0x000fc60000000000 */
[----:B------:R-:W-:Y:S02]  /*8bd0*/  IMAD.MOV R8, RZ, RZ, -R8 ;  /* 0x000000ffff087224 */ /* 0x000fe400078e0a08 */
[--C-:B------:R-:W-:Y:S01]  /*8be0*/  @!P0 IMAD.IADD R166, R166, 0x1, -R5.reuse ;  /* 0x00000001a6a68824 */ /* 0x100fe200078e0a05 */
[----:B------:R-:W-:Y:S01]  /*8bf0*/  ISETP.GE.AND P0, PT, R173, RZ, PT ;  /* 0x000000ffad00720c */ /* 0x000fe20003f06270 */
[----:B------:R-:W-:Y:S02]  /*8c00*/  IMAD R170, R5, R8, R170 ;  /* 0x0000000805aa7224 */ /* 0x000fe400078e02aa */
[--C-:B------:R-:W-:Y:S01]  /*8c10*/  @!P3 IMAD.IADD R167, R167, 0x1, -R5.reuse ;  /* 0x00000001a7a7b824 */ /* 0x100fe200078e0a05 */
[C---:B------:R-:W-:Y:S01]  /*8c20*/  ISETP.GT.U32.AND P3, PT, R5.reuse, R166, PT ;  /* 0x000000a60500720c */ /* 0x040fe20003f64070 */
[--C-:B------:R-:W-:Y:S01]  /*8c30*/  @!P5 IMAD.IADD R168, R168, 0x1, -R5.reuse ;  /* 0x00000001a8a8d824 */ /* 0x100fe200078e0a05 */
[C---:B------:R-:W-:Y:S01]  /*8c40*/  ISETP.GT.U32.AND P5, PT, R5.reuse, R170, PT ;  /* 0x000000aa0500720c */ /* 0x040fe20003fa4070 */
[----:B------:R-:W-:Y:S01]  /*8c50*/  @!P4 IMAD.IADD R164, R164, 0x1, -R5 ;  /* 0x00000001a4a4c824 */ /* 0x000fe200078e0a05 */
[----:B------:R-:W-:Y:S01]  /*8c60*/  ISETP.GE.AND P4, PT, R172, RZ, PT ;  /* 0x000000ffac00720c */ /* 0x000fe20003f86270 */
[----:B------:R-:W-:Y:S01]  /*8c70*/  IMAD R169, R5, R10, R169 ;  /* 0x0000000a05a97224 */ /* 0x000fe200078e02a9 */
[----:B------:R-:W-:Y:S01]  /*8c80*/  LOP3.LUT R10, R7, 0xa4, RZ, 0xfc, !PT ;  /* 0x000000a4070a7812 */ /* 0x000fe200078efcff */
[----:B------:R-:W-:Y:S01]  /*8c90*/  @!P2 IMAD.MOV R164, RZ, RZ, -R164 ;  /* 0x000000ffffa4a224 */ /* 0x000fe200078e0aa4 */
[----:B------:R-:W-:Y:S01]  /*8ca0*/  ISETP.GT.U32.AND P2, PT, R5, R167, PT ;  /* 0x000000a70500720c */ /* 0x000fe20003f44070 */
[----:B------:R-:W-:Y:S01]  /*8cb0*/  IMAD.HI.U32 R8, R2, R171, RZ ;  /* 0x000000ab02087227 */ /* 0x000fe200078e00ff */
[----:B------:R-:W-:-:S02]  /*8cc0*/  IABS R173, R10 ;  /* 0x0000000a00ad7213 */ /* 0x000fc40000000000 */
[----:B------:R-:W-:Y:S01]  /*8cd0*/  IABS R172, R176 ;  /* 0x000000b000ac7213 */ /* 0x000fe20000000000 */
[--C-:B------:R-:W-:Y:S01]  /*8ce0*/  @!P3 IMAD.IADD R166, R166, 0x1, -R5.reuse ;  /* 0x00000001a6a6b824 */ /* 0x100fe200078e0a05 */
[C---:B------:R-:W-:Y:S01]  /*8cf0*/  ISETP.GT.U32.AND P3, PT, R5.reuse, R169, PT ;  /* 0x000000a90500720c */ /* 0x040fe20003f64070 */
[----:B------:R-:W-:Y:S02]  /*8d00*/  @!P5 IMAD.IADD R170, R170, 0x1, -R5 ;  /* 0x00000001aaaad824 */ /* 0x000fe400078e0a05 */
[----:B------:R-:W-:Y:S02]  /*8d10*/  IMAD.MOV R8, RZ, RZ, -R8 ;  /* 0x000000ffff087224 */ /* 0x000fe400078e0a08 */
[----:B------:R-:W-:Y:S01]  /*8d20*/  @!P1 IMAD.MOV R166, RZ, RZ, -R166 ;  /* 0x000000ffffa69224 */ /* 0x000fe200078e0aa6 */
[C---:B------:R-:W-:Y:S01]  /*8d30*/  ISETP.GT.U32.AND P1, PT, R5.reuse, R170, PT ;  /* 0x000000aa0500720c */ /* 0x040fe20003f24070 */
[----:B------:R-:W-:Y:S02]  /*8d40*/  IMAD R171, R5, R8, R171 ;  /* 0x0000000805ab7224 */ /* 0x000fe400078e02ab */
[----:B------:R-:W-:-:S04]  /*8d50*/  IMAD.HI.U32 R8, R2, R173, RZ ;  /* 0x000000ad02087227 */ /* 0x000fc800078e00ff */
[----:B------:R-:W-:Y:S01]  /*8d60*/  @!P2 IMAD.IADD R167, R167, 0x1, -R5 ;  /* 0x00000001a7a7a824 */ /* 0x000fe200078e0a05 */
[----:B------:R-:W-:Y:S01]  /*8d70*/  ISETP.GE.AND P2, PT, R9, RZ, PT ;  /* 0x000000ff0900720c */ /* 0x000fe20003f46270 */
[----:B------:R-:W-:-:S04]  /*8d80*/  IMAD.HI.U32 R9, R2, R172, RZ ;  /* 0x000000ac02097227 */ /* 0x000fc800078e00ff */
[----:B------:R-:W-:Y:S02]  /*8d90*/  IMAD.MOV R8, RZ, RZ, -R8 ;  /* 0x000000ffff087224 */ /* 0x000fe400078e0a08 */
[----:B------:R-:W-:Y:S02]  /*8da0*/  IMAD.MOV R9, RZ, RZ, -R9 ;  /* 0x000000ffff097224 */ /* 0x000fe400078e0a09 */
[C---:B------:R-:W-:Y:S02]  /*8db0*/  IMAD R173, R5.reuse, R8, R173 ;  /* 0x0000000805ad7224 */ /* 0x040fe400078e02ad */
[----:B------:R-:W-:Y:S01]  /*8dc0*/  IMAD R172, R5, R9, R172 ;  /* 0x0000000905ac7224 */ /* 0x000fe200078e02ac */
[----:B------:R-:W-:Y:S01]  /*8dd0*/  LOP3.LUT R9, R7, 0xa0, RZ, 0xfc, !PT ;  /* 0x000000a007097812 */ /* 0x000fe200078efcff */
[----:B------:R-:W-:Y:S01]  /*8de0*/  @!P6 IMAD.MOV R165, RZ, RZ, -R165 ;  /* 0x000000ffffa5e224 */ /* 0x000fe200078e0aa5 */
[C---:B------:R-:W-:Y:S01]  /*8df0*/  ISETP.GT.U32.AND P6, PT, R5.reuse, R171, PT ;  /* 0x000000ab0500720c */ /* 0x040fe20003fc4070 */
[--C-:B------:R-:W-:Y:S01]  /*8e00*/  @!P1 IMAD.IADD R170, R170, 0x1, -R5.reuse ;  /* 0x00000001aaaa9824 */ /* 0x100fe200078e0a05 */
[C---:B------:R-:W-:Y:S01]  /*8e10*/  ISETP.GT.U32.AND P1, PT, R5.reuse, R173, PT ;  /* 0x000000ad0500720c */ /* 0x040fe20003f24070 */
[----:B------:R-:W-:Y:S01]  /*8e20*/  @!P0 IMAD.MOV R168, RZ, RZ, -R168 ;  /* 0x000000ffffa88224 */ /* 0x000fe200078e0aa8 */
[----:B------:R-:W-:Y:S01]  /*8e30*/  ISETP.GT.U32.AND P0, PT, R5, R172, PT ;  /* 0x000000ac0500720c */ /* 0x000fe20003f04070 */
[----:B------:R-:W-:Y:S01]  /*8e40*/  @!P3 IMAD.IADD R169, R169, 0x1, -R5 ;  /* 0x00000001a9a9b824 */ /* 0x000fe200078e0a05 */
[----:B------:R-:W-:Y:S01]  /*8e50*/  ISETP.GE.AND P3, PT, R174, RZ, PT ;  /* 0x000000ffae00720c */ /* 0x000fe20003f66270 */
[----:B------:R-:W-:Y:S01]  /*8e60*/  @!P4 IMAD.MOV R167, RZ, RZ, -R167 ;  /* 0x000000ffffa7c224 */ /* 0x000fe200078e0aa7 */
[----:B------:R-:W-:-:S02]  /*8e70*/  IABS R174, R177 ;  /* 0x000000b100ae7213 */ /* 0x000fc40000000000 */
[----:B------:R-:W-:Y:S02]  /*8e80*/  ISETP.GE.AND P4, PT, R175, RZ, PT ;  /* 0x000000ffaf00720c */ /* 0x000fe40003f86270 */
[----:B------:R-:W-:Y:S01]  /*8e90*/  IABS R175, R9 ;  /* 0x0000000900af7213 */ /* 0x000fe20000000000 */
[----:B------:R-:W-:Y:S01]  /*8ea0*/  IMAD.HI.U32 R8, R2, R174, RZ ;  /* 0x000000ae02087227 */ /* 0x000fe200078e00ff */
[----:B------:R-:W-:-:S03]  /*8eb0*/  ISETP.GT.U32.AND P5, PT, R5, R169, PT ;  /* 0x000000a90500720c */ /* 0x000fc60003fa4070 */
[--C-:B------:R-:W-:Y:S01]  /*8ec0*/  @!P6 IMAD.IADD R171, R171, 0x1, -R5.reuse ;  /* 0x00000001ababe824 */ /* 0x100fe200078e0a05 */
[----:B------:R-:W-:Y:S01]  /*8ed0*/  ISETP.GE.AND P6, PT, R10, RZ, PT ;  /* 0x000000ff0a00720c */ /* 0x000fe20003fc6270 */
[--C-:B------:R-:W-:Y:S01]  /*8ee0*/  @!P1 IMAD.IADD R173, R173, 0x1, -R5.reuse ;  /* 0x00000001adad9824 */ /* 0x100fe200078e0a05 */
[----:B------:R-:W-:Y:S01]  /*8ef0*/  LOP3.LUT R10, R7, 0x9e, RZ, 0xfc, !PT ;  /* 0x0000009e070a7812 */ /* 0x000fe200078efcff */
[----:B------:R-:W-:Y:S02]  /*8f00*/  IMAD.MOV R8, RZ, RZ, -R8 ;  /* 0x000000ffff087224 */ /* 0x000fe400078e0a08 */
        /* <DEDUP_REMOVED lines=8> */
[----:B------:R-:W-:Y:S01]  /*8f90*/  IMAD R175, R5, R8, R175 ;  /* 0x0000000805af7224 */ /* 0x000fe200078e02af */
[----:B------:R-:W-:Y:S01]  /*8fa0*/  IABS R176, R10 ;  /* 0x0000000a00b07213 */ /* 0x000fe20000000000 */
[--C-:B------:R-:W-:Y:S01]  /*8fb0*/  @!P0 IMAD.IADD R171, R171, 0x1, -R5.reuse ;  /* 0x00000001abab8824 */ /* 0x100fe200078e0a05 */
[----:B------:R-:W-:Y:S01]  /*8fc0*/  ISETP.GT.U32.AND P0, PT, R5, R174, PT ;  /* 0x000000ae0500720c */ /* 0x000fe20003f04070 */
[----:B------:R-:W-:Y:S01]  /*8fd0*/  @!P1 IMAD.IADD R173, R173, 0x1, -R5 ;  /* 0x00000001adad9824 */ /* 0x000fe200078e0a05 */
[C---:B------:R-:W-:Y:S01]  /*8fe0*/  ISETP.GT.U32.AND P1, PT, R5.reuse, R175, PT ;  /* 0x000000af0500720c */ /* 0x040fe20003f24070 */
[----:B------:R-:W-:Y:S01]  /*8ff0*/  @!P2 IMAD.MOV R169, RZ, RZ, -R169 ;  /* 0x000000ffffa9a224 */ /* 0x000fe200078e0aa9 */
[----:B------:R-:W-:Y:S01]  /*9000*/  ISETP.GT.U32.AND P2, PT, R5, R172, PT ;  /* 0x000000ac0500720c */ /* 0x000fe20003f44070 */
[----:B------:R-:W-:-:S04]  /*9010*/  IMAD.HI.U32 R8, R2, R176, RZ ;  /* 0x000000b002087227 */ /* 0x000fc800078e00ff */
[----:B------:R-:W-:Y:S01]  /*9020*/  @!P3 IMAD.MOV R170, RZ, RZ, -R170 ;  /* 0x000000ffffaab224 */ /* 0x000fe200078e0aaa */
[----:B------:R-:W-:Y:S01]  /*9030*/  ISETP.GE.AND P3, PT, R177, RZ, PT ;  /* 0x000000ffb100720c */ /* 0x000fe20003f66270 */
[----:B------:R-:W-:Y:S01]  /*9040*/  IMAD.MOV R8, RZ, RZ, -R8 ;  /* 0x000000ffff087224 */ /* 0x000fe200078e0a08 */
[----:B------:R-:W-:Y:S01]  /*9050*/  IABS R177, R179 ;  /* 0x000000b300b17213 */ /* 0x000fe20000000000 */
[--C-:B------:R-:W-:Y:S01]  /*9060*/  @!P0 IMAD.IADD R174, R174, 0x1, -R5.reuse ;  /* 0x00000001aeae8824 */ /* 0x100fe200078e0a05 */
[----:B------:R-:W-:Y:S01]  /*9070*/  ISETP.GE.AND P0, PT, R10, RZ, PT ;  /* 0x000000ff0a00720c */ /* 0x000fe20003f06270 */
[----:B------:R-:W-:Y:S01]  /*9080*/  @!P1 IMAD.IADD R175, R175, 0x1, -R5 ;  /* 0x00000001afaf9824 */ /* 0x000fe200078e0a05 */
[----:B------:R-:W-:Y:S01]  /*9090*/  LOP3.LUT R10, R7, 0x98, RZ, 0xfc, !PT ;  /* 0x00000098070a7812 */ /* 0x000fe200078efcff */
[----:B------:R-:W-:Y:S01]  /*90a0*/  @!P4 IMAD.MOV R171, RZ, RZ, -R171 ;  /* 0x000000ffffabc224 */ /* 0x000fe200078e0aab */
[C---:B------:R-:W-:Y:S01]  /*90b0*/  ISETP.GT.U32.AND P4, PT, R5.reuse, R174, PT ;  /* 0x000000ae0500720c */ /* 0x040fe20003f84070 */
[C---:B------:R-:W-:Y:S01]  /*90c0*/  IMAD R176, R5.reuse, R8, R176 ;  /* 0x0000000805b07224 */ /* 0x040fe200078e02b0 */
[----:B------:R-:W-:Y:S01]  /*90d0*/  ISETP.GT.U32.AND P1, PT, R5, R175, PT ;  /* 0x000000af0500720c */ /* 0x000fe20003f24070 */
[----:B------:R-:W-:-:S04]  /*90e0*/  IMAD.HI.U32 R8, R2, R177, RZ ;  /* 0x000000b102087227 */ /* 0x000fc800078e00ff */
[----:B------:R-:W-:Y:S01]  /*90f0*/  @!P2 IMAD.IADD R172, R172, 0x1, -R5 ;  /* 0x00000001acaca824 */ /* 0x000fe200078e0a05 */
[----:B------:R-:W-:Y:S01]  /*9100*/  ISETP.GE.AND P2, PT, R9, RZ, PT ;  /* 0x000000ff0900720c */ /* 0x000fe20003f46270 */
[----:B------:R-:W-:-:S04]  /*9110*/  IMAD.HI.U32 R9, R2, R178, RZ ;  /* 0x000000b202097227 */ /* 0x000fc800078e00ff */
[----:B------:R-:W-:Y:S02]  /*9120*/  IMAD.MOV R8, RZ, RZ, -R8 ;  /* 0x000000ffff087224 */ /* 0x000fe400078e0a08 */
[----:B------:R-:W-:Y:S01]  /*9130*/  @!P5 IMAD.MOV R172, RZ, RZ, -R172 ;  /* 0x000000ffffacd224 */ /* 0x000fe200078e0aac */
[C---:B------:R-:W-:Y:S01]  /*9140*/  ISETP.GT.U32.AND P5, PT, R5.reuse, R176, PT ;  /* 0x000000b00500720c */ /* 0x040fe20003fa4070 */
[----:B------:R-:W-:Y:S02]  /*9150*/  IMAD.MOV R9, RZ, RZ, -R9 ;  /* 0x000000ffff097224 */ /* 0x000fe400078e0a09 */
[C---:B------:R-:W-:Y:S02]  /*9160*/  IMAD R177, R5.reuse, R8, R177 ;  /* 0x0000000805b17224 */ /* 0x040fe400078e02b1 */
[--C-:B------:R-:W-:Y:S01]  /*9170*/  @!P4 IMAD.IADD R174, R174, 0x1, -R5.reuse ;  /* 0x00000001aeaec824 */ /* 0x100fe200078e0a05 */
[----:B------:R-:W-:Y:S01]  /*9180*/  ISETP.GE.AND P4, PT, R180, RZ, PT ;  /* 0x000000ffb400720c */ /* 0x000fe20003f86270 */
[----:B------:R-:W-:Y:S01]  /*9190*/  IMAD R178, R5, R9, R178 ;  /* 0x0000000905b27224 */ /* 0x000fe200078e02b2 */
[----:B------:R-:W-:Y:S01]  /*91a0*/  LOP3.LUT R9, R7, 0x96, RZ, 0xfc, !PT ;  /* 0x0000009607097812 */ /* 0x000fe200078efcff */
[--C-:B------:R-:W-:Y:S01]  /*91b0*/  @!P1 IMAD.IADD R175, R175, 0x1, -R5.reuse ;  /* 0x00000001afaf9824 */ /* 0x100fe200078e0a05 */
[C---:B------:R-:W-:Y:S01]  /*91c0*/  ISETP.GT.U32.AND P1, PT, R5.reuse, R177, PT ;  /* 0x000000b10500720c */ /* 0x040fe20003f24070 */
[----:B------:R-:W-:Y:S01]  /*91d0*/  @!P3 IMAD.MOV R174, RZ, RZ, -R174 ;  /* 0x000000ffffaeb224 */ /* 0x000fe200078e0aae */
[----:B------:R-:W-:Y:S01]  /*91e0*/  ISETP.GT.U32.AND P3, PT, R5, R178, PT ;  /* 0x000000b20500720c */ /* 0x000fe20003f64070 */
[----:B------:R-:W-:Y:S01]  /*91f0*/  @!P5 IMAD.IADD R176, R176, 0x1, -R5 ;  /* 0x00000001b0b0d824 */ /* 0x000fe200078e0a05 */
[----:B------:R-:W-:Y:S01]  /*9200*/  IABS R180, R9 ;  /* 0x0000000900b47213 */ /* 0x000fe20000000000 */
[----:B------:R-:W-:Y:S01]  /*9210*/  @!P6 IMAD.MOV R173, RZ, RZ, -R173 ;  /* 0x000000ffffade224 */ /* 0x000fe200078e0aad */
[----:B------:R-:W-:Y:S01]  /*9220*/  ISETP.GE.AND P6, PT, R179, RZ, PT ;  /* 0x000000ffb300720c */ /* 0x000fe20003fc6270 */
[----:B------:R-:W-:Y:S01]  /*9230*/  @!P2 IMAD.MOV R175, RZ, RZ, -R175 ;  /* 0x000000ffffafa224 */ /* 0x000fe200078e0aaf */
[----:B------:R-:W-:-:S02]  /*9240*/  ISETP.GT.U32.AND P5, PT, R5, R176, PT ;  /* 0x000000b00500720c */ /* 0x000fc40003fa4070 */
[----:B------:R-:W-:Y:S02]  /*9250*/  IABS R179, R10 ;  /* 0x0000000a00b37213 */ /* 0x000fe40000000000 */
[----:B------:R-:W-:Y:S01]  /*9260*/  ISETP.GE.AND P2, PT, R10, RZ, PT ;  /* 0x000000ff0a00720c */ /* 0x000fe20003f46270 */
[--C-:B------:R-:W-:Y:S02]  /*9270*/  @!P1 IMAD.IADD R177, R177, 0x1, -R5.reuse ;  /* 0x00000001b1b19824 */ /* 0x100fe400078e0a05 */
[----:B------:R-:W-:Y:S02]  /*9280*/  @!P3 IMAD.IADD R178, R178, 0x1, -R5 ;  /* 0x00000001b2b2b824 */ /* 0x000fe400078e0a05 */
[----:B------:R-:W-:Y:S01]  /*9290*/  IMAD.HI.U32 R8, R2, R179, RZ ;  /* 0x000000b302087227 */ /* 0x000fe200078e00ff */
[C---:B------:R-:W-:Y:S02]  /*92a0*/  ISETP.GT.U32.AND P1, PT, R5.reuse, R177, PT ;  /* 0x000000b10500720c */ /* 0x040fe40003f24070 */
[----:B------:R-:W-:Y:S01]  /*92b0*/  ISETP.GT.U32.AND P3, PT, R5, R178, PT ;  /* 0x000000b20500720c */ /* 0x000fe20003f64070 */
[----:B------:R-:W-:-:S02]  /*92c0*/  IMAD.MOV R10, RZ, RZ, -R8 ;  /* 0x000000ffff0a7224 */ /* 0x000fc400078e0a08 */
[----:B------:R-:W-:Y:S01]  /*92d0*/  @!P5 IMAD.IADD R176, R176, 0x1, -R5 ;  /* 0x00000001b0b0d824 */ /* 0x000fe200078e0a05 */
[----:B------:R-:W-:Y:S01]  /*92e0*/  ISETP.GE.AND P5, PT, R9, RZ, PT ;  /* 0x000000ff0900720c */ /* 0x000fe20003fa6270 */
[----:B------:R-:W-:-:S04]  /*92f0*/  IMAD.HI.U32 R9, R2, R181, RZ ;  /* 0x000000b502097227 */ /* 0x000fc800078e00ff */
[----:B------:R-:W-:Y:S02]  /*9300*/  IMAD R179, R5, R10, R179 ;  /* 0x0000000a05b37224 */ /* 0x000fe400078e02b3 */
[----:B------:R-:W-:Y:S02]  /*9310*/  IMAD.MOV R10, RZ, RZ, -R9 ;  /* 0x000000ffff0a7224 */ /* 0x000fe400078e0a09 */
[----:B------:R-:W-:Y:S01]  /*9320*/  @!P1 IMAD.IADD R177, R177, 0x1, -R5 ;  /* 0x00000001b1b19824 */ /* 0x000fe200078e0a05 */
[C---:B------:R-:W-:Y:S01]  /*9330*/  ISETP.GT.U32.AND P1, PT, R5.reuse, R179, PT ;  /* 0x000000b30500720c */ /* 0x040fe20003f24070 */
[----:B------:R-:W-:Y:S02]  /*9340*/  IMAD R181, R5, R10, R181 ;  /* 0x0000000a05b57224 */ /* 0x000fe400078e02b5 */
[----:B------:R-:W-:Y:S02]  /*9350*/  @!P3 IMAD.IADD R178, R178, 0x1, -R5 ;  /* 0x00000001b2b2b824 */ /* 0x000fe400078e0a05 */
[----:B------:R-:W-:-:S04]  /*9360*/  IMAD.HI.U32 R8, R2, R180, RZ ;  /* 0x000000b402087227 */ /* 0x000fc800078e00ff */
[----:B------:R-:W-:Y:S01]  /*9370*/  @!P4 IMAD.MOV R178, RZ, RZ, -R178 ;  /* 0x000000ffffb2c224 */ /* 0x000fe200078e0ab2 */
[----:B------:R-:W-:Y:S01]  /*9380*/  ISETP.GT.U32.AND P4, PT, R5, R181, PT ;  /* 0x000000b50500720c */ /* 0x000fe20003f84070 */
[----:B------:R-:W-:Y:S02]  /*9390*/  IMAD.MOV R8, RZ, RZ, -R8 ;  /* 0x000000ffff087224 */ /* 0x000fe400078e0a08 */
[----:B------:R-:W-:Y:S02]  /*93a0*/  @!P1 IMAD.IADD R179, R179, 0x1, -R5 ;  /* 0x00000001b3b39824 */ /* 0x000fe400078e0a05 */
[----:B------:R-:W-:Y:S01]  /*93b0*/  IMAD R180, R5, R8, R180 ;  /* 0x0000000805b47224 */ /* 0x000fe200078e02b4 */
[----:B------:R-:W-:Y:S01]  /*93c0*/  LOP3.LUT R8, R7, 0x92, RZ, 0xfc, !PT ;  /* 0x0000009207087812 */ /* 0x000fe200078efcff */
[----:B------:R-:W-:Y:S01]  /*93d0*/  @!P0 IMAD.MOV R176, RZ, RZ, -R176 ;  /* 0x000000ffffb08224 */ /* 0x000fe200078e0ab0 */
[----:B------:R-:W-:Y:S01]  /*93e0*/  ISETP.GE.AND P0, PT, R182, RZ, PT ;  /* 0x000000ffb600720c */ /* 0x000fe20003f06270 */
[----:B------:R-:W-:Y:S01]  /*93f0*/  @!P6 IMAD.MOV R177, RZ, RZ, -R177 ;  /* 0x000000ffffb1e224 */ /* 0x000fe200078e0ab1 */
[C---:B------:R-:W-:Y:S01]  /*9400*/  ISETP.GT.U32.AND P6, PT, R5.reuse, R180, PT ;  /* 0x000000b40500720c */ /* 0x040fe20003fc4070 */
[----:B------:R-:W-:Y:S01]  /*9410*/  IMAD.HI.U32 R9, R2, R183, RZ ;  /* 0x000000b702097227 */ /* 0x000fe200078e00ff */
[----:B------:R-:W-:-:S02]  /*9420*/  ISETP.GT.U32.AND P1, PT, R5, R179, PT ;  /* 0x000000b30500720c */ /* 0x000fc40003f24070 */
[----:B------:R-:W-:Y:S01]  /*9430*/  IABS R182, R8 ;  /* 0x0000000800b67213 */ /* 0x000fe20000000000 */
[----:B------:R-:W-:Y:S01]  /*9440*/  @!P4 IMAD.IADD R181, R181, 0x1, -R5 ;  /* 0x00000001b5b5c824 */ /* 0x000fe200078e0a05 */
[----:B------:R-:W-:Y:S01]  /*9450*/  ISETP.GE.AND P3, PT, R8, RZ, PT ;  /* 0x000000ff0800720c */ /* 0x000fe20003f66270 */
[----:B------:R-:W-:Y:S02]  /*9460*/  IMAD.MOV R184, RZ, RZ, -R9 ;  /* 0x000000ffffb87224 */ /* 0x000fe400078e0a09 */
[----:B------:R-:W-:Y:S01]  /*9470*/  IMAD.HI.U32 R8, R2, R182, RZ ;  /* 0x000000b602087227 */ /* 0x000fe200078e00ff */
[----:B------:R-:W-:-:S03]  /*9480*/  ISETP.GT.U32.AND P4, PT, R5, R181, PT ;  /* 0x000000b50500720c */ /* 0x000fc60003f84070 */
[----:B------:R-:W-:Y:S02]  /*9490*/  IMAD.MOV R10, RZ, RZ, -R8 ;  /* 0x000000ffff0a7224 */ /* 0x000fe400078e0a08 */
[----:B------:R-:W-:-:S04]  /*94a0*/  IMAD.HI.U32 R8, R2, R185, RZ ;  /* 0x000000b902087227 */ /* 0x000fc800078e00ff */
[----:B------:R-:W-:-:S04]  /*94b0*/  IMAD.HI.U32 R9, R2, R186, RZ ;  /* 0x000000ba02097227 */ /* 0x000fc800078e00ff */
[--C-:B------:R-:W-:Y:S02]  /*94c0*/  @!P6 IMAD.IADD R180, R180, 0x1, -R5.reuse ;  /* 0x00000001b4b4e824 */ /* 0x100fe400078e0a05 */
[----:B------:R-:W-:Y:S01]  /*94d0*/  @!P1 IMAD.IADD R179, R179, 0x1, -R5 ;  /* 0x00000001b3b39824 */ /* 0x000fe200078e0a05 */
[----:B------:R-:W-:Y:S01]  /*94e0*/  ISETP.GE.AND P1, PT, R187, RZ, PT ;  /* 0x000000ffbb00720c */ /* 0x000fe20003f26270 */
[C---:B------:R-:W-:Y:S01]  /*94f0*/  IMAD R183, R5.reuse, R184, R183 ;  /* 0x000000b805b77224 */ /* 0x040fe200078e02b7 */
[C---:B------:R-:W-:Y:S01]  /*9500*/  ISETP.GT.U32.AND P6, PT, R5.reuse, R180, PT ;  /* 0x000000b40500720c */ /* 0x040fe20003fc4070 */
[----:B------:R-:W-:Y:S01]  /*9510*/  IMAD.MOV R8, RZ, RZ, -R8 ;  /* 0x000000ffff087224 */ /* 0x000fe200078e0a08 */
[----:B------:R-:W-:Y:S01]  /*9520*/  IABS R187, R190 ;  /* 0x000000be00bb7213 */ /* 0x000fe20000000000 */
[----:B------:R-:W-:Y:S02]  /*9530*/  IMAD.MOV R9, RZ, RZ, -R9 ;  /* 0x000000ffff097224 */ /* 0x000fe400078e0a09 */
[----:B------:R-:W-:Y:S01]  /*9540*/  @!P2 IMAD.MOV R179, RZ, RZ, -R179 ;  /* 0x000000ffffb3a224 */ /* 0x000fe200078e0ab3 */
[C---:B------:R-:W-:Y:S01]  /*9550*/  ISETP.GT.U32.AND P2, PT, R5.reuse, R183, PT ;  /* 0x000000b70500720c */ /* 0x040fe20003f44070 */
[----:B------:R-:W-:-:S02]  /*9560*/  IMAD R184, R5, R8, R185 ;  /* 0x0000000805b87224 */ /* 0x000fc400078e02b9 */
[----:B------:R-:W-:Y:S02]  /*9570*/  IMAD R185, R5, R9, R186 ;  /* 0x0000000905b97224 */ /* 0x000fe400078e02ba */
[----:B------:R-:W-:Y:S01]  /*9580*/  @!P4 IMAD.IADD R181, R181, 0x1, -R5 ;  /* 0x00000001b5b5c824 */ /* 0x000fe200078e0a05 */
[C---:B------:R-:W-:Y:S01]  /*9590*/  ISETP.GT.U32.AND P4, PT, R5.reuse, R184, PT ;  /* 0x000000b80500720c */ /* 0x040fe20003f84070 */
[----:B------:R-:W-:Y:S01]  /*95a0*/  IMAD R182, R5, R10, R182 ;  /* 0x0000000a05b67224 */ /* 0x000fe200078e02b6 */
[----:B------:R-:W-:Y:S01]  /*95b0*/  LOP3.LUT R10, R7, 0x8a, RZ, 0xfc, !PT ;  /* 0x0000008a070a7812 */ /* 0x000fe200078efcff */
[----:B------:R-:W-:Y:S01]  /*95c0*/  @!P0 IMAD.MOV R181, RZ, RZ, -R181 ;  /* 0x000000ffffb58224 */ /* 0x000fe200078e0ab5 */
[----:B------:R-:W-:Y:S01]  /*95d0*/  ISETP.GT.U32.AND P0, PT, R5, R185, PT ;  /* 0x000000b90500720c */ /* 0x000fe20003f04070 */
[--C-:B------:R-:W-:Y:S01]  /*95e0*/  @!P6 IMAD.IADD R180, R180, 0x1, -R5.reuse ;  /* 0x00000001b4b4e824 */ /* 0x100fe200078e0a05 */
[----:B------:R-:W-:Y:S01]  /*95f0*/  IABS R186, R10 ;  /* 0x0000000a00ba7213 */ /* 0x000fe20000000000 */
[----:B------:R-:W-:Y:S01]  /*9600*/  @!P2 IMAD.IADD R183, R183, 0x1, -R5 ;  /* 0x00000001b7b7a824 */ /* 0x000fe200078e0a05 */
[C---:B------:R-:W-:Y:S01]  /*9610*/  ISETP.GT.U32.AND P6, PT, R5.reuse, R182, PT ;  /* 0x000000b60500720c */ /* 0x040fe20003fc4070 */
[----:B------:R-:W-:Y:S01]  /*9620*/  @!P5 IMAD.MOV R180, RZ, RZ, -R180 ;  /* 0x000000ffffb4d224 */ /* 0x000fe200078e0ab4 */
[----:B------:R-:W-:Y:S01]  /*9630*/  ISETP.GE.AND P5, PT, R188, RZ, PT ;  /* 0x000000ffbc00720c */ /* 0x000fe20003fa6270 */
[----:B------:R-:W-:Y:S01]  /*9640*/  IMAD.HI.U32 R8, R2, R186, RZ ;  /* 0x000000ba02087227 */ /* 0x000fe200078e00ff */
[----:B------:R-:W-:-:S02]  /*9650*/  ISETP.GT.U32.AND P2, PT, R5, R183, PT ;  /* 0x000000b70500720c */ /* 0x000fc40003f44070 */
[----:B------:R-:W-:Y:S01]  /*9660*/  IABS R188, R191 ;  /* 0x000000bf00bc7213 */ /* 0x000fe20000000000 */
[----:B------:R-:W-:Y:S02]  /*9670*/  IMAD.MOV R8, RZ, RZ, -R8 ;  /* 0x000000ffff087224 */ /* 0x000fe400078e0a08 */
[----:B------:R-:W-:Y:S02]  /*9680*/  @!P0 IMAD.IADD R185, R185, 0x1, -R5 ;  /* 0x00000001b9b98824 */ /* 0x000fe400078e0a05 */
[C---:B------:R-:W-:Y:S02]  /*9690*/  IMAD R186, R5.reuse, R8, R186 ;  /* 0x0000000805ba7224 */ /* 0x040fe400078e02ba */
[----:B------:R-:W-:Y:S01]  /*96a0*/  IMAD.HI.U32 R8, R2, R187, RZ ;  /* 0x000000bb02087227 */ /* 0x000fe200078e00ff */
[----:B------:R-:W-:-:S03]  /*96b0*/  ISETP.GT.U32.AND P0, PT, R5, R185, PT ;  /* 0x000000b90500720c */ /* 0x000fc60003f04070 */
[--C-:B------:R-:W-:Y:S02]  /*96c0*/  @!P6 IMAD.IADD R182, R182, 0x1, -R5.reuse ;  /* 0x00000001b6b6e824 */ /* 0x100fe400078e0a05 */
[----:B------:R-:W-:Y:S02]  /*96d0*/  IMAD.MOV R8, RZ, RZ, -R8 ;  /* 0x000000ffff087224 */ /* 0x000fe400078e0a08 */
[--C-:B------:R-:W-:Y:S01]  /*96e0*/  @!P2 IMAD.IADD R183, R183, 0x1, -R5.reuse ;  /* 0x00000001b7b7a824 */ /* 0x100fe200078e0a05 */
[C---:B------:R-:W-:Y:S01]  /*96f0*/  ISETP.GT.U32.AND P6, PT, R5.reuse, R182, PT ;  /* 0x000000b60500720c */ /* 0x040fe20003fc4070 */
[----:B------:R-:W-:Y:S01]  /*9700*/  @!P4 IMAD.IADD R184, R184, 0x1, -R5 ;  /* 0x00000001b8b8c824 */ /* 0x000fe200078e0a05 */
[C---:B------:R-:W-:Y:S01]  /*9710*/  ISETP.GT.U32.AND P2, PT, R5.reuse, R186, PT ;  /* 0x000000ba0500720c */ /* 0x040fe20003f44070 */
[----:B------:R-:W-:Y:S01]  /*9720*/  IMAD R187, R5, R8, R187 ;  /* 0x0000000805bb7224 */ /* 0x000fe200078e02bb */
[----:B------:R-:W-:Y:S01]  /*9730*/  LOP3.LUT R8, R7, 0x84, RZ, 0xfc, !PT ;  /* 0x0000008407087812 */ /* 0x000fe200078efcff */
[----:B------:R-:W-:Y:S01]  /*9740*/  @!P0 IMAD.IADD R185, R185, 0x1, -R5 ;  /* 0x00000001b9b98824 */ /* 0x000fe200078e0a05 */
[C---:B------:R-:W-:Y:S01]  /*9750*/  ISETP.GT.U32.AND P4, PT, R5.reuse, R184, PT ;  /* 0x000000b80500720c */ /* 0x040fe20003f84070 */
[----:B------:R-:W-:Y:S01]  /*9760*/  IMAD.HI.U32 R9, R2, R188, RZ ;  /* 0x000000bc02097227 */ /* 0x000fe200078e00ff */
[----:B------:R-:W-:-:S03]  /*9770*/  ISETP.GT.U32.AND P0, PT, R5, R187, PT ;  /* 0x000000bb0500720c */ /* 0x000fc60003f04070 */
[----:B------:R-:W-:Y:S02]  /*9780*/  IMAD.MOV R9, RZ, RZ, -R9 ;  /* 0x000000ffff097224 */ /* 0x000fe400078e0a09 */
[--C-:B------:R-:W-:Y:S01]  /*9790*/  @!P6 IMAD.IADD R182, R182, 0x1, -R5.reuse ;  /* 0x00000001b6b6e824 */ /* 0x100fe200078e0a05 */
[----:B------:R-:W-:Y:S01]  /*97a0*/  ISETP.GE.AND P6, PT, R189, RZ, PT ;  /* 0x000000ffbd00720c */ /* 0x000fe20003fc6270 */
[--C-:B------:R-:W-:Y:S01]  /*97b0*/  @!P2 IMAD.IADD R186, R186, 0x1, -R5.reuse ;  /* 0x00000001babaa824 */ /* 0x100fe200078e0a05 */
[----:B------:R-:W-:Y:S01]  /*97c0*/  IABS R189, R8 ;  /* 0x0000000800bd7213 */ /* 0x000fe20000000000 */
[----:B------:R-:W-:Y:S01]  /*97d0*/  IMAD R188, R5, R9, R188 ;  /* 0x0000000905bc7224 */ /* 0x000fe200078e02bc */
[----:B------:R-:W-:Y:S01]  /*97e0*/  LOP3.LUT R9, R7, 0x82, RZ, 0xfc, !PT ;  /* 0x0000008207097812 */ /* 0x000fe200078efcff */
[--C-:B------:R-:W-:Y:S01]  /*97f0*/  @!P4 IMAD.IADD R184, R184, 0x1, -R5.reuse ;  /* 0x00000001b8b8c824 */ /* 0x100fe200078e0a05 */
[----:B------:R-:W-:Y:S01]  /*9800*/  ISETP.GT.U32.AND P2, PT, R5, R186, PT ;  /* 0x000000ba0500720c */ /* 0x000fe20003f44070 */
[----:B------:R-:W-:Y:S01]  /*9810*/  @!P0 IMAD.IADD R187, R187, 0x1, -R5 ;  /* 0x00000001bbbb8824 */ /* 0x000fe200078e0a05 */
[----:B------:R-:W-:Y:S01]  /*9820*/  ISETP.GE.AND P4, PT, R191, RZ, PT ;  /* 0x000000ffbf00720c */ /* 0x000fe20003f86270 */
[----:B------:R-:W-:Y:S01]  /*9830*/  @!P1 IMAD.MOV R183, RZ, RZ, -R183 ;  /* 0x000000ffffb79224 */ /* 0x000fe200078e0ab7 */
[----:B------:R-:W-:Y:S01]  /*9840*/  ISETP.GE.AND P1, PT, R190, RZ, PT ;  /* 0x000000ffbe00720c */ /* 0x000fe20003f26270 */
[----:B------:R-:W-:Y:S01]  /*9850*/  @!P5 IMAD.MOV R184, RZ, RZ, -R184 ;  /* 0x000000ffffb8d224 */ /* 0x000fe200078e0ab8 */
[----:B------:R-:W-:Y:S01]  /*9860*/  IABS R190, R9 ;  /* 0x0000000900be7213 */ /* 0x000fe20000000000 */
[----:B------:R-:W-:Y:S01]  /*9870*/  @!P3 IMAD.MOV R182, RZ, RZ, -R182 ;  /* 0x000000ffffb6b224 */ /* 0x000fe200078e0ab6 */
[----:B------:R-:W-:Y:S01]  /*9880*/  ISETP.GE.AND P5, PT, R8, RZ, PT ;  /* 0x000000ff0800720c */ /* 0x000fe20003fa6270 */
[----:B------:R-:W-:Y:S01]  /*9890*/  IMAD.HI.U32 R8, R2, R189, RZ ;  /* 0x000000bd02087227 */ /* 0x000fe200078e00ff */
[----:B------:R-:W-:-:S02]  /*98a0*/  ISETP.GT.U32.AND P0, PT, R5, R187, PT ;  /* 0x000000bb0500720c */ /* 0x000fc40003f04070 */
[----:B------:R-:W-:Y:S01]  /*98b0*/  ISETP.GE.AND P3, PT, R10, RZ, PT ;  /* 0x000000ff0a00720c */ /* 0x000fe20003f66270 */
[----:B------:R-:W-:Y:S01]  /*98c0*/  @!P6 IMAD.MOV R185, RZ, RZ, -R185 ;  /* 0x000000ffffb9e224 */ /* 0x000fe200078e0ab9 */
[----:B------:R-:W-:Y:S01]  /*98d0*/  ISETP.GE.AND P6, PT, R9, RZ, PT ;  /* 0x000000ff0900720c */ /* 0x000fe20003fc6270 */
[----:B------:R-:W-:Y:S01]  /*98e0*/  IMAD.HI.U32 R9, R2, R190, RZ ;  /* 0x000000be02097227 */ /* 0x000fe200078e00ff */
[----:B------:R-:W-:-:S03]  /*98f0*/  LOP3.LUT R10, R7, 0x80, RZ, 0xfc, !PT ;  /* 0x00000080070a7812 */ /* 0x000fc600078efcff */
[----:B------:R-:W-:Y:S01]  /*9900*/  IMAD.MOV R8, RZ, RZ, -R8 ;  /* 0x000000ffff087224 */ /* 0x000fe200078e0a08 */
[----:B------:R-:W-:Y:S01]  /*9910*/  IABS R191, R10 ;  /* 0x0000000a00bf7213 */ /* 0x000fe20000000000 */
[----:B------:R-:W-:Y:S01]  /*9920*/  @!P2 IMAD.IADD R186, R186, 0x1, -R5 ;  /* 0x00000001babaa824 */ /* 0x000fe200078e0a05 */
[C---:B------:R-:W-:Y:S01]  /*9930*/  ISETP.GT.U32.AND P2, PT, R5.reuse, R188, PT ;  /* 0x000000bc0500720c */ /* 0x040fe20003f44070 */
[----:B------:R-:W-:Y:S02]  /*9940*/  IMAD.MOV R9, RZ, RZ, -R9 ;  /* 0x000000ffff097224 */ /* 0x000fe400078e0a09 */
[C---:B------:R-:W-:Y:S02]  /*9950*/  IMAD R189, R5.reuse, R8, R189 ;  /* 0x0000000805bd7224 */ /* 0x040fe400078e02bd */
[----:B------:R-:W-:Y:S02]  /*9960*/  IMAD R190, R5, R9, R190 ;  /* 0x0000000905be7224 */ /* 0x000fe400078e02be */
[----:B------:R-:W-:Y:S01]  /*9970*/  @!P0 IMAD.IADD R187, R187, 0x1, -R5 ;  /* 0x00000001bbbb8824 */ /* 0x000fe200078e0a05 */
[C---:B------:R-:W-:Y:S01]  /*9980*/  ISETP.GT.U32.AND P0, PT, R5.reuse, R189, PT ;  /* 0x000000bd0500720c */ /* 0x040fe20003f04070 */
[----:B------:R-:W-:Y:S01]  /*9990*/  @!P3 IMAD.MOV R186, RZ, RZ, -R186 ;  /* 0x000000ffffbab224 */ /* 0x000fe200078e0aba */
[----:B------:R-:W-:Y:S01]  /*99a0*/  ISETP.GT.U32.AND P3, PT, R5, R190, PT ;  /* 0x000000be0500720c */ /* 0x000fe20003f64070 */
[----:B------:R-:W-:-:S04]  /*99b0*/  IMAD.HI.U32 R8, R2, R191, RZ ;  /* 0x000000bf02087227 */ /* 0x000fc800078e00ff */
[----:B------:R-:W-:Y:S02]  /*99c0*/  @!P2 IMAD.IADD R188, R188, 0x1, -R5 ;  /* 0x00000001bcbca824 */ /* 0x000fe400078e0a05 */
[----:B------:R-:W-:-:S03]  /*99d0*/  IMAD.HI.U32 R9, R2, R192, RZ ;  /* 0x000000c002097227 */ /* 0x000fc600078e00ff */
[----:B------:R-:W-:Y:S01]  /*99e0*/  ISETP.GT.U32.AND P2, PT, R5, R188, PT ;  /* 0x000000bc0500720c */ /* 0x000fe20003f44070 */
[--C-:B------:R-:W-:Y:S02]  /*99f0*/  @!P0 IMAD.IADD R189, R189, 0x1, -R5.reuse ;  /* 0x00000001bdbd8824 */ /* 0x100fe400078e0a05 */
[----:B------:R-:W-:Y:S02]  /*9a00*/  @!P3 IMAD.IADD R190, R190, 0x1, -R5 ;  /* 0x00000001bebeb824 */ /* 0x000fe400078e0a05 */
[----:B------:R-:W-:Y:S01]  /*9a10*/  IMAD.MOV R8, RZ, RZ, -R8 ;  /* 0x000000ffff087224 */ /* 0x000fe200078e0a08 */
[C---:B------:R-:W-:Y:S01]  /*9a20*/  ISETP.GT.U32.AND P0, PT, R5.reuse, R189, PT ;  /* 0x000000bd0500720c */ /* 0x040fe20003f04070 */
[----:B------:R-:W-:Y:S01]  /*9a30*/  IMAD.MOV R9, RZ, RZ, -R9 ;  /* 0x000000ffff097224 */ /* 0x000fe200078e0a09 */
[C---:B------:R-:W-:Y:S01]  /*9a40*/  ISETP.GT.U32.AND P3, PT, R5.reuse, R190, PT ;  /* 0x000000be0500720c */ /* 0x040fe20003f64070 */
[C---:B------:R-:W-:Y:S02]  /*9a50*/  IMAD R191, R5.reuse, R8, R191 ;  /* 0x0000000805bf7224 */ /* 0x040fe400078e02bf */
[----:B------:R-:W-:-:S02]  /*9a60*/  IMAD R192, R5, R9, R192 ;  /* 0x0000000905c07224 */ /* 0x000fc400078e02c0 */
[----:B------:R-:W-:Y:S01]  /*9a70*/  @!P2 IMAD.IADD R188, R188, 0x1, -R5 ;  /* 0x00000001bcbca824 */ /* 0x000fe200078e0a05 */
[----:B------:R-:W-:Y:S01]  /*9a80*/  ISETP.GE.AND P2, PT, R193, RZ, PT ;  /* 0x000000ffc100720c */ /* 0x000fe20003f46270 */
[----:B------:R-:W-:Y:S01]  /*9a90*/  @!P1 IMAD.MOV R187, RZ, RZ, -R187 ;  /* 0x000000ffffbb9224 */ /* 0x000fe200078e0abb */
[----:B------:R-:W-:Y:S01]  /*9aa0*/  IABS R193, R201 ;  /* 0x000000c900c17213 */ /* 0x000fe20000000000 */
[----:B------:R-:W-:Y:S01]  /*9ab0*/  IMAD.HI.U32 R9, R2, R196, RZ ;  /* 0x000000c402097227 */ /* 0x000fe200078e00ff */
[----:B------:R-:W-:-:S03]  /*9ac0*/  ISETP.GE.AND P1, PT, R10, RZ, PT ;  /* 0x000000ff0a00720c */ /* 0x000fc60003f26270 */
[----:B------:R-:W-:-:S04]  /*9ad0*/  IMAD.HI.U32 R8, R2, R193, RZ ;  /* 0x000000c102087227 */ /* 0x000fc800078e00ff */
[--C-:B------:R-:W-:Y:S01]  /*9ae0*/  @!P0 IMAD.IADD R189, R189, 0x1, -R5.reuse ;  /* 0x00000001bdbd8824 */ /* 0x100fe200078e0a05 */
[C---:B------:R-:W-:Y:S01]  /*9af0*/  ISETP.GT.U32.AND P0, PT, R5.reuse, R191, PT ;  /* 0x000000bf0500720c */ /* 0x040fe20003f04070 */
[----:B------:R-:W-:Y:S01]  /*9b00*/  @!P3 IMAD.IADD R190, R190, 0x1, -R5 ;  /* 0x00000001bebeb824 */ /* 0x000fe200078e0a05 */
[----:B------:R-:W-:Y:S01]  /*9b10*/  ISETP.GT.U32.AND P3, PT, R5, R192, PT ;  /* 0x000000c00500720c */ /* 0x000fe20003f64070 */
[----:B------:R-:W-:Y:S02]  /*9b20*/  IMAD.MOV R10, RZ, RZ, -R8 ;  /* 0x000000ffff0a7224 */ /* 0x000fe400078e0a08 */
[----:B------:R-:W-:-:S04]  /*9b30*/  IMAD.HI.U32 R8, R2, R194, RZ ;  /* 0x000000c202087227 */ /* 0x000fc800078e00ff */
[----:B------:R-:W-:Y:S02]  /*9b40*/  IMAD.MOV R195, RZ, RZ, -R8 ;  /* 0x000000ffffc37224 */ /* 0x000fe400078e0a08 */
[C---:B------:R-:W-:Y:S02]  /*9b50*/  IMAD R193, R5.reuse, R10, R193 ;  /* 0x0000000a05c17224 */ /* 0x040fe400078e02c1 */
[----:B------:R-:W-:Y:S02]  /*9b60*/  IMAD R194, R5, R195, R194 ;  /* 0x000000c305c27224 */ /* 0x000fe400078e02c2 */
[--C-:B------:R-:W-:Y:S01]  /*9b70*/  @!P0 IMAD.IADD R191, R191, 0x1, -R5.reuse ;  /* 0x00000001bfbf8824 */ /* 0x100fe200078e0a05 */
[C---:B------:R-:W-:Y:S01]  /*9b80*/  ISETP.GT.U32.AND P0, PT, R5.reuse, R193, PT ;  /* 0x000000c10500720c */ /* 0x040fe20003f04070 */
[----:B------:R-:W-:Y:S01]  /*9b90*/  @!P3 IMAD.IADD R192, R192, 0x1, -R5 ;  /* 0x00000001c0c0b824 */ /* 0x000fe200078e0a05 */
[----:B------:R-:W-:Y:S01]  /*9ba0*/  ISETP.GT.U32.AND P3, PT, R5, R194, PT ;  /* 0x000000c20500720c */ /* 0x000fe20003f64070 */
[----:B------:R-:W-:-:S02]  /*9bb0*/  IMAD.MOV R9, RZ, RZ, -R9 ;  /* 0x000000ffff097224 */ /* 0x000fc400078e0a09 */
[----:B------:R-:W-:-:S04]  /*9bc0*/  IMAD.HI.U32 R10, R2, R197, RZ ;  /* 0x000000c5020a7227 */ /* 0x000fc800078e00ff */
[----:B------:R-:W-:-:S04]  /*9bd0*/  IMAD.HI.U32 R8, R2, R198, RZ ;  /* 0x000000c602087227 */ /* 0x000fc800078e00ff */
[--C-:B------:R-:W-:Y:S01]  /*9be0*/  @!P0 IMAD.IADD R193, R193, 0x1, -R5.reuse ;  /* 0x00000001c1c18824 */ /* 0x100fe200078e0a05 */
[C---:B------:R-:W-:Y:S01]  /*9bf0*/  ISETP.GT.U32.AND P0, PT, R5.reuse, R192, PT ;  /* 0x000000c00500720c */ /* 0x040fe20003f04070 */
[----:B------:R-:W-:Y:S02]  /*9c00*/  @!P3 IMAD.IADD R194, R194, 0x1, -R5 ;  /* 0x00000001c2c2b824 */ /* 0x000fe400078e0a05 */
[----:B------:R-:W-:Y:S01]  /*9c10*/  @!P5 IMAD.MOV R189, RZ, RZ, -R189 ;  /* 0x000000ffffbdd224 */ /* 0x000fe200078e0abd */
[C---:B------:R-:W-:Y:S01]  /*9c20*/  ISETP.GT.U32.AND P3, PT, R5.reuse, R193, PT ;  /* 0x000000c10500720c */ /* 0x040fe20003f64070 */
[C---:B------:R-:W-:Y:S01]  /*9c30*/  IMAD R195, R5.reuse, R9, R196 ;  /* 0x0000000905c37224 */ /* 0x040fe200078e02c4 */
[----:B------:R-:W-:Y:S01]  /*9c40*/  ISETP.GT.U32.AND P5, PT, R5, R194, PT ;  /* 0x000000c20500720c */ /* 0x000fe20003fa4070 */
[----:B------:R-:W-:Y:S02]  /*9c50*/  IMAD.MOV R10, RZ, RZ, -R10 ;  /* 0x000000ffff0a7224 */ /* 0x000fe400078e0a0a */
[----:B------:R-:W-:-:S02]  /*9c60*/  IMAD.MOV R8, RZ, RZ, -R8 ;  /* 0x000000ffff087224 */ /* 0x000fc400078e0a08 */
[----:B------:R-:W-:Y:S01]  /*9c70*/  @!P4 IMAD.MOV R188, RZ, RZ, -R188 ;  /* 0x000000ffffbcc224 */ /* 0x000fe200078e0abc */
[C---:B------:R-:W-:Y:S01]  /*9c80*/  ISETP.GT.U32.AND P4, PT, R5.reuse, R191, PT ;  /* 0x000000bf0500720c */ /* 0x040fe20003f84070 */
[----:B------:R-:W-:Y:S01]  /*9c90*/  @!P6 IMAD.MOV R190, RZ, RZ, -R190 ;  /* 0x000000ffffbee224 */ /* 0x000fe200078e0abe */
[C---:B------:R-:W-:Y:S01]  /*9ca0*/  ISETP.GT.U32.AND P6, PT, R5.reuse, R195, PT ;  /* 0x000000c30500720c */ /* 0x040fe20003fc4070 */
[C---:B------:R-:W-:Y:S02]  /*9cb0*/  IMAD R196, R5.reuse, R10, R197 ;  /* 0x0000000a05c47224 */ /* 0x040fe400078e02c5 */
[----:B------:R-:W-:Y:S01]  /*9cc0*/  IMAD R197, R5, R8, R198 ;  /* 0x0000000805c57224 */ /* 0x000fe200078e02c6 */
[----:B------:R-:W-:Y:S01]  /*9cd0*/  IABS R198, R205 ;  /* 0x000000cd00c67213 */ /* 0x000fe20000000000 */
[--C-:B------:R-:W-:Y:S02]  /*9ce0*/  @!P3 IMAD.IADD R193, R193, 0x1, -R5.reuse ;  /* 0x00000001c1c1b824 */ /* 0x100fe400078e0a05 */
[--C-:B------:R-:W-:Y:S01]  /*9cf0*/  @!P5 IMAD.IADD R194, R194, 0x1, -R5.reuse ;  /* 0x00000001c2c2d824 */ /* 0x100fe200078e0a05 */
[----:B------:R-:W-:Y:S01]  /*9d00*/  ISETP.GT.U32.AND P3, PT, R5, R197, PT ;  /* 0x000000c50500720c */ /* 0x000fe20003f64070 */
        /* <DEDUP_REMOVED lines=9> */
[----:B------:R-:W-:-:S03]  /*9da0*/  IMAD.HI.U32 R9, R2, R199, RZ ;  /* 0x000000c702097227 */ /* 0x000fc600078e00ff */
[----:B------:R-:W-:Y:S01]  /*9db0*/  IABS R201, R202 ;  /* 0x000000ca00c97213 */ /* 0x000fe20000000000 */
[----:B------:R-:W-:Y:S01]  /*9dc0*/  @!P1 IMAD.MOV R191, RZ, RZ, -R191 ;  /* 0x000000ffffbf9224 */ /* 0x000fe200078e0abf */
[----:B------:R-:W-:Y:S01]  /*9dd0*/  ISETP.GT.U32.AND P1, PT, R5, R195, PT ;  /* 0x000000c30500720c */ /* 0x000fe20003f24070 */
[----:B------:R-:W-:Y:S02]  /*9de0*/  IMAD.MOV R8, RZ, RZ, -R8 ;  /* 0x000000ffff087224 */ /* 0x000fe400078e0a08 */
[----:B------:R-:W-:Y:S01]  /*9df0*/  IMAD.MOV R10, RZ, RZ, -R9 ;  /* 0x000000ffff0a7224 */ /* 0x000fe200078e0a09 */
[----:B------:R-:W-:Y:S01]  /*9e00*/  LOP3.LUT R9, R7, 0x6e, RZ, 0xfc, !PT ;  /* 0x0000006e07097812 */ /* 0x000fe200078efcff */
[----:B------:R-:W-:Y:S02]  /*9e10*/  @!P3 IMAD.IADD R197, R197, 0x1, -R5 ;  /* 0x00000001c5c5b824 */ /* 0x000fe400078e0a05 */
[----:B------:R-:W-:Y:S01]  /*9e20*/  @!P5 IMAD.MOV R194, RZ, RZ, -R194 ;  /* 0x000000ffffc2d224 */ /* 0x000fe200078e0ac2 */
[----:B------:R-:W-:Y:S01]  /*9e30*/  ISETP.GE.AND P5, PT, R200, RZ, PT ;  /* 0x000000ffc800720c */ /* 0x000fe20003fa6270 */
[C---:B------:R-:W-:Y:S01]  /*9e40*/  IMAD R198, R5.reuse, R8, R198 ;  /* 0x0000000805c67224 */ /* 0x040fe200078e02c6 */
        /* <DEDUP_REMOVED lines=8> */
[----:B------:R-:W-:Y:S02]  /*9ed0*/  IMAD.MOV R8, RZ, RZ, -R8 ;  /* 0x000000ffff087224 */ /* 0x000fe400078e0a08 */
[--C-:B------:R-:W-:Y:S01]  /*9ee0*/  @!P4 IMAD.IADD R196, R196, 0x1, -R5.reuse ;  /* 0x00000001c4c4c824 */ /* 0x100fe200078e0a05 */
[----:B------:R-:W-:Y:S01]  /*9ef0*/  ISETP.GE.AND P4, PT, R204, RZ, PT ;  /* 0x000000ffcc00720c */ /* 0x000fe20003f86270 */
[--C-:B------:R-:W-:Y:S01]  /*9f00*/  @!P3 IMAD.IADD R197, R197, 0x1, -R5.reuse ;  /* 0x00000001c5c5b824 */ /* 0x100fe200078e0a05 */
[----:B------:R-:W-:Y:S01]  /*9f10*/  ISETP.GE.AND P3, PT, R206, RZ, PT ;  /* 0x000000ffce00720c */ /* 0x000fe20003f66270 */
[----:B------:R-:W-:Y:S01]  /*9f20*/  IMAD R200, R5, R8, R200 ;  /* 0x0000000805c87224 */ /* 0x000fe200078e02c8 */
[----:B------:R-:W-:Y:S01]  /*9f30*/  LOP3.LUT R8, R7, 0x6a, RZ, 0xfc, !PT ;  /* 0x0000006a07087812 */ /* 0x000fe200078efcff */
[----:B------:R-:W-:Y:S01]  /*9f40*/  @!P2 IMAD.MOV R192, RZ, RZ, -R192 ;  /* 0x000000ffffc0a224 */ /* 0x000fe200078e0ac0 */
[----:B------:R-:W-:Y:S01]  /*9f50*/  ISETP.GT.U32.AND P2, PT, R5, R196, PT ;  /* 0x000000c40500720c */ /* 0x000fe20003f44070 */
[----:B------:R-:W-:Y:S01]  /*9f60*/  @!P0 IMAD.IADD R198, R198, 0x1, -R5 ;  /* 0x00000001c6c68824 */ /* 0x000fe200078e0a05 */
[----:B------:R-:W-:Y:S01]  /*9f70*/  ISETP.GE.AND P0, PT, R9, RZ, PT ;  /* 0x000000ff0900720c */ /* 0x000fe20003f06270 */
[----:B------:R-:W-:Y:S01]  /*9f80*/  @!P5 IMAD.MOV R197, RZ, RZ, -R197 ;  /* 0x000000ffffc5d224 */ /* 0x000fe200078e0ac5 */
[----:B------:R-:W-:Y:S01]  /*9f90*/  ISETP.GT.U32.AND P5, PT, R5, R200, PT ;  /* 0x000000c80500720c */ /* 0x000fe20003fa4070 */
[----:B------:R-:W-:Y:S01]  /*9fa0*/  @!P1 IMAD.IADD R199, R199, 0x1, -R5 ;  /* 0x00000001c7c79824 */ /* 0x000fe200078e0a05 */
[----:B------:R-:W-:Y:S01]  /*9fb0*/  ISETP.GT.U32.AND P1, PT, R5, R198, PT ;  /* 0x000000c60500720c */ /* 0x000fe20003f24070 */
[----:B------:R-:W-:Y:S01]  /*9fc0*/  @!P6 IMAD.MOV R195, RZ, RZ, -R195 ;  /* 0x000000ffffc3e224 */ /* 0x000fe200078e0ac3 */
[----:B------:R-:W-:Y:S01]  /*9fd0*/  ISETP.GE.AND P6, PT, R202, RZ, PT ;  /* 0x000000ffca00720c */ /* 0x000fe20003fc6270 */
[----:B------:R-:W-:Y:S01]  /*9fe0*/  IMAD.HI.U32 R9, R2, R201, RZ ;  /* 0x000000c902097227 */ /* 0x000fe200078e00ff */
[----:B------:R-:W-:-:S02]  /*9ff0*/  IABS R202, R8 ;  /* 0x0000000800ca7213 */ /* 0x000fc40000000000 */
[----:B------:R-:W-:Y:S01]  /*a000*/  LOP3.LUT R206, R7, 0x66, RZ, 0xfc, !PT ;  /* 0x0000006607ce7812 */ /* 0x000fe200078efcff */
[----:B------:R-:W-:Y:S01]  /*a010*/  @!P2 IMAD.IADD R196, R196, 0x1, -R5 ;  /* 0x00000001c4c4a824 */ /* 0x000fe200078e0a05 */
[----:B------:R-:W-:Y:S01]  /*a020*/  ISETP.GE.AND P2, PT, R205, RZ, PT ;  /* 0x000000ffcd00720c */ /* 0x000fe20003f46270 */
[----:B------:R-:W-:Y:S01]  /*a030*/  IMAD.MOV R10, RZ, RZ, -R9 ;  /* 0x000000ffff0a7224 */ /* 0x000fe200078e0a09 */
[----:B------:R-:W-:Y:S01]  /*a040*/  LOP3.LUT R9, R7, 0x68, RZ, 0xfc, !PT ;  /* 0x0000006807097812 */ /* 0x000fe200078efcff */
[--C-:B------:R-:W-:Y:S01]  /*a050*/  @!P5 IMAD.IADD R200, R200, 0x1, -R5.reuse ;  /* 0x00000001c8c8d824 */ /* 0x100fe200078e0a05 */
[----:B------:R-:W-:Y:S01]  /*a060*/  IABS R205, R206 ;  /* 0x000000ce00cd7213 */ /* 0x000fe20000000000 */
[----:B------:R-:W-:Y:S01]  /*a070*/  @!P4 IMAD.MOV R196, RZ, RZ, -R196 ;  /* 0x000000ffffc4c224 */ /* 0x000fe200078e0ac4 */
[C---:B------:R-:W-:Y:S01]  /*a080*/  ISETP.GT.U32.AND P4, PT, R5.reuse, R199, PT ;  /* 0x000000c70500720c */ /* 0x040fe20003f84070 */
[----:B------:R-:W-:Y:S01]  /*a090*/  @!P1 IMAD.IADD R198, R198, 0x1, -R5 ;  /* 0x00000001c6c69824 */ /* 0x000fe200078e0a05 */
[----:B------:R-:W-:Y:S01]  /*a0a0*/  ISETP.GE.AND P1, PT, R8, RZ, PT ;  /* 0x000000ff0800720c */ /* 0x000fe20003f26270 */
[----:B------:R-:W-:Y:S01]  /*a0b0*/  IMAD.HI.U32 R8, R2, R202, RZ ;  /* 0x000000ca02087227 */ /* 0x000fe200078e00ff */
[----:B------:R-:W-:-:S02]  /*a0c0*/  ISETP.GT.U32.AND P5, PT, R5, R200, PT ;  /* 0x000000c80500720c */ /* 0x000fc40003fa4070 */
[----:B------:R-:W-:Y:S01]  /*a0d0*/  IABS R203, R9 ;  /* 0x0000000900cb7213 */ /* 0x000fe20000000000 */
[----:B------:R-:W-:Y:S02]  /*a0e0*/  IMAD.MOV R8, RZ, RZ, -R8 ;  /* 0x000000ffff087224 */ /* 0x000fe400078e0a08 */
[C---:B------:R-:W-:Y:S02]  /*a0f0*/  IMAD R201, R5.reuse, R10, R201 ;  /* 0x0000000a05c97224 */ /* 0x040fe400078e02c9 */
[----:B------:R-:W-:Y:S02]  /*a100*/  IMAD R202, R5, R8, R202 ;  /* 0x0000000805ca7224 */ /* 0x000fe400078e02ca */
[--C-:B------:R-:W-:Y:S01]  /*a110*/  @!P4 IMAD.IADD R199, R199, 0x1, -R5.reuse ;  /* 0x00000001c7c7c824 */ /* 0x100fe200078e0a05 */
[----:B------:R-:W-:Y:S01]  /*a120*/  ISETP.GT.U32.AND P4, PT, R5, R201, PT ;  /* 0x000000c90500720c */ /* 0x000fe20003f84070 */
[----:B------:R-:W-:Y:S01]  /*a130*/  @!P2 IMAD.MOV R198, RZ, RZ, -R198 ;  /* 0x000000ffffc6a224 */ /* 0x000fe200078e0ac6 */
[----:B------:R-:W-:Y:S01]  /*a140*/  ISETP.GE.AND P2, PT, R9, RZ, PT ;  /* 0x000000ff0900720c */ /* 0x000fe20003f46270 */
[----:B------:R-:W-:Y:S01]  /*a150*/  @!P5 IMAD.IADD R200, R200, 0x1, -R5 ;  /* 0x00000001c8c8d824 */ /* 0x000fe200078e0a05 */
[----:B------:R-:W-:Y:S01]  /*a160*/  ISETP.GT.U32.AND P5, PT, R5, R202, PT ;  /* 0x000000ca0500720c */ /* 0x000fe20003fa4070 */
[----:B------:R-:W-:-:S04]  /*a170*/  IMAD.HI.U32 R9, R2, R203, RZ ;  /* 0x000000cb02097227 */ /* 0x000fc800078e00ff */
[----:B------:R-:W-:-:S04]  /*a180*/  IMAD.HI.U32 R10, R2, R205, RZ ;  /* 0x000000cd020a7227 */ /* 0x000fc800078e00ff */
[----:B------:R-:W-:Y:S01]  /*a190*/  IMAD.MOV R204, RZ, RZ, -R9 ;  /* 0x000000ffffcc7224 */ /* 0x000fe200078e0a09 */
[----:B------:R-:W-:Y:S01]  /*a1a0*/  LOP3.LUT R9, R7, 0x64, RZ, 0xfc, !PT ;  /* 0x0000006407097812 */ /* 0x000fe200078efcff */
[----:B------:R-:W-:Y:S02]  /*a1b0*/  IMAD.MOV R10, RZ, RZ, -R10 ;  /* 0x000000ffff0a7224 */ /* 0x000fe400078e0a0a */
[----:B------:R-:W-:Y:S02]  /*a1c0*/  @!P4 IMAD.IADD R201, R201, 0x1, -R5 ;  /* 0x00000001c9c9c824 */ /* 0x000fe400078e0a05 */
[C---:B------:R-:W-:Y:S02]  /*a1d0*/  IMAD R203, R5.reuse, R204, R203 ;  /* 0x000000cc05cb7224 */ /* 0x040fe400078e02cb */
[C---:B------:R-:W-:Y:S01]  /*a1e0*/  IMAD R204, R5.reuse, R10, R205 ;  /* 0x0000000a05cc7224 */ /* 0x040fe200078e02cd */
[----:B------:R-:W-:Y:S01]  /*a1f0*/  IABS R205, R9 ;  /* 0x0000000900cd7213 */ /* 0x000fe20000000000 */
[----:B------:R-:W-:Y:S01]  /*a200*/  @!P5 IMAD.IADD R202, R202, 0x1, -R5 ;  /* 0x00000001cacad824 */ /* 0x000fe200078e0a05 */
[C---:B------:R-:W-:Y:S01]  /*a210*/  ISETP.GT.U32.AND P4, PT, R5.reuse, R201, PT ;  /* 0x000000c90500720c */ /* 0x040fe20003f84070 */
[----:B------:R-:W-:Y:S01]  /*a220*/  @!P0 IMAD.MOV R200, RZ, RZ, -R200 ;  /* 0x000000ffffc88224 */ /* 0x000fe200078e0ac8 */
[C---:B------:R-:W-:Y:S01]  /*a230*/  ISETP.GT.U32.AND P5, PT, R5.reuse, R204, PT ;  /* 0x000000cc0500720c */ /* 0x040fe20003fa4070 */
[----:B------:R-:W-:Y:S01]  /*a240*/  IMAD.HI.U32 R8, R2, R205, RZ ;  /* 0x000000cd02087227 */ /* 0x000fe200078e00ff */
[----:B------:R-:W-:-:S03]  /*a250*/  ISETP.GT.U32.AND P0, PT, R5, R202, PT ;  /* 0x000000ca0500720c */ /* 0x000fc60003f04070 */
[----:B------:R-:W-:Y:S02]  /*a260*/  IMAD.MOV R8, RZ, RZ, -R8 ;  /* 0x000000ffff087224 */ /* 0x000fe400078e0a08 */
[----:B------:R-:W-:Y:S01]  /*a270*/  @!P3 IMAD.MOV R199, RZ, RZ, -R199 ;  /* 0x000000ffffc7b224 */ /* 0x000fe200078e0ac7 */
[----:B------:R-:W-:Y:S01]  /*a280*/  ISETP.GE.AND P3, PT, R206, RZ, PT ;  /* 0x000000ffce00720c */ /* 0x000fe20003f66270 */
[----:B------:R-:W-:Y:S01]  /*a290*/  IMAD R205, R5, R8, R205 ;  /* 0x0000000805cd7224 */ /* 0x000fe200078e02cd */
[----:B------:R-:W-:Y:S01]  /*a2a0*/  IABS R206, R210 ;  /* 0x000000d200ce7213 */ /* 0x000fe20000000000 */
[--C-:B------:R-:W-:Y:S01]  /*a2b0*/  @!P4 IMAD.IADD R201, R201, 0x1, -R5.reuse ;  /* 0x00000001c9c9c824 */ /* 0x100fe200078e0a05 */
[C---:B------:R-:W-:Y:S01]  /*a2c0*/  ISETP.GT.U32.AND P4, PT, R5.reuse, R203, PT ;  /* 0x000000cb0500720c */ /* 0x040fe20003f84070 */
[--C-:B------:R-:W-:Y:S02]  /*a2d0*/  @!P5 IMAD.IADD R204, R204, 0x1, -R5.reuse ;  /* 0x00000001ccccd824 */ /* 0x100fe400078e0a05 */
[----:B------:R-:W-:Y:S01]  /*a2e0*/  @!P0 IMAD.IADD R202, R202, 0x1, -R5 ;  /* 0x00000001caca8824 */ /* 0x000fe200078e0a05 */
[----:B------:R-:W-:Y:S01]  /*a2f0*/  ISETP.GT.U32.AND P0, PT, R5, R205, PT ;  /* 0x000000cd0500720c */ /* 0x000fe20003f04070 */
[----:B------:R-:W-:Y:S01]  /*a300*/  @!P6 IMAD.MOV R201, RZ, RZ, -R201 ;  /* 0x000000ffffc9e224 */ /* 0x000fe200078e0ac9 */
[----:B------:R-:W-:Y:S01]  /*a310*/  ISETP.GE.AND P6, PT, R9, RZ, PT ;  /* 0x000000ff0900720c */ /* 0x000fe20003fc6270 */
[----:B------:R-:W-:Y:S01]  /*a320*/  IMAD.HI.U32 R9, R2, R207, RZ ;  /* 0x000000cf02097227 */ /* 0x000fe200078e00ff */
[----:B------:R-:W-:-:S03]  /*a330*/  ISETP.GT.U32.AND P5, PT, R5, R204, PT ;  /* 0x000000cc0500720c */ /* 0x000fc60003fa4070 */
[----:B------:R-:W-:Y:S01]  /*a340*/  IMAD.MOV R208, RZ, RZ, -R9 ;  /* 0x000000ffffd07224 */ /* 0x000fe200078e0a09 */
[----:B------:R-:W-:Y:S01]  /*a350*/  LOP3.LUT R9, R7, 0x5c, RZ, 0xfc, !PT ;  /* 0x0000005c07097812 */ /* 0x000fe200078efcff */
[----:B------:R-:W-:Y:S02]  /*a360*/  @!P4 IMAD.IADD R203, R203, 0x1, -R5 ;  /* 0x00000001cbcbc824 */ /* 0x000fe400078e0a05 */
[----:B------:R-:W-:Y:S02]  /*a370*/  IMAD R207, R5, R208, R207 ;  /* 0x000000d005cf7224 */ /* 0x000fe400078e02cf */
[----:B------:R-:W-:Y:S01]  /*a380*/  @!P0 IMAD.IADD R205, R205, 0x1, -R5 ;  /* 0x00000001cdcd8824 */ /* 0x000fe200078e0a05 */
[----:B------:R-:W-:Y:S01]  /*a390*/  ISETP.GT.U32.AND P4, PT, R5, R203, PT ;  /* 0x000000cb0500720c */ /* 0x000fe20003f84070 */
[----:B------:R-:W-:-:S03]  /*a3a0*/  IMAD.HI.U32 R8, R2, R206, RZ ;  /* 0x000000ce02087227 */ /* 0x000fc600078e00ff */
[----:B------:R-:W-:Y:S01]  /*a3b0*/  ISETP.GT.U32.AND P0, PT, R5, R205, PT ;  /* 0x000000cd0500720c */ /* 0x000fe20003f04070 */
[----:B------:R-:W-:-:S04]  /*a3c0*/  IMAD.HI.U32 R10, R2, R209, RZ ;  /* 0x000000d1020a7227 */ /* 0x000fc800078e00ff */
[----:B------:R-:W-:Y:S01]  /*a3d0*/  @!P5 IMAD.IADD R204, R204, 0x1, -R5 ;  /* 0x00000001ccccd824 */ /* 0x000fe200078e0a05 */
[C---:B------:R-:W-:Y:S01]  /*a3e0*/  ISETP.GT.U32.AND P5, PT, R5.reuse, R207, PT ;  /* 0x000000cf0500720c */ /* 0x040fe20003fa4070 */
[----:B------:R-:W-:Y:S02]  /*a3f0*/  IMAD.MOV R8, RZ, RZ, -R8 ;  /* 0x000000ffff087224 */ /* 0x000fe400078e0a08 */
[----:B------:R-:W-:Y:S02]  /*a400*/  IMAD.MOV R10, RZ, RZ, -R10 ;  /* 0x000000ffff0a7224 */ /* 0x000fe400078e0a0a */
[C---:B------:R-:W-:Y:S02]  /*a410*/  IMAD R206, R5.reuse, R8, R206 ;  /* 0x0000000805ce7224 */ /* 0x040fe400078e02ce */
[C---:B------:R-:W-:Y:S01]  /*a420*/  IMAD R208, R5.reuse, R10, R209 ;  /* 0x0000000a05d07224 */ /* 0x040fe200078e02d1 */
[----:B------:R-:W-:Y:S01]  /*a430*/  IABS R209, R9 ;  /* 0x0000000900d17213 */ /* 0x000fe20000000000 */
[----:B------:R-:W-:Y:S01]  /*a440*/  @!P1 IMAD.MOV R202, RZ, RZ, -R202 ;  /* 0x000000ffffca9224 */ /* 0x000fe200078e0aca */
[----:B------:R-:W-:Y:S01]  /*a450*/  ISETP.GT.U32.AND P1, PT, R5, R206, PT ;  /* 0x000000ce0500720c */ /* 0x000fe20003f24070 */
[----:B------:R-:W-:Y:S01]  /*a460*/  @!P4 IMAD.IADD R203, R203, 0x1, -R5 ;  /* 0x00000001cbcbc824 */ /* 0x000fe200078e0a05 */
[----:B------:R-:W-:Y:S01]  /*a470*/  LOP3.LUT R10, R7, 0x5a, RZ, 0xfc, !PT ;  /* 0x0000005a070a7812 */ /* 0x000fe200078efcff */
[----:B------:R-:W-:Y:S01]  /*a480*/  IMAD.HI.U32 R8, R2, R209, RZ ;  /* 0x000000d102087227 */ /* 0x000fe200078e00ff */
[----:B------:R-:W-:-:S02]  /*a490*/  ISETP.GE.AND P4, PT, R210, RZ, PT ;  /* 0x000000ffd200720c */ /* 0x000fc40003f86270 */
[----:B------:R-:W-:Y:S01]  /*a4a0*/  IABS R210, R10 ;  /* 0x0000000a00d27213 */ /* 0x000fe20000000000 */
[--C-:B------:R-:W-:Y:S01]  /*a4b0*/  @!P0 IMAD.IADD R205, R205, 0x1, -R5.reuse ;  /* 0x00000001cdcd8824 */ /* 0x100fe200078e0a05 */
[----:B------:R-:W-:Y:S01]  /*a4c0*/  ISETP.GE.AND P0, PT, R212, RZ, PT ;  /* 0x000000ffd400720c */ /* 0x000fe20003f06270 */
[----:B------:R-:W-:Y:S01]  /*a4d0*/  @!P5 IMAD.IADD R207, R207, 0x1, -R5 ;  /* 0x00000001cfcfd824 */ /* 0x000fe200078e0a05 */
[----:B------:R-:W-:Y:S01]  /*a4e0*/  IABS R212, R215 ;  /* 0x000000d700d47213 */ /* 0x000fe20000000000 */
[----:B------:R-:W-:Y:S02]  /*a4f0*/  IMAD.MOV R8, RZ, RZ, -R8 ;  /* 0x000000ffff087224 */ /* 0x000fe400078e0a08 */
[----:B------:R-:W-:Y:S01]  /*a500*/  @!P3 IMAD.MOV R204, RZ, RZ, -R204 ;  /* 0x000000ffffccb224 */ /* 0x000fe200078e0acc */
[C---:B------:R-:W-:Y:S01]  /*a510*/  ISETP.GT.U32.AND P3, PT, R5.reuse, R208, PT ;  /* 0x000000d00500720c */ /* 0x040fe20003f64070 */
[----:B------:R-:W-:Y:S01]  /*a520*/  @!P6 IMAD.MOV R205, RZ, RZ, -R205 ;  /* 0x000000ffffcde224 */ /* 0x000fe200078e0acd */
[C---:B------:R-:W-:Y:S01]  /*a530*/  ISETP.GT.U32.AND P6, PT, R5.reuse, R207, PT ;  /* 0x000000cf0500720c */ /* 0x040fe20003fc4070 */
[----:B------:R-:W-:-:S02]  /*a540*/  IMAD R209, R5, R8, R209 ;  /* 0x0000000805d17224 */ /* 0x000fc400078e02d1 */
[----:B------:R-:W-:-:S04]  /*a550*/  IMAD.HI.U32 R8, R2, R210, RZ ;  /* 0x000000d202087227 */ /* 0x000fc800078e00ff */
[--C-:B------:R-:W-:Y:S01]  /*a560*/  @!P1 IMAD.IADD R206, R206, 0x1, -R5.reuse ;  /* 0x00000001cece9824 */ /* 0x100fe200078e0a05 */
[----:B------:R-:W-:Y:S01]  /*a570*/  ISETP.GE.AND P1, PT, R9, RZ, PT ;  /* 0x000000ff0900720c */ /* 0x000fe20003f26270 */
[----:B------:R-:W-:Y:S02]  /*a580*/  IMAD.MOV R8, RZ, RZ, -R8 ;  /* 0x000000ffff087224 */ /* 0x000fe400078e0a08 */
[--C-:B------:R-:W-:Y:S01]  /*a590*/  @!P3 IMAD.IADD R208, R208, 0x1, -R5.reuse ;  /* 0x00000001d0d0b824 */ /* 0x100fe200078e0a05 */
[C---:B------:R-:W-:Y:S01]  /*a5a0*/  ISETP.GT.U32.AND P5, PT, R5.reuse, R206, PT ;  /* 0x000000ce0500720c */ /* 0x040fe20003fa4070 */
[----:B------:R-:W-:Y:S02]  /*a5b0*/  IMAD R210, R5, R8, R210 ;  /* 0x0000000805d27224 */ /* 0x000fe400078e02d2 */
[----:B------:R-:W-:Y:S01]  /*a5c0*/  @!P6 IMAD.IADD R207, R207, 0x1, -R5 ;  /* 0x00000001cfcfe824 */ /* 0x000fe200078e0a05 */
[C---:B------:R-:W-:Y:S01]  /*a5d0*/  ISETP.GT.U32.AND P3, PT, R5.reuse, R208, PT ;  /* 0x000000d00500720c */ /* 0x040fe20003f64070 */
[----:B------:R-:W-:Y:S01]  /*a5e0*/  IMAD.HI.U32 R9, R2, R212, RZ ;  /* 0x000000d402097227 */ /* 0x000fe200078e00ff */
[----:B------:R-:W-:-:S03]  /*a5f0*/  ISETP.GT.U32.AND P6, PT, R5, R210, PT ;  /* 0x000000d20500720c */ /* 0x000fc60003fc4070 */
[----:B------:R-:W-:Y:S01]  /*a600*/  @!P2 IMAD.MOV R203, RZ, RZ, -R203 ;  /* 0x000000ffffcba224 */ /* 0x000fe200078e0acb */
[----:B------:R-:W-:Y:S01]  /*a610*/  ISETP.GE.AND P2, PT, R211, RZ, PT ;  /* 0x000000ffd300720c */ /* 0x000fe20003f46270 */
[----:B------:R-:W-:Y:S01]  /*a620*/  IMAD.MOV R9, RZ, RZ, -R9 ;  /* 0x000000ffff097224 */ /* 0x000fe200078e0a09 */
[----:B------:R-:W-:Y:S01]  /*a630*/  IABS R211, R214 ;  /* 0x000000d600d37213 */ /* 0x000fe20000000000 */
[--C-:B------:R-:W-:Y:S01]  /*a640*/  @!P5 IMAD.IADD R206, R206, 0x1, -R5.reuse ;  /* 0x00000001ceced824 */ /* 0x100fe200078e0a05 */
[C---:B------:R-:W-:Y:S01]  /*a650*/  ISETP.GT.U32.AND P5, PT, R5.reuse, R209, PT ;  /* 0x000000d10500720c */ /* 0x040fe20003fa4070 */
[----:B------:R-:W-:Y:S02]  /*a660*/  IMAD R212, R5, R9, R212 ;  /* 0x0000000905d47224 */ /* 0x000fe400078e02d4 */
[--C-:B------:R-:W-:Y:S01]  /*a670*/  @!P3 IMAD.IADD R208, R208, 0x1, -R5.reuse ;  /* 0x00000001d0d0b824 */ /* 0x100fe200078e0a05 */
[----:B------:R-:W-:Y:S01]  /*a680*/  ISETP.GE.AND P3, PT, R10, RZ, PT ;  /* 0x000000ff0a00720c */ /* 0x000fe20003f66270 */
[----:B------:R-:W-:-:S02]  /*a690*/  @!P6 IMAD.IADD R210, R210, 0x1, -R5 ;  /* 0x00000001d2d2e824 */ /* 0x000fc400078e0a05 */
[----:B------:R-:W-:-:S03]  /*a6a0*/  IMAD.HI.U32 R10, R2, R213, RZ ;  /* 0x000000d5020a7227 */ /* 0x000fc600078e00ff */
[----:B------:R-:W-:Y:S01]  /*a6b0*/  ISETP.GT.U32.AND P6, PT, R5, R210, PT ;  /* 0x000000d20500720c */ /* 0x000fe20003fc4070 */
[----:B------:R-:W-:Y:S02]  /*a6c0*/  IMAD.MOV R10, RZ, RZ, -R10 ;  /* 0x000000ffff0a7224 */ /* 0x000fe400078e0a0a */
[----:B------:R-:W-:Y:S01]  /*a6d0*/  @!P5 IMAD.IADD R209, R209, 0x1, -R5 ;  /* 0x00000001d1d1d824 */ /* 0x000fe200078e0a05 */
[----:B------:R-:W-:Y:S01]  /*a6e0*/  ISETP.GE.AND P5, PT, R214, RZ, PT ;  /* 0x000000ffd600720c */ /* 0x000fe20003fa6270 */
[----:B------:R-:W-:-:S04]  /*a6f0*/  IMAD.HI.U32 R8, R2, R211, RZ ;  /* 0x000000d302087227 */ /* 0x000fc800078e00ff */
[----:B------:R-:W-:Y:S01]  /*a700*/  @!P4 IMAD.MOV R206, RZ, RZ, -R206 ;  /* 0x000000ffffcec224 */ /* 0x000fe200078e0ace */
[C---:B------:R-:W-:Y:S01]  /*a710*/  ISETP.GT.U32.AND P4, PT, R5.reuse, R209, PT ;  /* 0x000000d10500720c */ /* 0x040fe20003f84070 */
[----:B------:R-:W-:Y:S01]  /*a720*/  IMAD R213, R5, R10, R213 ;  /* 0x0000000a05d57224 */ /* 0x000fe200078e02d5 */
[----:B------:R-:W-:Y:S01]  /*a730*/  LOP3.LUT R10, R7, 0x52, RZ, 0xfc, !PT ;  /* 0x00000052070a7812 */ /* 0x000fe200078efcff */
[----:B------:R-:W-:Y:S01]  /*a740*/  @!P0 IMAD.MOV R208, RZ, RZ, -R208 ;  /* 0x000000ffffd08224 */ /* 0x000fe200078e0ad0 */
[C---:B------:R-:W-:Y:S01]  /*a750*/  ISETP.GT.U32.AND P0, PT, R5.reuse, R212, PT ;  /* 0x000000d40500720c */ /* 0x040fe20003f04070 */
[----:B------:R-:W-:Y:S01]  /*a760*/  IMAD.MOV R8, RZ, RZ, -R8 ;  /* 0x000000ffff087224 */ /* 0x000fe200078e0a08 */
[----:B------:R-:W-:Y:S01]  /*a770*/  IABS R214, R10 ;  /* 0x0000000a00d67213 */ /* 0x000fe20000000000 */
[----:B------:R-:W-:Y:S01]  /*a780*/  @!P6 IMAD.IADD R210, R210, 0x1, -R5 ;  /* 0x00000001d2d2e824 */ /* 0x000fe200078e0a05 */
[C---:B------:R-:W-:Y:S01]  /*a790*/  ISETP.GT.U32.AND P6, PT, R5.reuse, R213, PT ;  /* 0x000000d50500720c */ /* 0x040fe20003fc4070 */
[----:B------:R-:W-:-:S02]  /*a7a0*/  IMAD R211, R5, R8, R211 ;  /* 0x0000000805d37224 */ /* 0x000fc400078e02d3 */
[----:B------:R-:W-:Y:S02]  /*a7b0*/  @!P2 IMAD.MOV R207, RZ, RZ, -R207 ;  /* 0x000000ffffcfa224 */ /* 0x000fe400078e0acf */
[--C-:B------:R-:W-:Y:S01]  /*a7c0*/  @!P4 IMAD.IADD R209, R209, 0x1, -R5.reuse ;  /* 0x00000001d1d1c824 */ /* 0x100fe200078e0a05 */
[----:B------:R-:W-:Y:S01]  /*a7d0*/  ISETP.GT.U32.AND P2, PT, R5, R211, PT ;  /* 0x000000d30500720c */ /* 0x000fe20003f44070 */
[----:B------:R-:W-:Y:S01]  /*a7e0*/  IMAD.HI.U32 R8, R2, R214, RZ ;  /* 0x000000d602087227 */ /* 0x000fe200078e00ff */
[----:B------:R-:W-:Y:S02]  /*a7f0*/  ISETP.GE.AND P4, PT, R215, RZ, PT ;  /* 0x000000ffd700720c */ /* 0x000fe40003f86270 */
[----:B------:R-:W-:Y:S01]  /*a800*/  IABS R215, R220 ;  /* 0x000000dc00d77213 */ /* 0x000fe20000000000 */
[--C-:B------:R-:W-:Y:S02]  /*a810*/  @!P0 IMAD.IADD R212, R212, 0x1, -R5.reuse ;  /* 0x00000001d4d48824 */ /* 0x100fe400078e0a05 */
[----:B------:R-:W-:-:S02]  /*a820*/  @!P6 IMAD.IADD R213, R213, 0x1, -R5 ;  /* 0x00000001d5d5e824 */ /* 0x000fc400078e0a05 */
[----:B------:R-:W-:Y:S01]  /*a830*/  IMAD.MOV R9, RZ, RZ, -R8 ;  /* 0x000000ffff097224 */ /* 0x000fe200078e0a08 */
[----:B------:R-:W-:Y:S01]  /*a840*/  ISETP.GT.U32.AND P6, PT, R5, R212, PT ;  /* 0x000000d40500720c */ /* 0x000fe20003fc4070 */
[----:B------:R-:W-:-:S04]  /*a850*/  IMAD.HI.U32 R8, R2, R215, RZ ;  /* 0x000000d702087227 */ /* 0x000fc800078e00ff */
[----:B------:R-:W-:Y:S01]  /*a860*/  @!P2 IMAD.IADD R211, R211, 0x1, -R5 ;  /* 0x00000001d3d3a824 */ /* 0x000fe200078e0a05 */
[----:B------:R-:W-:Y:S01]  /*a870*/  ISETP.GE.AND P2, PT, R216, RZ, PT ;  /* 0x000000ffd800720c */ /* 0x000fe20003f46270 */
[----:B------:R-:W-:Y:S01]  /*a880*/  IMAD.MOV R8, RZ, RZ, -R8 ;  /* 0x000000ffff087224 */ /* 0x000fe200078e0a08 */
[----:B------:R-:W-:Y:S01]  /*a890*/  IABS R216, R219 ;  /* 0x000000db00d87213 */ /* 0x000fe20000000000 */
[C---:B------:R-:W-:Y:S01]  /*a8a0*/  IMAD R214, R5.reuse, R9, R214 ;  /* 0x0000000905d67224 */ /* 0x040fe200078e02d6 */
[C---:B------:R-:W-:Y:S01]  /*a8b0*/  ISETP.GT.U32.AND P0, PT, R5.reuse, R211, PT ;  /* 0x000000d30500720c */ /* 0x040fe20003f04070 */
[C---:B------:R-:W-:Y:S02]  /*a8c0*/  IMAD R215, R5.reuse, R8, R215 ;  /* 0x0000000805d77224 */ /* 0x040fe400078e02d7 */
[----:B------:R-:W-:Y:S02]  /*a8d0*/  @!P6 IMAD.IADD R212, R212, 0x1, -R5 ;  /* 0x00000001d4d4e824 */ /* 0x000fe400078e0a05 */
[----:B------:R-:W-:Y:S01]  /*a8e0*/  @!P1 IMAD.MOV R209, RZ, RZ, -R209 ;  /* 0x000000ffffd19224 */ /* 0x000fe200078e0ad1 */
[C---:B------:R-:W-:Y:S01]  /*a8f0*/  ISETP.GT.U32.AND P6, PT, R5.reuse, R215, PT ;  /* 0x000000d70500720c */ /* 0x040fe20003fc4070 */
[----:B------:R-:W-:Y:S01]  /*a900*/  IMAD.HI.U32 R8, R2, R216, RZ ;  /* 0x000000d802087227 */ /* 0x000fe200078e00ff */
[----:B------:R-:W-:-:S03]  /*a910*/  ISETP.GT.U32.AND P1, PT, R5, R213, PT ;  /* 0x000000d50500720c */ /* 0x000fc60003f24070 */
[----:B------:R-:W-:Y:S02]  /*a920*/  IMAD.MOV R9, RZ, RZ, -R8 ;  /* 0x000000ffff097224 */ /* 0x000fe400078e0a08 */
[--C-:B------:R-:W-:Y:S01]  /*a930*/  @!P0 IMAD.IADD R211, R211, 0x1, -R5.reuse ;  /* 0x00000001d3d38824 */ /* 0x100fe200078e0a05 */
[C---:B------:R-:W-:Y:S01]  /*a940*/  ISETP.GT.U32.AND P0, PT, R5.reuse, R214, PT ;  /* 0x000000d60500720c */ /* 0x040fe20003f04070 */
[----:B------:R-:W-:Y:S02]  /*a950*/  @!P3 IMAD.MOV R210, RZ, RZ, -R210 ;  /* 0x000000ffffd2b224 */ /* 0x000fe400078e0ad2 */
[----:B------:R-:W-:Y:S01]  /*a960*/  IMAD R216, R5, R9, R216 ;  /* 0x0000000905d87224 */ /* 0x000fe200078e02d8 */
[----:B------:R-:W-:Y:S01]  /*a970*/  LOP3.LUT R9, R7, 0x48, RZ, 0xfc, !PT ;  /* 0x0000004807097812 */ /* 0x000fe200078efcff */
[----:B------:R-:W-:Y:S02]  /*a980*/  @!P6 IMAD.IADD R215, R215, 0x1, -R5 ;  /* 0x00000001d7d7e824 */ /* 0x000fe400078e0a05 */
[----:B------:R-:W-:-:S03]  /*a990*/  IMAD.HI.U32 R8, R2, R217, RZ ;  /* 0x000000d902087227 */ /* 0x000fc600078e00ff */
[----:B------:R-:W-:Y:S01]  /*a9a0*/  ISETP.GT.U32.AND P3, PT, R5, R215, PT ;  /* 0x000000d70500720c */ /* 0x000fe20003f64070 */
[----:B------:R-:W-:Y:S01]  /*a9b0*/  @!P1 IMAD.IADD R213, R213, 0x1, -R5 ;  /* 0x00000001d5d59824 */ /* 0x000fe200078e0a05 */
[----:B------:R-:W-:Y:S01]  /*a9c0*/  ISETP.GE.AND P1, PT, R10, RZ, PT ;  /* 0x000000ff0a00720c */ /* 0x000fe20003f26270 */
[----:B------:R-:W-:Y:S01]  /*a9d0*/  @!P5 IMAD.MOV R211, RZ, RZ, -R211 ;  /* 0x000000ffffd3d224 */ /* 0x000fe200078e0ad3 */
[C---:B------:R-:W-:Y:S01]  /*a9e0*/  ISETP.GT.U32.AND P5, PT, R5.reuse, R216, PT ;  /* 0x000000d80500720c */ /* 0x040fe20003fa4070 */
[----:B------:R-:W-:Y:S01]  /*a9f0*/  @!P0 IMAD.IADD R214, R214, 0x1, -R5 ;  /* 0x00000001d6d68824 */ /* 0x000fe200078e0a05 */
[----:B------:R-:W-:Y:S01]  /*aa00*/  ISETP.GE.AND P0, PT, R220, RZ, PT ;  /* 0x000000ffdc00720c */ /* 0x000fe20003f06270 */
[----:B------:R-:W-:Y:S02]  /*aa10*/  IMAD.MOV R10, RZ, RZ, -R8 ;  /* 0x000000ffff0a7224 */ /* 0x000fe400078e0a08 */
[----:B------:R-:W-:Y:S01]  /*aa20*/  IMAD.HI.U32 R8, R2, R218, RZ ;  /* 0x000000da02087227 */ /* 0x000fe200078e00ff */
[----:B------:R-:W-:-:S03]  /*aa30*/  ISETP.GT.U32.AND P6, PT, R5, R214, PT ;  /* 0x000000d60500720c */ /* 0x000fc60003fc4070 */
[----:B------:R-:W-:Y:S01]  /*aa40*/  IMAD R217, R5, R10, R217 ;  /* 0x0000000a05d97224 */ /* 0x000fe200078e02d9 */
[----:B------:R-:W-:Y:S01]  /*aa50*/  LOP3.LUT R10, R7, 0x44, RZ, 0xfc, !PT ;  /* 0x00000044070a7812 */ /* 0x000fe200078efcff */
[----:B------:R-:W-:Y:S02]  /*aa60*/  IMAD.MOV R8, RZ, RZ, -R8 ;  /* 0x000000ffff087224 */ /* 0x000fe400078e0a08 */
[--C-:B------:R-:W-:Y:S01]  /*aa70*/  @!P3 IMAD.IADD R215, R215, 0x1, -R5.reuse ;  /* 0x00000001d7d7b824 */ /* 0x100fe200078e0a05 */
[C---:B------:R-:W-:Y:S01]  /*aa80*/  ISETP.GT.U32.AND P3, PT, R5.reuse, R217, PT ;  /* 0x000000d90500720c */ /* 0x040fe20003f64070 */
[C---:B------:R-:W-:Y:S02]  /*aa90*/  IMAD R218, R5.reuse, R8, R218 ;  /* 0x0000000805da7224 */ /* 0x040fe400078e02da */
[----:B------:R-:W-:Y:S02]  /*aaa0*/  @!P5 IMAD.IADD R216, R216, 0x1, -R5 ;  /* 0x00000001d8d8d824 */ /* 0x000fe400078e0a05 */
[----:B------:R-:W-:Y:S01]  /*aab0*/  @!P0 IMAD.MOV R215, RZ, RZ, -R215 ;  /* 0x000000ffffd78224 */ /* 0x000fe200078e0ad7 */
[----:B------:R-:W-:Y:S01]  /*aac0*/  ISETP.GT.U32.AND P0, PT, R5, R218, PT ;  /* 0x000000da0500720c */ /* 0x000fe20003f04070 */
[----:B------:R-:W-:Y:S01]  /*aad0*/  @!P4 IMAD.MOV R212, RZ, RZ, -R212 ;  /* 0x000000ffffd4c224 */ /* 0x000fe200078e0ad4 */
[----:B------:R-:W-:Y:S01]  /*aae0*/  ISETP.GE.AND P4, PT, R219, RZ, PT ;  /* 0x000000ffdb00720c */ /* 0x000fe20003f86270 */
[----:B------:R-:W-:Y:S01]  /*aaf0*/  @!P6 IMAD.IADD R214, R214, 0x1, -R5 ;  /* 0x00000001d6d6e824 */ /* 0x000fe200078e0a05 */
[----:B------:R-:W-:Y:S01]  /*ab00*/  IABS R219, R9 ;  /* 0x0000000900db7213 */ /* 0x000fe20000000000 */
[----:B------:R-:W-:Y:S01]  /*ab10*/  @!P2 IMAD.MOV R213, RZ, RZ, -R213 ;  /* 0x000000ffffd5a224 */ /* 0x000fe200078e0ad5 */
[----:B------:R-:W-:Y:S01]  /*ab20*/  ISETP.GT.U32.AND P5, PT, R5, R216, PT ;  /* 0x000000d80500720c */ /* 0x000fe20003fa4070 */
[----:B------:R-:W-:Y:S01]  /*ab30*/  @!P3 IMAD.IADD R217, R217, 0x1, -R5 ;  /* 0x00000001d9d9b824 */ /* 0x000fe200078e0a05 */
[----:B------:R-:W-:Y:S01]  /*ab40*/  ISETP.GE.AND P2, PT, R221, RZ, PT ;  /* 0x000000ffdd00720c */ /* 0x000fe20003f46270 */
[----:B------:R-:W-:Y:S01]  /*ab50*/  IMAD.HI.U32 R8, R2, R219, RZ ;  /* 0x000000db02087227 */ /* 0x000fe200078e00ff */
[----:B------:R-:W-:-:S02]  /*ab60*/  IABS R221, R10 ;  /* 0x0000000a00dd7213 */ /* 0x000fc40000000000 */
[----:B------:R-:W-:Y:S01]  /*ab70*/  ISETP.GT.U32.AND P3, PT, R5, R217, PT ;  /* 0x000000d90500720c */ /* 0x000fe20003f64070 */
[----:B------:R-:W-:Y:S01]  /*ab80*/  @!P1 IMAD.MOV R214, RZ, RZ, -R214 ;  /* 0x000000ffffd69224 */ /* 0x000fe200078e0ad6 */
[----:B------:R-:W-:Y:S01]  /*ab90*/  ISETP.GE.AND P1, PT, R9, RZ, PT ;  /* 0x000000ff0900720c */ /* 0x000fe20003f26270 */
[----:B------:R-:W-:Y:S01]  /*aba0*/  IMAD.MOV R8, RZ, RZ, -R8 ;  /* 0x000000ffff087224 */ /* 0x000fe200078e0a08 */
[----:B------:R-:W-:Y:S01]  /*abb0*/  LOP3.LUT R9, R7, 0x46, RZ, 0xfc, !PT ;  /* 0x0000004607097812 */ /* 0x000fe200078efcff */
[--C-:B------:R-:W-:Y:S01]  /*abc0*/  @!P0 IMAD.IADD R218, R218, 0x1, -R5.reuse ;  /* 0x00000001dada8824 */ /* 0x100fe200078e0a05 */
[----:B------:R-:W-:Y:S01]  /*abd0*/  ISETP.GE.AND P6, PT, R222, RZ, PT ;  /* 0x000000ffde00720c */ /* 0x000fe20003fc6270 */
[----:B------:R-:W-:Y:S01]  /*abe0*/  @!P5 IMAD.IADD R216, R216, 0x1, -R5 ;  /* 0x00000001d8d8d824 */ /* 0x000fe200078e0a05 */
[----:B------:R-:W-:Y:S01]  /*abf0*/  IABS R220, R9 ;  /* 0x0000000900dc7213 */ /* 0x000fe20000000000 */
[C---:B------:R-:W-:Y:S01]  /*ac00*/  IMAD R219, R5.reuse, R8, R219 ;  /* 0x0000000805db7224 */ /* 0x040fe200078e02db */
[----:B------:R-:W-:Y:S01]  /*ac10*/  ISETP.GT.U32.AND P0, PT, R5, R218, PT ;  /* 0x000000da0500720c */ /* 0x000fe20003f04070 */
[----:B------:R-:W-:Y:S01]  /*ac20*/  @!P4 IMAD.MOV R216, RZ, RZ, -R216 ;  /* 0x000000ffffd8c224 */ /* 0x000fe200078e0ad8 */
[----:B------:R-:W-:Y:S01]  /*ac30*/  ISETP.GE.AND P5, PT, R9, RZ, PT ;  /* 0x000000ff0900720c */ /* 0x000fe20003fa6270 */
[----:B------:R-:W-:Y:S01]  /*ac40*/  IMAD.HI.U32 R8, R2, R220, RZ ;  /* 0x000000dc02087227 */ /* 0x000fe200078e00ff */
[----:B------:R-:W-:-:S02]  /*ac50*/  ISETP.GT.U32.AND P4, PT, R5, R219, PT ;  /* 0x000000db0500720c */ /* 0x000fc40003f84070 */
[----:B------:R-:W-:Y:S01]  /*ac60*/  IABS R222, R223 ;  /* 0x000000df00de7213 */ /* 0x000fe20000000000 */
[----:B------:R-:W-:-:S04]  /*ac70*/  IMAD.HI.U32 R9, R2, R221, RZ ;  /* 0x000000dd02097227 */ /* 0x000fc800078e00ff */
[----:B------:R-:W-:Y:S01]  /*ac80*/  @!P3 IMAD.IADD R217, R217, 0x1, -R5 ;  /* 0x00000001d9d9b824 */ /* 0x000fe200078e0a05 */
[----:B------:R-:W-:Y:S01]  /*ac90*/  ISETP.GE.AND P3, PT, R10, RZ, PT ;  /* 0x000000ff0a00720c */ /* 0x000fe20003f66270 */
[----:B------:R-:W-:Y:S02]  /*aca0*/  IMAD.MOV R8, RZ, RZ, -R8 ;  /* 0x000000ffff087224 */ /* 0x000fe400078e0a08 */
[----:B------:R-:W-:Y:S02]  /*acb0*/  IMAD.MOV R10, RZ, RZ, -R9 ;  /* 0x000000ffff0a7224 */ /* 0x000fe400078e0a09 */
[C---:B------:R-:W-:Y:S02]  /*acc0*/  IMAD R220, R5.reuse, R8, R220 ;  /* 0x0000000805dc7224 */ /* 0x040fe400078e02dc */
[----:B------:R-:W-:Y:S01]  /*acd0*/  IMAD R221, R5, R10, R221 ;  /* 0x0000000a05dd7224 */ /* 0x000fe200078e02dd */
[----:B------:R-:W-:Y:S01]  /*ace0*/  LOP3.LUT R10, R7, 0x40, RZ, 0xfc, !PT ;  /* 0x00000040070a7812 */ /* 0x000fe200078efcff */
[--C-:B------:R-:W-:Y:S01]  /*acf0*/  @!P0 IMAD.IADD R218, R218, 0x1, -R5.reuse ;  /* 0x00000001dada8824 */ /* 0x100fe200078e0a05 */
[----:B------:R-:W-:Y:S01]  /*ad00*/  ISETP.GT.U32.AND P0, PT, R5, R220, PT ;  /* 0x000000dc0500720c */ /* 0x000fe20003f04070 */
[----:B------:R-:W-:-:S02]  /*ad10*/  @!P4 IMAD.IADD R219, R219, 0x1, -R5 ;  /* 0x00000001dbdbc824 */ /* 0x000fc400078e0a05 */
        /* <DEDUP_REMOVED lines=9> */
[--C-:B------:R-:W-:Y:S02]  /*adb0*/  @!P0 IMAD.IADD R220, R220, 0x1, -R5.reuse ;  /* 0x00000001dcdc8824 */ /* 0x100fe400078e0a05 */
[--C-:B------:R-:W-:Y:S02]  /*adc0*/  @!P6 IMAD.IADD R221, R221, 0x1, -R5.reuse ;  /* 0x00000001dddde824 */ /* 0x100fe400078e0a05 */
[----:B------:R-:W-:Y:S01]  /*add0*/  @!P4 IMAD.IADD R219, R219, 0x1, -R5 ;  /* 0x00000001dbdbc824 */ /* 0x000fe200078e0a05 */
[C---:B------:R-:W-:Y:S01]  /*ade0*/  ISETP.GT.U32.AND P4, PT, R5.reuse, R222, PT ;  /* 0x000000de0500720c */ /* 0x040fe20003f84070 */
[----:B------:R-:W-:Y:S01]  /*adf0*/  IMAD.HI.U32 R8, R2, R223, RZ ;  /* 0x000000df02087227 */ /* 0x000fe200078e00ff */
[----:B------:R-:W-:-:S02]  /*ae00*/  ISETP.GT.U32.AND P0, PT, R5, R220, PT ;  /* 0x000000dc0500720c */ /* 0x000fc40003f04070 */
[----:B------:R-:W-:Y:S01]  /*ae10*/  ISETP.GT.U32.AND P6, PT, R5, R221, PT ;  /* 0x000000dd0500720c */ /* 0x000fe20003fc4070 */
[----:B------:R-:W-:-:S04]  /*ae20*/  IMAD.HI.U32 R9, R2, R224, RZ ;  /* 0x000000e002097227 */ /* 0x000fc800078e00ff */
[----:B------:R-:W-:Y:S02]  /*ae30*/  IMAD.MOV R8, RZ, RZ, -R8 ;  /* 0x000000ffff087224 */ /* 0x000fe400078e0a08 */
[----:B------:R-:W-:Y:S02]  /*ae40*/  IMAD.MOV R9, RZ, RZ, -R9 ;  /* 0x000000ffff097224 */ /* 0x000fe400078e0a09 */
[----:B------:R-:W-:Y:S01]  /*ae50*/  IMAD R223, R5, R8, R223 ;  /* 0x0000000805df7224 */ /* 0x000fe200078e02df */
[----:B------:R-:W-:Y:S01]  /*ae60*/  LOP3.LUT R8, R7, 0x3a, RZ, 0xfc, !PT ;  /* 0x0000003a07087812 */ /* 0x000fe200078efcff */
[--C-:B------:R-:W-:Y:S02]  /*ae70*/  @!P4 IMAD.IADD R222, R222, 0x1, -R5.reuse ;  /* 0x00000001dedec824 */ /* 0x100fe400078e0a05 */
[--C-:B------:R-:W-:Y:S01]  /*ae80*/  @!P0 IMAD.IADD R220, R220, 0x1, -R5.reuse ;  /* 0x00000001dcdc8824 */ /* 0x100fe200078e0a05 */
[----:B------:R-:W-:Y:S01]  /*ae90*/  ISETP.GE.AND P0, PT, R227, RZ, PT ;  /* 0x000000ffe300720c */ /* 0x000fe20003f06270 */
[C---:B------:R-:W-:Y:S01]  /*aea0*/  IMAD R224, R5.reuse, R9, R224 ;  /* 0x0000000905e07224 */ /* 0x040fe200078e02e0 */
[----:B------:R-:W-:Y:S01]  /*aeb0*/  ISETP.GT.U32.AND P4, PT, R5, R222, PT ;  /* 0x000000de0500720c */ /* 0x000fe20003f84070 */
[----:B------:R-:W-:Y:S01]  /*aec0*/  @!P6 IMAD.IADD R221, R221, 0x1, -R5 ;  /* 0x00000001dddde824 */ /* 0x000fe200078e0a05 */
[C---:B------:R-:W-:Y:S01]  /*aed0*/  ISETP.GT.U32.AND P6, PT, R5.reuse, R223, PT ;  /* 0x000000df0500720c */ /* 0x040fe20003fc4070 */
[----:B------:R-:W-:Y:S01]  /*aee0*/  @!P1 IMAD.MOV R219, RZ, RZ, -R219 ;  /* 0x000000ffffdb9224 */ /* 0x000fe200078e0adb */
[----:B------:R-:W-:Y:S01]  /*aef0*/  ISETP.GE.AND P1, PT, R10, RZ, PT ;  /* 0x000000ff0a00720c */ /* 0x000fe20003f26270 */
[----:B------:R-:W-:Y:S01]  /*af00*/  @!P5 IMAD.MOV R220, RZ, RZ, -R220 ;  /* 0x000000ffffdcd224 */ /* 0x000fe200078e0adc */
[----:B------:R-:W-:Y:S01]  /*af10*/  ISETP.GT.U32.AND P5, PT, R5, R224, PT ;  /* 0x000000e00500720c */ /* 0x000fe20003fa4070 */
[----:B------:R-:W-:Y:S01]  /*af20*/  IMAD.HI.U32 R10, R2, R225, RZ ;  /* 0x000000e1020a7227 */ /* 0x000fe200078e00ff */
[----:B------:R-:W-:-:S03]  /*af30*/  IABS R227, R230 ;  /* 0x000000e600e37213 */ /* 0x000fc60000000000 */
[----:B------:R-:W-:Y:S02]  /*af40*/  IMAD.MOV R10, RZ, RZ, -R10 ;  /* 0x000000ffff0a7224 */ /* 0x000fe400078e0a0a */
[----:B------:R-:W-:Y:S01]  /*af50*/  @!P3 IMAD.MOV R221, RZ, RZ, -R221 ;  /* 0x000000ffffddb224 */ /* 0x000fe200078e0add */
[----:B------:R-:W-:Y:S01]  /*af60*/  ISETP.GE.AND P3, PT, R226, RZ, PT ;  /* 0x000000ffe200720c */ /* 0x000fe20003f66270 */
[----:B------:R-:W-:Y:S01]  /*af70*/  IMAD R225, R5, R10, R225 ;  /* 0x0000000a05e17224 */ /* 0x000fe200078e02e1 */
[----:B------:R-:W-:Y:S01]  /*af80*/  IABS R226, R8 ;  /* 0x0000000800e27213 */ /* 0x000fe20000000000 */
[--C-:B------:R-:W-:Y:S01]  /*af90*/  @!P6 IMAD.IADD R223, R223, 0x1, -R5.reuse ;  /* 0x00000001dfdfe824 */ /* 0x100fe200078e0a05 */
[----:B------:R-:W-:Y:S01]  /*afa0*/  ISETP.GE.AND P6, PT, R8, RZ, PT ;  /* 0x000000ff0800720c */ /* 0x000fe20003fc6270 */
[--C-:B------:R-:W-:Y:S01]  /*afb0*/  @!P4 IMAD.IADD R222, R222, 0x1, -R5.reuse ;  /* 0x00000001dedec824 */ /* 0x100fe200078e0a05 */
[C---:B------:R-:W-:Y:S01]  /*afc0*/  ISETP.GT.U32.AND P4, PT, R5.reuse, R225, PT ;  /* 0x000000e10500720c */ /* 0x040fe20003f84070 */
[----:B------:R-:W-:Y:S01]  /*afd0*/  @!P5 IMAD.IADD R224, R224, 0x1, -R5 ;  /* 0x00000001e0e0d824 */ /* 0x000fe200078e0a05 */
[----:B------:R-:W-:Y:S01]  /*afe0*/  ISETP.GT.U32.AND P5, PT, R5, R223, PT ;  /* 0x000000df0500720c */ /* 0x000fe20003fa4070 */
[----:B------:R-:W-:Y:S01]  /*aff0*/  IMAD.HI.U32 R8, R2, R226, RZ ;  /* 0x000000e202087227 */ /* 0x000fe200078e00ff */
[----:B------:R-:W-:-:S03]  /*b000*/  LOP3.LUT R10, R7, 0x34, RZ, 0xfc, !PT ;  /* 0x00000034070a7812 */ /* 0x000fc600078efcff */
[----:B------:R-:W-:Y:S01]  /*b010*/  IMAD.MOV R9, RZ, RZ, -R8 ;  /* 0x000000ffff097224 */ /* 0x000fe200078e0a08 */
[----:B------:R-:W-:Y:S01]  /*b020*/  IABS R229, R10 ;  /* 0x0000000a00e57213 */ /* 0x000fe20000000000 */
[----:B------:R-:W-:Y:S02]  /*b030*/  @!P2 IMAD.MOV R222, RZ, RZ, -R222 ;  /* 0x000000ffffdea224 */ /* 0x000fe400078e0ade */
[----:B------:R-:W-:Y:S01]  /*b040*/  IMAD R226, R5, R9, R226 ;  /* 0x0000000905e27224 */ /* 0x000fe200078e02e2 */
[----:B------:R-:W-:Y:S01]  /*b050*/  LOP3.LUT R9, R7, 0x32, RZ, 0xfc, !PT ;  /* 0x0000003207097812 */ /* 0x000fe200078efcff */
[--C-:B------:R-:W-:Y:S01]  /*b060*/  @!P4 IMAD.IADD R225, R225, 0x1, -R5.reuse ;  /* 0x00000001e1e1c824 */ /* 0x100fe200078e0a05 */
[----:B------:R-:W-:Y:S01]  /*b070*/  ISETP.GT.U32.AND P4, PT, R5, R224, PT ;  /* 0x000000e00500720c */ /* 0x000fe20003f84070 */
[----:B------:R-:W-:Y:S01]  /*b080*/  @!P5 IMAD.IADD R223, R223, 0x1, -R5 ;  /* 0x00000001dfdfd824 */ /* 0x000fe200078e0a05 */
[C---:B------:R-:W-:Y:S01]  /*b090*/  ISETP.GT.U32.AND P5, PT, R5.reuse, R226, PT ;  /* 0x000000e20500720c */ /* 0x040fe20003fa4070 */
[----:B------:R-:W-:Y:S01]  /*b0a0*/  IMAD.HI.U32 R8, R2, R227, RZ ;  /* 0x000000e302087227 */ /* 0x000fe200078e00ff */
[----:B------:R-:W-:-:S02]  /*b0b0*/  ISETP.GT.U32.AND P2, PT, R5, R225, PT ;  /* 0x000000e10500720c */ /* 0x000fc40003f44070 */
[----:B------:R-:W-:Y:S01]  /*b0c0*/  IABS R232, R9 ;  /* 0x0000000900e87213 */ /* 0x000fe20000000000 */
[----:B------:R-:W-:Y:S02]  /*b0d0*/  IMAD.MOV R8, RZ, RZ, -R8 ;  /* 0x000000ffff087224 */ /* 0x000fe400078e0a08 */
[----:B------:R-:W-:Y:S02]  /*b0e0*/  @!P1 IMAD.MOV R223, RZ, RZ, -R223 ;  /* 0x000000ffffdf9224 */ /* 0x000fe400078e0adf */
[----:B------:R-:W-:Y:S02]  /*b0f0*/  IMAD R227, R5, R8, R227 ;  /* 0x0000000805e37224 */ /* 0x000fe400078e02e3 */
[----:B------:R-:W-:-:S04]  /*b100*/  IMAD.HI.U32 R8, R2, R231, RZ ;  /* 0x000000e702087227 */ /* 0x000fc800078e00ff */
[--C-:B------:R-:W-:Y:S01]  /*b110*/  @!P5 IMAD.IADD R226, R226, 0x1, -R5.reuse ;  /* 0x00000001e2e2d824 */ /* 0x100fe200078e0a05 */
[----:B------:R-:W-:Y:S01]  /*b120*/  ISETP.GE.AND P5, PT, R228, RZ, PT ;  /* 0x000000ffe400720c */ /* 0x000fe20003fa6270 */
[----:B------:R-:W-:Y:S01]  /*b130*/  @!P2 IMAD.IADD R225, R225, 0x1, -R5 ;  /* 0x00000001e1e1a824 */ /* 0x000fe200078e0a05 */
[----:B------:R-:W-:Y:S01]  /*b140*/  ISETP.GE.AND P2, PT, R230, RZ, PT ;  /* 0x000000ffe600720c */ /* 0x000fe20003f46270 */
[----:B------:R-:W-:Y:S01]  /*b150*/  IMAD.MOV R230, RZ, RZ, -R8 ;  /* 0x000000ffffe67224 */ /* 0x000fe200078e0a08 */
[----:B------:R-:W-:Y:S01]  /*b160*/  ISETP.GT.U32.AND P1, PT, R5, R226, PT ;  /* 0x000000e20500720c */ /* 0x000fe20003f24070 */
[----:B------:R-:W-:-:S04]  /*b170*/  IMAD.HI.U32 R8, R2, R229, RZ ;  /* 0x000000e502087227 */ /* 0x000fc800078e00ff */
[C---:B------:R-:W-:Y:S02]  /*b180*/  IMAD R228, R5.reuse, R230, R231 ;  /* 0x000000e605e47224 */ /* 0x040fe400078e02e7 */
[----:B------:R-:W-:Y:S01]  /*b190*/  @!P4 IMAD.IADD R224, R224, 0x1, -R5 ;  /* 0x00000001e0e0c824 */ /* 0x000fe200078e0a05 */
[C---:B------:R-:W-:Y:S01]  /*b1a0*/  ISETP.GT.U32.AND P4, PT, R5.reuse, R227, PT ;  /* 0x000000e30500720c */ /* 0x040fe20003f84070 */
[----:B------:R-:W-:Y:S02]  /*b1b0*/  IMAD.MOV R230, RZ, RZ, -R8 ;  /* 0x000000ffffe67224 */ /* 0x000fe400078e0a08 */
[----:B------:R-:W-:Y:S01]  /*b1c0*/  @!P0 IMAD.MOV R224, RZ, RZ, -R224 ;  /* 0x000000ffffe08224 */ /* 0x000fe200078e0ae0 */
[C---:B------:R-:W-:Y:S01]  /*b1d0*/  ISETP.GT.U32.AND P0, PT, R5.reuse, R228, PT ;  /* 0x000000e40500720c */ /* 0x040fe20003f04070 */
[----:B------:R-:W-:Y:S02]  /*b1e0*/  IMAD R229, R5, R230, R229 ;  /* 0x000000e605e57224 */ /* 0x000fe400078e02e5 */
[----:B------:R-:W-:-:S02]  /*b1f0*/  IMAD.MOV.U32 R231, RZ, RZ, R232 ;  /* 0x000000ffffe77224 */ /* 0x000fc400078e00e8 */
[----:B------:R-:W-:Y:S01]  /*b200*/  @!P1 IMAD.IADD R226, R226, 0x1, -R5 ;  /* 0x00000001e2e29824 */ /* 0x000fe200078e0a05 */
[----:B------:R-:W-:Y:S01]  /*b210*/  ISETP.GT.U32.AND P1, PT, R5, R229, PT ;  /* 0x000000e50500720c */ /* 0x000fe20003f24070 */
[----:B------:R-:W-:-:S04]  /*b220*/  IMAD.HI.U32 R8, R2, R231, RZ ;  /* 0x000000e702087227 */ /* 0x000fc800078e00ff */
[----:B------:R-:W-:Y:S02]  /*b230*/  IMAD.MOV R8, RZ, RZ, -R8 ;  /* 0x000000ffff087224 */ /* 0x000fe400078e0a08 */
[----:B------:R-:W-:Y:S01]  /*b240*/  @!P0 IMAD.IADD R228, R228, 0x1, -R5 ;  /* 0x00000001e4e48824 */ /* 0x000fe200078e0a05 */
[----:B------:R-:W-:Y:S01]  /*b250*/  ISETP.GE.AND P0, PT, R9, RZ, PT ;  /* 0x000000ff0900720c */ /* 0x000fe20003f06270 */
[----:B------:R-:W-:Y:S01]  /*b260*/  IMAD R230, R5, R8, R231 ;  /* 0x0000000805e67224 */ /* 0x000fe200078e02e7 */
[----:B------:R-:W-:Y:S01]  /*b270*/  IABS R231, R234 ;  /* 0x000000ea00e77213 */ /* 0x000fe20000000000 */
[----:B------:R-:W-:Y:S01]  /*b280*/  @!P3 IMAD.MOV R225, RZ, RZ, -R225 ;  /* 0x000000ffffe1b224 */ /* 0x000fe200078e0ae1 */
        /* <DEDUP_REMOVED lines=9> */
[----:B------:R-:W-:Y:S01]  /*b320*/  IABS R233, R8 ;  /* 0x0000000800e97213 */ /* 0x000fe20000000000 */
[C---:B------:R-:W-:Y:S02]  /*b330*/  IMAD R231, R5.reuse, R236, R231 ;  /* 0x000000ec05e77224 */ /* 0x040fe400078e02e7 */
[----:B------:R-:W-:Y:S01]  /*b340*/  IMAD.HI.U32 R9, R2, R232, RZ ;  /* 0x000000e802097227 */ /* 0x000fe200078e00ff */
[----:B------:R-:W-:-:S03]  /*b350*/  ISETP.GT.U32.AND P4, PT, R5, R227, PT ;  /* 0x000000e30500720c */ /* 0x000fc60003f84070 */
[----:B------:R-:W-:Y:S01]  /*b360*/  @!P1 IMAD.IADD R228, R228, 0x1, -R5 ;  /* 0x00000001e4e49824 */ /* 0x000fe200078e0a05 */
[C---:B------:R-:W-:Y:S01]  /*b370*/  ISETP.GT.U32.AND P1, PT, R5.reuse, R231, PT ;  /* 0x000000e70500720c */ /* 0x040fe20003f24070 */
[----:B------:R-:W-:Y:S02]  /*b380*/  IMAD.MOV R9, RZ, RZ, -R9 ;  /* 0x000000ffff097224 */ /* 0x000fe400078e0a09 */
[----:B------:R-:W-:Y:S01]  /*b390*/  @!P6 IMAD.MOV R226, RZ, RZ, -R226 ;  /* 0x000000ffffe2e224 */ /* 0x000fe200078e0ae2 */
[C---:B------:R-:W-:Y:S01]  /*b3a0*/  ISETP.GT.U32.AND P6, PT, R5.reuse, R229, PT ;  /* 0x000000e50500720c */ /* 0x040fe20003fc4070 */
[----:B------:R-:W-:Y:S01]  /*b3b0*/  IMAD R232, R5, R9, R232 ;  /* 0x0000000905e87224 */ /* 0x000fe200078e02e8 */
[----:B------:R-:W-:Y:S01]  /*b3c0*/  LOP3.LUT R9, R7, 0x28, RZ, 0xfc, !PT ;  /* 0x0000002807097812 */ /* 0x000fe200078efcff */
[----:B------:R-:W-:Y:S02]  /*b3d0*/  @!P5 IMAD.MOV R228, RZ, RZ, -R228 ;  /* 0x000000ffffe4d224 */ /* 0x000fe400078e0ae4 */
[----:B------:R-:W-:Y:S01]  /*b3e0*/  @!P4 IMAD.IADD R227, R227, 0x1, -R5 ;  /* 0x00000001e3e3c824 */ /* 0x000fe200078e0a05 */
[C---:B------:R-:W-:Y:S01]  /*b3f0*/  ISETP.GT.U32.AND P5, PT, R5.reuse, R232, PT ;  /* 0x000000e80500720c */ /* 0x040fe20003fa4070 */
[----:B------:R-:W-:Y:S01]  /*b400*/  IMAD.HI.U32 R235, R2, R233, RZ ;  /* 0x000000e902eb7227 */ /* 0x000fe200078e00ff */
[----:B------:R-:W-:-:S03]  /*b410*/  ISETP.GT.U32.AND P4, PT, R5, R230, PT ;  /* 0x000000e60500720c */ /* 0x000fc60003f84070 */
[----:B------:R-:W-:Y:S02]  /*b420*/  @!P1 IMAD.IADD R231, R231, 0x1, -R5 ;  /* 0x00000001e7e79824 */ /* 0x000fe400078e0a05 */
[----:B------:R-:W-:Y:S01]  /*b430*/  @!P2 IMAD.MOV R227, RZ, RZ, -R227 ;  /* 0x000000ffffe3a224 */ /* 0x000fe200078e0ae3 */
[----:B------:R-:W-:Y:S01]  /*b440*/  ISETP.GE.AND P2, PT, R234, RZ, PT ;  /* 0x000000ffea00720c */ /* 0x000fe20003f46270 */
[----:B------:R-:W-:Y:S01]  /*b450*/  @!P6 IMAD.IADD R229, R229, 0x1, -R5 ;  /* 0x00000001e5e5e824 */ /* 0x000fe200078e0a05 */
[----:B------:R-:W-:Y:S01]  /*b460*/  ISETP.GT.U32.AND P1, PT, R5, R231, PT ;  /* 0x000000e70500720c */ /* 0x000fe20003f24070 */
[----:B------:R-:W-:Y:S01]  /*b470*/  IMAD.MOV R234, RZ, RZ, -R235 ;  /* 0x000000ffffea7224 */ /* 0x000fe200078e0aeb */
[----:B------:R-:W-:Y:S01]  /*b480*/  ISETP.GE.AND P6, PT, R10, RZ, PT ;  /* 0x000000ff0a00720c */ /* 0x000fe20003fc6270 */
[----:B------:R-:W-:Y:S01]  /*b490*/  @!P5 IMAD.IADD R232, R232, 0x1, -R5 ;  /* 0x00000001e8e8d824 */ /* 0x000fe200078e0a05 */
[----:B------:R-:W-:Y:S01]  /*b4a0*/  LOP3.LUT R10, R7, 0x2a, RZ, 0xfc, !PT ;  /* 0x0000002a070a7812 */ /* 0x000fe200078efcff */
[C---:B------:R-:W-:Y:S01]  /*b4b0*/  IMAD R233, R5.reuse, R234, R233 ;  /* 0x000000ea05e97224 */ /* 0x040fe200078e02e9 */
[----:B------:R-:W-:Y:S01]  /*b4c0*/  IABS R235, R9 ;  /* 0x0000000900eb7213 */ /* 0x000fe20000000000 */
[----:B------:R-:W-:Y:S01]  /*b4d0*/  @!P4 IMAD.IADD R230, R230, 0x1, -R5 ;  /* 0x00000001e6e6c824 */ /* 0x000fe200078e0a05 */
[----:B------:R-:W-:Y:S01]  /*b4e0*/  IABS R234, R10 ;  /* 0x0000000a00ea7213 */ /* 0x000fe20000000000 */
[----:B------:R-:W-:Y:S01]  /*b4f0*/  @!P3 IMAD.MOV R229, RZ, RZ, -R229 ;  /* 0x000000ffffe5b224 */ /* 0x000fe200078e0ae5 */
[C---:B------:R-:W-:Y:S01]  /*b500*/  ISETP.GT.U32.AND P5, PT, R5.reuse, R232, PT ;  /* 0x000000e80500720c */ /* 0x040fe20003fa4070 */
[----:B------:R-:W-:Y:S01]  /*b510*/  IMAD.HI.U32 R237, R2, R235, RZ ;  /* 0x000000eb02ed7227 */ /* 0x000fe200078e00ff */
[----:B------:R-:W-:-:S02]  /*b520*/  ISETP.GT.U32.AND P4, PT, R5, R230, PT ;  /* 0x000000e60500720c */ /* 0x000fc40003f84070 */
[----:B------:R-:W-:Y:S01]  /*b530*/  ISETP.GE.AND P3, PT, R10, RZ, PT ;  /* 0x000000ff0a00720c */ /* 0x000fe20003f66270 */
[----:B------:R-:W-:Y:S01]  /*b540*/  @!P1 IMAD.IADD R231, R231, 0x1, -R5 ;  /* 0x00000001e7e79824 */ /* 0x000fe200078e0a05 */
[----:B------:R-:W-:Y:S01]  /*b550*/  ISETP.GT.U32.AND P1, PT, R5, R233, PT ;  /* 0x000000e90500720c */ /* 0x000fe20003f24070 */
[----:B------:R-:W-:Y:S01]  /*b560*/  IMAD.HI.U32 R238, R2, R234, RZ ;  /* 0x000000ea02ee7227 */ /* 0x000fe200078e00ff */
[----:B------:R-:W-:-:S03]  /*b570*/  IABS R10, R245 ;  /* 0x000000f5000a7213 */ /* 0x000fc60000000000 */
[----:B------:R-:W-:Y:S02]  /*b580*/  IMAD.MOV R238, RZ, RZ, -R238 ;  /* 0x000000ffffee7224 */ /* 0x000fe400078e0aee */
[--C-:B------:R-:W-:Y:S02]  /*b590*/  @!P5 IMAD.IADD R232, R232, 0x1, -R5.reuse ;  /* 0x00000001e8e8d824 */ /* 0x100fe400078e0a05 */
[----:B------:R-:W-:Y:S01]  /*b5a0*/  IMAD R234, R5, R238, R234 ;  /* 0x000000ee05ea7224 */ /* 0x000fe200078e02ea */
[----:B------:R-:W-:Y:S01]  /*b5b0*/  LOP3.LUT R238, R7, 0x22, RZ, 0xfc, !PT ;  /* 0x0000002207ee7812 */ /* 0x000fe200078efcff */
        /* <DEDUP_REMOVED lines=9> */
[----:B------:R-:W-:Y:S01]  /*b650*/  IABS R236, R8 ;  /* 0x0000000800ec7213 */ /* 0x000fe20000000000 */
[----:B------:R-:W-:Y:S01]  /*b660*/  @!P2 IMAD.MOV R231, RZ, RZ, -R231 ;  /* 0x000000ffffe7a224 */ /* 0x000fe200078e0ae7 */
[----:B------:R-:W-:Y:S01]  /*b670*/  ISETP.GE.AND P2, PT, R8, RZ, PT ;  /* 0x000000ff0800720c */ /* 0x000fe20003f46270 */
[----:B------:R-:W-:Y:S01]  /*b680*/  IMAD.HI.U32 R8, R2, R10, RZ ;  /* 0x0000000a02087227 */ /* 0x000fe200078e00ff */
[----:B------:R-:W-:-:S03]  /*b690*/  IABS R237, R7 ;  /* 0x0000000700ed7213 */ /* 0x000fc60000000000 */
[--C-:B------:R-:W-:Y:S01]  /*b6a0*/  @!P5 IMAD.IADD R234, R234, 0x1, -R5.reuse ;  /* 0x00000001eaead824 */ /* 0x100fe200078e0a05 */
[----:B------:R-:W-:Y:S01]  /*b6b0*/  ISETP.GE.AND P5, PT, R239, RZ, PT ;  /* 0x000000ffef00720c */ /* 0x000fe20003fa6270 */
[----:B------:R-:W-:Y:S01]  /*b6c0*/  IMAD.MOV R8, RZ, RZ, -R8 ;  /* 0x000000ffff087224 */ /* 0x000fe200078e0a08 */
[----:B------:R-:W-:Y:S01]  /*b6d0*/  IABS R239, R239 ;  /* 0x000000ef00ef7213 */ /* 0x000fe20000000000 */
[----:B------:R-:W-:Y:S01]  /*b6e0*/  @!P1 IMAD.IADD R233, R233, 0x1, -R5 ;  /* 0x00000001e9e99824 */ /* 0x000fe200078e0a05 */
[----:B------:R-:W-:Y:S01]  /*b6f0*/  ISETP.GT.U32.AND P6, PT, R5, R234, PT ;  /* 0x000000ea0500720c */ /* 0x000fe20003fc4070 */
[----:B------:R-:W-:Y:S01]  /*b700*/  @!P0 IMAD.MOV R230, RZ, RZ, -R230 ;  /* 0x000000ffffe68224 */ /* 0x000fe200078e0ae6 */
[----:B------:R-:W-:Y:S01]  /*b710*/  ISETP.GE.AND P0, PT, R9, RZ, PT ;  /* 0x000000ff0900720c */ /* 0x000fe20003f06270 */
[----:B------:R-:W-:Y:S01]  /*b720*/  @!P4 IMAD.MOV R233, RZ, RZ, -R233 ;  /* 0x000000ffffe9c224 */ /* 0x000fe200078e0ae9 */
[----:B------:R-:W-:Y:S01]  /*b730*/  ISETP.GT.U32.AND P4, PT, R5, R235, PT ;  /* 0x000000eb0500720c */ /* 0x000fe20003f84070 */
[----:B------:R-:W-:Y:S01]  /*b740*/  IMAD.HI.U32 R9, R2, R236, RZ ;  /* 0x000000ec02097227 */ /* 0x000fe200078e00ff */
[----:B------:R-:W-:-:S02]  /*b750*/  ISETP.GE.AND P1, PT, R238, RZ, PT ;  /* 0x000000ffee00720c */ /* 0x000fc40003f26270 */
[----:B------:R-:W-:Y:S01]  /*b760*/  IABS R238, R238 ;  /* 0x000000ee00ee7213 */ /* 0x000fe20000000000 */
[C---:B------:R-:W-:Y:S02]  /*b770*/  IMAD R10, R5.reuse, R8, R10 ;  /* 0x00000008050a7224 */ /* 0x040fe400078e020a */
[----:B------:R-:W-:Y:S02]  /*b780*/  IMAD.MOV R9, RZ, RZ, -R9 ;  /* 0x000000ffff097224 */ /* 0x000fe400078e0a09 */
[--C-:B------:R-:W-:Y:S02]  /*b790*/  @!P6 IMAD.IADD R234, R234, 0x1, -R5.reuse ;  /* 0x00000001eaeae824 */ /* 0x100fe400078e0a05 */
[----:B------:R-:W-:Y:S02]  /*b7a0*/  IMAD R236, R5, R9, R236 ;  /* 0x0000000905ec7224 */ /* 0x000fe400078e02ec */
[----:B------:R-:W-:Y:S02]  /*b7b0*/  @!P4 IMAD.IADD R235, R235, 0x1, -R5 ;  /* 0x00000001ebebc824 */ /* 0x000fe400078e0a05 */
[----:B------:R-:W-:Y:S01]  /*b7c0*/  @!P3 IMAD.MOV R234, RZ, RZ, -R234 ;  /* 0x000000ffffeab224 */ /* 0x000fe200078e0aea */
[C---:B------:R-:W-:Y:S01]  /*b7d0*/  ISETP.GT.U32.AND P3, PT, R5.reuse, R10, PT ;  /* 0x0000000a0500720c */ /* 0x040fe20003f64070 */
[----:B------:R-:W-:Y:S01]  /*b7e0*/  IMAD.HI.U32 R8, R2, R237, RZ ;  /* 0x000000ed02087227 */ /* 0x000fe200078e00ff */
[----:B------:R-:W-:-:S02]  /*b7f0*/  ISETP.GT.U32.AND P4, PT, R5, R235, PT ;  /* 0x000000eb0500720c */ /* 0x000fc40003f84070 */
[----:B------:R-:W-:Y:S01]  /*b800*/  ISETP.GT.U32.AND P6, PT, R5, R236, PT ;  /* 0x000000ec0500720c */ /* 0x000fe20003fc4070 */
[----:B------:R-:W-:Y:S02]  /*b810*/  IMAD.MOV R8, RZ, RZ, -R8 ;  /* 0x000000ffff087224 */ /* 0x000fe400078e0a08 */
[----:B------:R-:W-:-:S04]  /*b820*/  IMAD.HI.U32 R9, R2, R238, RZ ;  /* 0x000000ee02097227 */ /* 0x000fc800078e00ff */
[----:B------:R-:W-:Y:S02]  /*b830*/  IMAD R237, R5, R8, R237 ;  /* 0x0000000805ed7224 */ /* 0x000fe400078e02ed */
[--C-:B------:R-:W-:Y:S02]  /*b840*/  @!P3 IMAD.IADD R10, R10, 0x1, -R5.reuse ;  /* 0x000000010a0ab824 */ /* 0x100fe400078e0a05 */
[----:B------:R-:W-:Y:S01]  /*b850*/  @!P4 IMAD.IADD R235, R235, 0x1, -R5 ;  /* 0x00000001ebebc824 */ /* 0x000fe200078e0a05 */
[C---:B------:R-:W-:Y:S01]  /*b860*/  ISETP.GT.U32.AND P4, PT, R5.reuse, R237, PT ;  /* 0x000000ed0500720c */ /* 0x040fe20003f84070 */
[----:B------:R-:W-:Y:S01]  /*b870*/  IMAD.HI.U32 R242, R2, R239, RZ ;  /* 0x000000ef02f27227 */ /* 0x000fe200078e00ff */
[----:B------:R-:W-:-:S03]  /*b880*/  ISETP.GT.U32.AND P3, PT, R5, R10, PT ;  /* 0x0000000a0500720c */ /* 0x000fc60003f64070 */
[----:B------:R-:W-:Y:S02]  /*b890*/  @!P6 IMAD.IADD R236, R236, 0x1, -R5 ;  /* 0x00000001ecece824 */ /* 0x000fe400078e0a05 */
[----:B------:R-:W-:Y:S02]  /*b8a0*/  IMAD.MOV R8, RZ, RZ, -R9 ;  /* 0x000000ffff087224 */ /* 0x000fe400078e0a09 */
[----:B------:R-:W-:Y:S01]  /*b8b0*/  IMAD.MOV R9, RZ, RZ, -R242 ;  /* 0x000000ffff097224 */ /* 0x000fe200078e0af2 */
[C---:B------:R-:W-:Y:S01]  /*b8c0*/  ISETP.GT.U32.AND P6, PT, R5.reuse, R236, PT ;  /* 0x000000ec0500720c */ /* 0x040fe20003fc4070 */
[----:B------:R-:W-:Y:S01]  /*b8d0*/  IMAD.MOV R242, RZ, RZ, -R244 ;  /* 0x000000fffff27224 */ /* 0x000fe200078e0af4 */
[----:B------:R-:W-:Y:S01]  /*b8e0*/  IABS R244, R16 ;  /* 0x0000001000f47213 */ /* 0x000fe20000000000 */
[----:B------:R-:W-:Y:S02]  /*b8f0*/  IMAD R239, R5, R9, R239 ;  /* 0x0000000905ef7224 */ /* 0x000fe400078e02ef */
[----:B------:R-:W-:-:S02]  /*b900*/  @!P4 IMAD.IADD R237, R237, 0x1, -R5 ;  /* 0x00000001ededc824 */ /* 0x000fc400078e0a05 */
[----:B------:R-:W-:Y:S01]  /*b910*/  @!P3 IMAD.IADD R10, R10, 0x1, -R5 ;  /* 0x000000010a0ab824 */ /* 0x000fe200078e0a05 */
[C---:B------:R-:W-:Y:S01]  /*b920*/  ISETP.GT.U32.AND P3, PT, R5.reuse, R239, PT ;  /* 0x000000ef0500720c */ /* 0x040fe20003f64070 */
[C---:B------:R-:W-:Y:S01]  /*b930*/  IMAD R238, R5.reuse, R8, R238 ;  /* 0x0000000805ee7224 */ /* 0x040fe200078e02ee */
[C---:B------:R-:W-:Y:S01]  /*b940*/  ISETP.GT.U32.AND P4, PT, R5.reuse, R237, PT ;  /* 0x000000ed0500720c */ /* 0x040fe20003f84070 */
[C---:B------:R-:W-:Y:S01]  /*b950*/  IMAD R240, R5.reuse, R242, R240 ;  /* 0x000000f205f07224 */ /* 0x040fe200078e02f0 */
[----:B------:R-:W-:Y:S01]  /*b960*/  IABS R242, R6 ;  /* 0x0000000600f27213 */ /* 0x000fe20000000000 */
[----:B------:R-:W-:Y:S01]  /*b970*/  IMAD.MOV R8, RZ, RZ, -R243 ;  /* 0x000000ffff087224 */ /* 0x000fe200078e0af3 */
[----:B------:R-:W-:Y:S01]  /*b980*/  IABS R243, R3 ;  /* 0x0000000300f37213 */ /* 0x000fe20000000000 */
[----:B------:R-:W-:Y:S01]  /*b990*/  @!P6 IMAD.IADD R236, R236, 0x1, -R5 ;  /* 0x00000001ecece824 */ /* 0x000fe200078e0a05 */
[C---:B------:R-:W-:Y:S01]  /*b9a0*/  ISETP.GT.U32.AND P6, PT, R5.reuse, R238, PT ;  /* 0x000000ee0500720c */ /* 0x040fe20003fc4070 */
[----:B------:R-:W-:-:S02]  /*b9b0*/  IMAD R241, R5, R8, R241 ;  /* 0x0000000805f17224 */ /* 0x000fc400078e02f1 */
[----:B------:R-:W-:-:S04]  /*b9c0*/  IMAD.HI.U32 R8, R2, R242, RZ ;  /* 0x000000f202087227 */ /* 0x000fc800078e00ff */
[----:B------:R-:W-:Y:S02]  /*b9d0*/  @!P3 IMAD.IADD R239, R239, 0x1, -R5 ;  /* 0x00000001efefb824 */ /* 0x000fe400078e0a05 */
[----:B-1----:R-:W-:-:S04]  /*b9e0*/  IMAD.HI.U32 R247, R2, R243, RZ ;  /* 0x000000f302f77227 */ /* 0x002fc800078e00ff */
[----:B------:R-:W-:Y:S02]  /*b9f0*/  IMAD.MOV R8, RZ, RZ, -R8 ;  /* 0x000000ffff087224 */ /* 0x000fe400078e0a08 */
[----:B------:R-:W-:Y:S01]  /*ba00*/  @!P4 IMAD.IADD R237, R237, 0x1, -R5 ;  /* 0x00000001ededc824 */ /* 0x000fe200078e0a05 */
[C---:B------:R-:W-:Y:S01]  /*ba10*/  ISETP.GT.U32.AND P4, PT, R5.reuse, R240, PT ;  /* 0x000000f00500720c */ /* 0x040fe20003f84070 */
[----:B------:R-:W-:Y:S01]  /*ba20*/  @!P0 IMAD.MOV R235, RZ, RZ, -R235 ;  /* 0x000000ffffeb8224 */ /* 0x000fe200078e0aeb */
[C---:B------:R-:W-:Y:S01]  /*ba30*/  ISETP.GT.U32.AND P0, PT, R5.reuse, R239, PT ;  /* 0x000000ef0500720c */ /* 0x040fe20003f04070 */
[----:B------:R-:W-:Y:S02]  /*ba40*/  IMAD.MOV R247, RZ, RZ, -R247 ;  /* 0x000000fffff77224 */ /* 0x000fe400078e0af7 */
[----:B------:R-:W-:Y:S02]  /*ba50*/  IMAD R242, R5, R8, R242 ;  /* 0x0000000805f27224 */ /* 0x000fe400078e02f2 */
[----:B------:R-:W-:-:S03]  /*ba60*/  IMAD.HI.U32 R9, R2, R244, RZ ;  /* 0x000000f402097227 */ /* 0x000fc600078e00ff */
[----:B------:R-:W-:Y:S01]  /*ba70*/  ISETP.GT.U32.AND P3, PT, R5, R242, PT ;  /* 0x000000f20500720c */ /* 0x000fe20003f64070 */
[----:B------:R-:W-:-:S04]  /*ba80*/  IMAD.HI.U32 R8, R2, R246, RZ ;  /* 0x000000f602087227 */ /* 0x000fc800078e00ff */
[----:B------:R-:W-:Y:S02]  /*ba90*/  @!P6 IMAD.IADD R238, R238, 0x1, -R5 ;  /* 0x00000001eeeee824 */ /* 0x000fe400078e0a05 */
[C---:B------:R-:W-:Y:S01]  /*baa0*/  IMAD R243, R5.reuse, R247, R243 ;  /* 0x000000f705f37224 */ /* 0x040fe200078e02f3 */
[----:B------:R-:W-:Y:S01]  /*bab0*/  IABS R247, R14 ;  /* 0x0000000e00f77213 */ /* 0x000fe20000000000 */
[----:B------:R-:W-:Y:S01]  /*bac0*/  IMAD.MOV R9, RZ, RZ, -R9 ;  /* 0x000000ffff097224 */ /* 0x000fe200078e0a09 */
[C---:B------:R-:W-:Y:S01]  /*bad0*/  ISETP.GT.U32.AND P6, PT, R5.reuse, R238, PT ;  /* 0x000000ee0500720c */ /* 0x040fe20003fc4070 */
[----:B------:R-:W-:Y:S02]  /*bae0*/  IMAD.MOV R8, RZ, RZ, -R8 ;  /* 0x000000ffff087224 */ /* 0x000fe400078e0a08 */
[C---:B------:R-:W-:Y:S02]  /*baf0*/  IMAD R244, R5.reuse, R9, R244 ;  /* 0x0000000905f47224 */ /* 0x040fe400078e02f4 */
[----:B------:R-:W-:-:S02]  /*bb00*/  IMAD R246, R5, R8, R246 ;  /* 0x0000000805f67224 */ /* 0x000fc400078e02f6 */
[----:B------:R-:W-:-:S04]  /*bb10*/  IMAD.HI.U32 R8, R2, R247, RZ ;  /* 0x000000f702087227 */ /* 0x000fc800078e00ff */
[--C-:B------:R-:W-:Y:S01]  /*bb20*/  @!P4 IMAD.IADD R240, R240, 0x1, -R5.reuse ;  /* 0x00000001f0f0c824 */ /* 0x100fe200078e0a05 */
[----:B------:R-:W-:Y:S01]  /*bb30*/  ISETP.GE.AND P4, PT, R7, RZ, PT ;  /* 0x000000ff0700720c */ /* 0x000fe20003f86270 */
[----:B------:R-:W-:Y:S01]  /*bb40*/  @!P0 IMAD.IADD R239, R239, 0x1, -R5 ;  /* 0x00000001efef8824 */ /* 0x000fe200078e0a05 */
[----:B------:R-:W-:Y:S01]  /*bb50*/  ISETP.GT.U32.AND P0, PT, R5, R244, PT ;  /* 0x000000f40500720c */ /* 0x000fe20003f04070 */
[----:B------:R-:W-:Y:S02]  /*bb60*/  IMAD.MOV R8, RZ, RZ, -R8 ;  /* 0x000000ffff087224 */ /* 0x000fe400078e0a08 */
[----:B------:R-:W-:-:S04]  /*bb70*/  IMAD.HI.U32 R9, R2, R248, RZ ;  /* 0x000000f802097227 */ /* 0x000fc800078e00ff */
[C---:B------:R-:W-:Y:S02]  /*bb80*/  IMAD R247, R5.reuse, R8, R247 ;  /* 0x0000000805f77224 */ /* 0x040fe400078e02f7 */
[----:B------:R-:W-:Y:S02]  /*bb90*/  IMAD.MOV R8, RZ, RZ, -R9 ;  /* 0x000000ffff087224 */ /* 0x000fe400078e0a09 */
[--C-:B------:R-:W-:Y:S01]  /*bba0*/  @!P6 IMAD.IADD R238, R238, 0x1, -R5.reuse ;  /* 0x00000001eeeee824 */ /* 0x100fe200078e0a05 */
[C---:B------:R-:W-:Y:S01]  /*bbb0*/  ISETP.GT.U32.AND P6, PT, R5.reuse, R241, PT ;  /* 0x000000f10500720c */ /* 0x040fe20003fc4070 */
[----:B------:R-:W-:Y:S02]  /*bbc0*/  @!P3 IMAD.IADD R242, R242, 0x1, -R5 ;  /* 0x00000001f2f2b824 */ /* 0x000fe400078e0a05 */
[C---:B------:R-:W-:Y:S02]  /*bbd0*/  IMAD R248, R5.reuse, R8, R248 ;  /* 0x0000000805f87224 */ /* 0x040fe400078e02f8 */
[----:B------:R-:W-:Y:S01]  /*bbe0*/  @!P4 IMAD.MOV R237, RZ, RZ, -R237 ;  /* 0x000000ffffedc224 */ /* 0x000fe200078e0aed */
[C---:B------:R-:W-:Y:S01]  /*bbf0*/  ISETP.GT.U32.AND P4, PT, R5.reuse, R242, PT ;  /* 0x000000f20500720c */ /* 0x040fe20003f84070 */
[----:B------:R-:W-:Y:S01]  /*bc00*/  @!P0 IMAD.IADD R244, R244, 0x1, -R5 ;  /* 0x00000001f4f48824 */ /* 0x000fe200078e0a05 */
[----:B------:R-:W-:Y:S01]  /*bc10*/  ISETP.GT.U32.AND P0, PT, R5, R248, PT ;  /* 0x000000f80500720c */ /* 0x000fe20003f04070 */
[----:B------:R-:W-:-:S04]  /*bc20*/  IMAD.HI.U32 R9, R2, R249, RZ ;  /* 0x000000f902097227 */ /* 0x000fc800078e00ff */
[----:B------:R-:W-:Y:S01]  /*bc30*/  @!P2 IMAD.MOV R236, RZ, RZ, -R236 ;  /* 0x000000ffffeca224 */ /* 0x000fe200078e0aec */
[----:B------:R-:W-:Y:S01]  /*bc40*/  ISETP.GT.U32.AND P2, PT, R5, R240, PT ;  /* 0x000000f00500720c */ /* 0x000fe20003f44070 */
[----:B------:R-:W-:Y:S02]  /*bc50*/  IMAD.MOV R8, RZ, RZ, -R9 ;  /* 0x000000ffff087224 */ /* 0x000fe400078e0a09 */
[----:B------:R-:W-:Y:S01]  /*bc60*/  @!P6 IMAD.IADD R241, R241, 0x1, -R5 ;  /* 0x00000001f1f1e824 */ /* 0x000fe200078e0a05 */
[C---:B------:R-:W-:Y:S01]  /*bc70*/  ISETP.GT.U32.AND P6, PT, R5.reuse, R243, PT ;  /* 0x000000f30500720c */ /* 0x040fe20003fc4070 */
[C---:B------:R-:W-:Y:S02]  /*bc80*/  IMAD R249, R5.reuse, R8, R249 ;  /* 0x0000000805f97224 */ /* 0x040fe400078e02f9 */
[--C-:B------:R-:W-:Y:S01]  /*bc90*/  @!P4 IMAD.IADD R242, R242, 0x1, -R5.reuse ;  /* 0x00000001f2f2c824 */ /* 0x100fe200078e0a05 */
[----:B------:R-:W-:Y:S01]  /*bca0*/  ISETP.GT.U32.AND P3, PT, R5, R241, PT ;  /* 0x000000f10500720c */ /* 0x000fe20003f64070 */
[----:B------:R-:W-:Y:S01]  /*bcb0*/  @!P0 IMAD.IADD R248, R248, 0x1, -R5 ;  /* 0x00000001f8f88824 */ /* 0x000fe200078e0a05 */
[----:B------:R-:W-:Y:S01]  /*bcc0*/  ISETP.GE.AND P4, PT, R251, RZ, PT ;  /* 0x000000fffb00720c */ /* 0x000fe20003f86270 */
[----:B------:R-:W-:Y:S01]  /*bcd0*/  IMAD.HI.U32 R251, R2, R250, RZ ;  /* 0x000000fa02fb7227 */ /* 0x000fe200078e00ff */
[----:B------:R-:W-:-:S03]  /*bce0*/  ISETP.GT.U32.AND P0, PT, R5, R249, PT ;  /* 0x000000f90500720c */ /* 0x000fc60003f04070 */
[----:B------:R-:W-:Y:S01]  /*bcf0*/  @!P2 IMAD.IADD R240, R240, 0x1, -R5 ;  /* 0x00000001f0f0a824 */ /* 0x000fe200078e0a05 */
[----:B------:R-:W-:Y:S01]  /*bd00*/  ISETP.GT.U32.AND P2, PT, R5, R246, PT ;  /* 0x000000f60500720c */ /* 0x000fe20003f44070 */
[----:B------:R-:W-:Y:S01]  /*bd10*/  IMAD.MOV R9, RZ, RZ, -R251 ;  /* 0x000000ffff097224 */ /* 0x000fe200078e0afb */
[----:B------:R-:W-:Y:S01]  /*bd20*/  IABS R251, R11 ;  /* 0x0000000b00fb7213 */ /* 0x000fe20000000000 */
[--C-:B------:R-:W-:Y:S02]  /*bd30*/  @!P6 IMAD.IADD R243, R243, 0x1, -R5.reuse ;  /* 0x00000001f3f3e824 */ /* 0x100fe400078e0a05 */
[----:B------:R-:W-:Y:S02]  /*bd40*/  IMAD R250, R5, R9, R250 ;  /* 0x0000000905fa7224 */ /* 0x000fe400078e02fa */
[--C-:B------:R-:W-:Y:S01]  /*bd50*/  @!P3 IMAD.IADD R241, R241, 0x1, -R5.reuse ;  /* 0x00000001f1f1b824 */ /* 0x100fe200078e0a05 */
[----:B------:R-:W-:Y:S01]  /*bd60*/  ISETP.GT.U32.AND P3, PT, R5, R247, PT ;  /* 0x000000f70500720c */ /* 0x000fe20003f64070 */
[----:B------:R-:W-:Y:S01]  /*bd70*/  @!P0 IMAD.IADD R249, R249, 0x1, -R5 ;  /* 0x00000001f9f98824 */ /* 0x000fe200078e0a05 */
[C---:B------:R-:W-:Y:S01]  /*bd80*/  ISETP.GT.U32.AND P6, PT, R5.reuse, R243, PT ;  /* 0x000000f30500720c */ /* 0x040fe20003fc4070 */
[----:B---3--:R-:W-:Y:S01]  /*bd90*/  IMAD.HI.U32 R21, R2, R251, RZ ;  /* 0x000000fb02157227 */ /* 0x008fe200078e00ff */
[----:B------:R-:W-:-:S03]  /*bda0*/  ISETP.GT.U32.AND P0, PT, R5, R250, PT ;  /* 0x000000fa0500720c */ /* 0x000fc60003f04070 */
[----:B------:R-:W-:Y:S01]  /*bdb0*/  @!P2 IMAD.IADD R246, R246, 0x1, -R5 ;  /* 0x00000001f6f6a824 */ /* 0x000fe200078e0a05 */
[----:B------:R-:W-:Y:S01]  /*bdc0*/  ISETP.GE.AND P2, PT, R6, RZ, PT ;  /* 0x000000ff0600720c */ /* 0x000fe20003f46270 */
[----:B------:R-:W-:Y:S01]  /*bdd0*/  IMAD.MOV R21, RZ, RZ, -R21 ;  /* 0x000000ffff157224 */ /* 0x000fe200078e0a15 */
[----:B------:R-:W-:-:S03]  /*bde0*/  LOP3.LUT R6, R7, 0x8, RZ, 0xfc, !PT ;  /* 0x0000000807067812 */ /* 0x000fc600078efcff */
[--C-:B------:R-:W-:Y:S01]  /*bdf0*/  @!P3 IMAD.IADD R247, R247, 0x1, -R5.reuse ;  /* 0x00000001f7f7b824 */ /* 0x100fe200078e0a05 */
[----:B------:R-:W-:Y:S01]  /*be00*/  IABS R9, R6 ;  /* 0x0000000600097213 */ /* 0x000fe20000000000 */
[--C-:B------:R-:W-:Y:S01]  /*be10*/  @!P6 IMAD.IADD R243, R243, 0x1, -R5.reuse ;  /* 0x00000001f3f3e824 */ /* 0x100fe200078e0a05 */
[----:B------:R-:W-:Y:S01]  /*be20*/  ISETP.GE.AND P3, PT, R3, RZ, PT ;  /* 0x000000ff0300720c */ /* 0x000fe20003f66270 */
[----:B------:R-:W-:Y:S01]  /*be30*/  @!P0 IMAD.IADD R250, R250, 0x1, -R5 ;  /* 0x00000001fafa8824 */ /* 0x000fe200078e0a05 */
[----:B------:R-:W-:Y:S01]  /*be40*/  ISETP.GE.AND P6, PT, R4, RZ, PT ;  /* 0x000000ff0400720c */ /* 0x000fe20003fc6270 */
[C---:B------:R-:W-:Y:S01]  /*be50*/  IMAD.HI.U32 R20, R2.reuse, R9, RZ ;  /* 0x0000000902147227 */ /* 0x040fe200078e00ff */
[----:B------:R-:W-:Y:S02]  /*be60*/  LOP3.LUT R4, R7, 0x6, RZ, 0xfc, !PT ;  /* 0x0000000607047812 */ /* 0x000fe400078efcff */
[----:B------:R-:W-:Y:S01]  /*be70*/  ISETP.GT.U32.AND P0, PT, R5, R244, PT ;  /* 0x000000f40500720c */ /* 0x000fe20003f04070 */
[----:B------:R-:W-:Y:S01]  /*be80*/  IMAD.MOV R20, RZ, RZ, -R20 ;  /* 0x000000ffff147224 */ /* 0x000fe200078e0a14 */
[----:B------:R-:W-:Y:S01]  /*be90*/  LOP3.LUT R3, R7, 0x2, RZ, 0xfc, !PT ;  /* 0x0000000207037812 */ /* 0x000fe200078efcff */
[C---:B------:R-:W-:Y:S01]  /*bea0*/  IMAD R251, R5.reuse, R21, R251 ;  /* 0x0000001505fb7224 */ /* 0x040fe200078e02fb */
[----:B------:R-:W-:Y:S01]  /*beb0*/  IABS R8, R4 ;  /* 0x0000000400087213 */ /* 0x000fe20000000000 */
[----:B------:R-:W-:Y:S01]  /*bec0*/  @!P1 IMAD.MOV R238, RZ, RZ, -R238 ;  /* 0x000000ffffee9224 */ /* 0x000fe200078e0aee */
[----:B------:R-:W-:Y:S01]  /*bed0*/  IABS R7, R0 ;  /* 0x0000000000077213 */ /* 0x000fe20000000000 */
[----:B------:R-:W-:Y:S01]  /*bee0*/  @!P5 IMAD.MOV R239, RZ, RZ, -R239 ;  /* 0x000000ffffefd224 */ /* 0x000fe200078e0aef */
[----:B------:R-:W-:Y:S01]  /*bef0*/  IABS R17, R3 ;  /* 0x0000000300117213 */ /* 0x000fe20000000000 */
[C---:B------:R-:W-:Y:S01]  /*bf00*/  IMAD.HI.U32 R19, R2.reuse, R8, RZ ;  /* 0x0000000802137227 */ /* 0x040fe200078e00ff */
[C---:B------:R-:W-:Y:S01]  /*bf10*/  ISETP.GT.U32.AND P1, PT, R5.reuse, R246, PT ;  /* 0x000000f60500720c */ /* 0x040fe20003f24070 */
[----:B------:R-:W2:Y:S01]  /*bf20*/  LDL.LU R21, [R1+0x114c] ;  /* 0x00114c0001157983 */ /* 0x000ea20000300800 */
[----:B------:R-:W-:Y:S01]  /*bf30*/  ISETP.GT.U32.AND P5, PT, R5, R248, PT ;  /* 0x000000f80500720c */ /* 0x000fe20003fa4070 */
[----:B------:R-:W-:-:S04]  /*bf40*/  IMAD.HI.U32 R18, R2, R7, RZ ;  /* 0x0000000702127227 */ /* 0x000fc800078e00ff */
[C---:B------:R-:W-:Y:S02]  /*bf50*/  IMAD R9, R5.reuse, R20, R9 ;  /* 0x0000001405097224 */ /* 0x040fe400078e0209 */
[----:B------:R-:W-:Y:S01]  /*bf60*/  @!P4 IMAD.MOV R240, RZ, RZ, -R240 ;  /* 0x000000fffff0c224 */ /* 0x000fe200078e0af0 */
[C---:B------:R-:W-:Y:S01]  /*bf70*/  ISETP.GT.U32.AND P4, PT, R5.reuse, R247, PT ;  /* 0x000000f70500720c */ /* 0x040fe20003f84070 */
[----:B------:R-:W-:Y:S01]  /*bf80*/  @!P2 IMAD.MOV R242, RZ, RZ, -R242 ;  /* 0x000000fffff2a224 */ /* 0x000fe200078e0af2 */
[C---:B------:R-:W-:Y:S01]  /*bf90*/  ISETP.GT.U32.AND P2, PT, R5.reuse, R249, PT ;  /* 0x000000f90500720c */ /* 0x040fe20003f44070 */
[----:B------:R-:W-:Y:S01]  /*bfa0*/  IMAD.HI.U32 R2, R2, R17, RZ ;  /* 0x0000001102027227 */ /* 0x000fe200078e00ff */
[----:B------:R-:W3:Y:S03]  /*bfb0*/  LDL.LU R20, [R1+0x1148] ;  /* 0x0011480001147983 */ /* 0x000ee60000300800 */
[----:B------:R-:W-:Y:S01]  /*bfc0*/  @!P3 IMAD.MOV R243, RZ, RZ, -R243 ;  /* 0x000000fffff3b224 */ /* 0x000fe200078e0af3 */
[----:B------:R-:W-:Y:S01]  /*bfd0*/  ISETP.GT.U32.AND P3, PT, R5, R251, PT ;  /* 0x000000fb0500720c */ /* 0x000fe20003f64070 */
[----:B------:R-:W-:-:S02]  /*bfe0*/  IMAD.MOV R19, RZ, RZ, -R19 ;  /* 0x000000ffff137224 */ /* 0x000fc400078e0a13 */
[----:B------:R-:W-:Y:S01]  /*bff0*/  @!P0 IMAD.IADD R244, R244, 0x1, -R5 ;  /* 0x00000001f4f48824 */ /* 0x000fe200078e0a05 */
[C---:B------:R-:W-:Y:S01]  /*c000*/  ISETP.GT.U32.AND P0, PT, R5.reuse, R9, PT ;  /* 0x000000090500720c */ /* 0x040fe20003f04070 */
[----:B------:R-:W-:Y:S02]  /*c010*/  IMAD.MOV R2, RZ, RZ, -R2 ;  /* 0x000000ffff027224 */ /* 0x000fe400078e0a02 */
[----:B------:R-:W-:Y:S02]  /*c020*/  IMAD.MOV R18, RZ, RZ, -R18 ;  /* 0x000000ffff127224 */ /* 0x000fe400078e0a12 */
[C---:B------:R-:W-:Y:S02]  /*c030*/  IMAD R8, R5.reuse, R19, R8 ;  /* 0x0000001305087224 */ /* 0x040fe400078e0208 */
[C---:B------:R-:W-:Y:S01]  /*c040*/  IMAD R2, R5.reuse, R2, R17 ;  /* 0x0000000205027224 */ /* 0x040fe200078e0211 */
[----:B------:R-:W4:Y:S01]  /*c050*/  LDL.LU R19, [R1+0x1144] ;  /* 0x0011440001137983 */ /* 0x000f220000300800 */
[----:B------:R-:W-:-:S02]  /*c060*/  IMAD R7, R5, R18, R7 ;  /* 0x0000001205077224 */ /* 0x000fc400078e0207 */
[----:B------:R-:W-:Y:S01]  /*c070*/  @!P6 IMAD.MOV R241, RZ, RZ, -R241 ;  /* 0x000000fffff1e224 */ /* 0x000fe200078e0af1 */
[C---:B------:R-:W-:Y:S01]  /*c080*/  ISETP.GT.U32.AND P6, PT, R5.reuse, R250, PT ;  /* 0x000000fa0500720c */ /* 0x040fe20003fc4070 */
[--C-:B------:R-:W-:Y:S01]  /*c090*/  @!P1 IMAD.IADD R246, R246, 0x1, -R5.reuse ;  /* 0x00000001f6f69824 */ /* 0x100fe200078e0a05 */
[C---:B------:R-:W-:Y:S01]  /*c0a0*/  ISETP.GT.U32.AND P1, PT, R5.reuse, R8, PT ;  /* 0x000000080500720c */ /* 0x040fe20003f24070 */
[--C-:B------:R-:W-:Y:S01]  /*c0b0*/  @!P5 IMAD.IADD R248, R248, 0x1, -R5.reuse ;  /* 0x00000001f8f8d824 */ /* 0x100fe200078e0a05 */
[----:B------:R-:W-:Y:S01]  /*c0c0*/  ISETP.GT.U32.AND P5, PT, R5, R2, PT ;  /* 0x000000020500720c */ /* 0x000fe20003fa4070 */
[--C-:B------:R-:W-:Y:S01]  /*c0d0*/  @!P4 IMAD.IADD R247, R247, 0x1, -R5.reuse ;  /* 0x00000001f7f7c824 */ /* 0x100fe200078e0a05 */
[----:B------:R-:W-:Y:S01]  /*c0e0*/  ISETP.GT.U32.AND P4, PT, R5, R7, PT ;  /* 0x000000070500720c */ /* 0x000fe20003f84070 */
[--C-:B------:R-:W-:Y:S01]  /*c0f0*/  @!P2 IMAD.IADD R249, R249, 0x1, -R5.reuse ;  /* 0x00000001f9f9a824 */ /* 0x100fe200078e0a05 */
[----:B------:R-:W-:Y:S01]  /*c100*/  ISETP.GE.AND P2, PT, R16, RZ, PT ;  /* 0x000000ff1000720c */ /* 0x000fe20003f46270 */
[--C-:B------:R-:W-:Y:S01]  /*c110*/  @!P3 IMAD.IADD R251, R251, 0x1, -R5.reuse ;  /* 0x00000001fbfbb824 */ /* 0x100fe200078e0a05 */
[----:B------:R-:W-:Y:S01]  /*c120*/  ISETP.GE.AND P3, PT, R14, RZ, PT ;  /* 0x000000ff0e00720c */ /* 0x000fe20003f66270 */
[--C-:B------:R-:W-:Y:S01]  /*c130*/  @!P0 IMAD.IADD R9, R9, 0x1, -R5.reuse ;  /* 0x0000000109098824 */ /* 0x100fe200078e0a05 */
[----:B------:R-:W-:Y:S01]  /*c140*/  ISETP.GE.AND P0, PT, R13, RZ, PT ;  /* 0x000000ff0d00720c */ /* 0x000fe20003f06270 */
[--C-:B------:R-:W-:Y:S01]  /*c150*/  @!P6 IMAD.IADD R250, R250, 0x1, -R5.reuse ;  /* 0x00000001fafae824 */ /* 0x100fe200078e0a05 */
[----:B------:R-:W-:Y:S01]  /*c160*/  ISETP.GE.AND P6, PT, R15, RZ, PT ;  /* 0x000000ff0f00720c */ /* 0x000fe20003fc6270 */
[--C-:B------:R-:W-:Y:S01]  /*c170*/  @!P1 IMAD.IADD R8, R8, 0x1, -R5.reuse ;  /* 0x0000000108089824 */ /* 0x100fe200078e0a05 */
[----:B------:R-:W2:Y:S01]  /*c180*/  LDL.LU R18, [R1+0x1140] ;  /* 0x0011400001127983 */ /* 0x000ea20000300800 */
[--C-:B------:R-:W-:Y:S01]  /*c190*/  @!P5 IMAD.IADD R2, R2, 0x1, -R5.reuse ;  /* 0x000000010202d824 */ /* 0x100fe200078e0a05 */
[----:B------:R-:W-:Y:S01]  /*c1a0*/  ISETP.GT.U32.AND P5, PT, R5, R9, PT ;  /* 0x000000090500720c */ /* 0x000fe20003fa4070 */
[----:B------:R-:W-:-:S02]  /*c1b0*/  @!P4 IMAD.IADD R7, R7, 0x1, -R5 ;  /* 0x000000010707c824 */ /* 0x000fc400078e0a05 */
[----:B------:R-:W-:Y:S01]  /*c1c0*/  @!P2 IMAD.MOV R244, RZ, RZ, -R244 ;  /* 0x000000fffff4a224 */ /* 0x000fe200078e0af4 */
[C---:B------:R-:W-:Y:S01]  /*c1d0*/  ISETP.GT.U32.AND P2, PT, R5.reuse, R251, PT ;  /* 0x000000fb0500720c */ /* 0x040fe20003f44070 */
[----:B------:R-:W-:Y:S01]  /*c1e0*/  @!P3 IMAD.MOV R247, RZ, RZ, -R247 ;  /* 0x000000fffff7b224 */ /* 0x000fe200078e0af7 */
[----:B------:R-:W-:Y:S01]  /*c1f0*/  ISETP.GE.AND P4, PT, R252, RZ, PT ;  /* 0x000000fffc00720c */ /* 0x000fe20003f86270 */
[----:B------:R-:W-:Y:S01]  /*c200*/  @!P0 IMAD.MOV R248, RZ, RZ, -R248 ;  /* 0x000000fffff88224 */ /* 0x000fe200078e0af8 */
[C---:B------:R-:W-:Y:S01]  /*c210*/  ISETP.GT.U32.AND P3, PT, R5.reuse, R8, PT ;  /* 0x000000080500720c */ /* 0x040fe20003f64070 */
[----:B------:R-:W3:Y:S01]  /*c220*/  LDL.LU R17, [R1+0x113c] ;  /* 0x00113c0001117983 */ /* 0x000ee20000300800 */
[----:B------:R-:W-:-:S03]  /*c230*/  ISETP.GT.U32.AND P0, PT, R5, R7, PT ;  /* 0x000000070500720c */ /* 0x000fc60003f04070 */
[----:B------:R-:W4:Y:S01]  /*c240*/  LDL.LU R16, [R1+0x1138] ;  /* 0x0011380001107983 */ /* 0x000f220000300800 */
[----:B------:R-:W-:Y:S01]  /*c250*/  ISETP.GE.AND P1, PT, R12, RZ, PT ;  /* 0x000000ff0c00720c */ /* 0x000fe20003f26270 */
[----:B------:R-:W-:Y:S02]  /*c260*/  @!P6 IMAD.MOV R246, RZ, RZ, -R246 ;  /* 0x000000fffff6e224 */ /* 0x000fe400078e0af6 */
[----:B------:R-:W2:Y:S01]  /*c270*/  LDL.LU R15, [R1+0x1134] ;  /* 0x00113400010f7983 */ /* 0x000ea20000300800 */
[----:B------:R-:W-:-:S03]  /*c280*/  ISETP.GE.AND P6, PT, R11, RZ, PT ;  /* 0x000000ff0b00720c */ /* 0x000fc60003fc6270 */
[----:B------:R-:W3:Y:S01]  /*c290*/  LDL.LU R14, [R1+0x1130] ;  /* 0x00113000010e7983 */ /* 0x000ee20000300800 */
[----:B------:R-:W-:-:S03]  /*c2a0*/  @!P5 IMAD.IADD R9, R9, 0x1, -R5 ;  /* 0x000000010909d824 */ /* 0x000fc600078e0a05 */
[----:B------:R-:W4:Y:S01]  /*c2b0*/  LDL.LU R13, [R1+0x112c] ;  /* 0x00112c00010d7983 */ /* 0x000f220000300800 */
[--C-:B------:R-:W-:Y:S01]  /*c2c0*/  @!P2 IMAD.IADD R251, R251, 0x1, -R5.reuse ;  /* 0x00000001fbfba824 */ /* 0x100fe200078e0a05 */
[----:B------:R-:W-:Y:S02]  /*c2d0*/  ISETP.GE.AND P5, PT, R0, RZ, PT ;  /* 0x000000ff0000720c */ /* 0x000fe40003fa6270 */
[----:B------:R-:W2:Y:S01]  /*c2e0*/  LDL.LU R12, [R1+0x24] ;  /* 0x00002400010c7983 */ /* 0x000ea20000300800 */
[----:B------:R-:W-:Y:S01]  /*c2f0*/  @!P4 IMAD.MOV R250, RZ, RZ, -R250 ;  /* 0x000000fffffac224 */ /* 0x000fe200078e0afa */
[----:B------:R-:W-:Y:S02]  /*c300*/  ISETP.GE.AND P2, PT, R4, RZ, PT ;  /* 0x000000ff0400720c */ /* 0x000fe40003f46270 */
[----:B------:R-:W3:Y:S01]  /*c310*/  LDL.LU R11, [R1+0x20] ;  /* 0x00002000010b7983 */ /* 0x000ee20000300800 */
[----:B------:R-:W-:Y:S01]  /*c320*/  ISETP.GE.AND P4, PT, R6, RZ, PT ;  /* 0x000000ff0600720c */ /* 0x000fe20003f86270 */
[----:B------:R-:W-:-:S02]  /*c330*/  @!P3 IMAD.IADD R8, R8, 0x1, -R5 ;  /* 0x000000010808b824 */ /* 0x000fc400078e0a05 */
[----:B------:R-:W4:Y:S01]  /*c340*/  LDL.LU R252, [R1+0x1c] ;  /* 0x00001c0001fc7983 */ /* 0x000f220000300800 */
[----:B------:R-:W-:-:S03]  /*c350*/  ISETP.GE.AND P3, PT, R3, RZ, PT ;  /* 0x000000ff0300720c */ /* 0x000fc60003f66270 */
[----:B------:R-:W4:Y:S01]  /*c360*/  LDL.LU R0, [R1+0x18] ;  /* 0x0000180001007983 */ /* 0x000f220000300800 */
[----:B------:R-:W-:-:S03]  /*c370*/  @!P0 IMAD.IADD R7, R7, 0x1, -R5 ;  /* 0x0000000107078824 */ /* 0x000fc600078e0a05 */
[----:B------:R-:W4:Y:S01]  /*c380*/  LDL.LU R4, [R1+0x14] ;  /* 0x0000140001047983 */ /* 0x000f220000300800 */
[----:B------:R-:W-:-:S03]  /*c390*/  ISETP.GE.AND P0, PT, R245, RZ, PT ;  /* 0x000000fff500720c */ /* 0x000fc60003f06270 */
[----:B------:R-:W4:Y:S04]  /*c3a0*/  LDL.LU R6, [R1+0x10] ;  /* 0x0000100001067983 */ /* 0x000f280000300800 */
[----:B------:R-:W2:Y:S04]  /*c3b0*/  LDL.LU R3, [R1+0x1128] ;  /* 0x0011280001037983 */ /* 0x000ea80000300800 */
[----:B------:R-:W3:Y:S01]  /*c3c0*/  LDL.LU R245, [R1+0x1124] ;  /* 0x0011240001f57983 */ /* 0x000ee20000300800 */
[----:B------:R-:W-:Y:S01]  /*c3d0*/  @!P1 IMAD.MOV R249, RZ, RZ, -R249 ;  /* 0x000000fffff99224 */ /* 0x000fe200078e0af9 */
[----:B------:R-:W-:Y:S01]  /*c3e0*/  ISETP.GT.U32.AND P1, PT, R5, R2, PT ;  /* 0x000000020500720c */ /* 0x000fe20003f24070 */
[----:B------:R-:W-:-:S12]  /*c3f0*/  @!P6 IMAD.MOV R251, RZ, RZ, -R251 ;  /* 0x000000fffffbe224 */ /* 0x000fd800078e0afb */
[----:B------:R-:W-:Y:S02]  /*c400*/  @!P1 IMAD.IADD R2, R2, 0x1, -R5 ;  /* 0x0000000102029824 */ /* 0x000fe400078e0a05 */
[----:B--2---:R-:W-:Y:S01]  /*c410*/  IMAD R3, R3, UR8, RZ ;  /* 0x0000000803037c24 */ /* 0x004fe2000f8e02ff */
[----:B---3--:R-:W-:Y:S02]  /*c420*/  ISETP.NE.AND P1, PT, R245, RZ, PT ;  /* 0x000000fff500720c */ /* 0x008fe40003f25270 */
[----:B------:R-:W-:Y:S02]  /*c430*/  LOP3.LUT R245, RZ, R245, RZ, 0x33, !PT ;  /* 0x000000f5fff57212 */ /* 0x000fe400078e33ff */
[----:B------:R-:W-:Y:S01]  /*c440*/  LEA R5, P6, R3, UR4, 0x1 ;  /* 0x0000000403057c11 */ /* 0x000fe2000f8c08ff */
[----:B------:R-:W-:Y:S01]  /*c450*/  @!P3 IMAD.MOV R2, RZ, RZ, -R2 ;  /* 0x000000ffff02b224 */ /* 0x000fe200078e0a02 */
[C---:B------:R-:W-:Y:S01]  /*c460*/  SEL R12, R245.reuse, R12, !P1 ;  /* 0x0000000cf50c7207 */ /* 0x040fe20004800000 */
[----:B------:R-:W-:Y:S01]  /*c470*/  ULDC UR4, c[0x0][0x234] ;  /* 0x00008d0000047ab9 */ /* 0x000fe20000000800 */
[C---:B------:R-:W-:Y:S01]  /*c480*/  SEL R11, R245.reuse, R11, !P1 ;  /* 0x0000000bf50b7207 */ /* 0x040fe20004800000 */
[----:B------:R0:W-:Y:S01]  /*c490*/  STL [R1+0x10f4], R5 ;  /* 0x0010f40501007387 */ /* 0x0001e20000100800 */
[----:B----4-:R-:W-:-:S02]  /*c4a0*/  SEL R252, R245, R252, !P1 ;  /* 0x000000fcf5fc7207 */ /* 0x010fc40004800000 */
[C---:B------:R-:W-:Y:S02]  /*c4b0*/  SEL R0, R245.reuse, R0, !P1 ;  /* 0x00000000f5007207 */ /* 0x040fe40004800000 */
[C---:B------:R-:W-:Y:S01]  /*c4c0*/  SEL R4, R245.reuse, R4, !P1 ;  /* 0x00000004f5047207 */ /* 0x040fe20004800000 */
[----:B0-----:R-:W2:Y:S04]  /*c4d0*/  LDL.LU R5, [R1+0xc] ;  /* 0x00000c0001057983 */ /* 0x001ea80000300800 */
[----:B------:R0:W-:Y:S01]  /*c4e0*/  STL [R1+0xd8], R12 ;  /* 0x0000d80c01007387 */ /* 0x0001e20000100800 */
[----:B------:R-:W-:-:S03]  /*c4f0*/  SEL R6, R245, R6, !P1 ;  /* 0x00000006f5067207 */ /* 0x000fc60004800000 */
[----:B0-----:R-:W3:Y:S04]  /*c500*/  LDL.LU R12, [R1+0x1120] ;  /* 0x00112000010c7983 */ /* 0x001ee80000300800 */
[----:B------:R0:W-:Y:S04]  /*c510*/  STL [R1+0xd4], R11 ;  /* 0x0000d40b01007387 */ /* 0x0001e80000100800 */
[----:B0-----:R-:W4:Y:S04]  /*c520*/  LDL.LU R11, [R1+0x111c] ;  /* 0x00111c00010b7983 */ /* 0x001f280000300800 */
[----:B------:R0:W-:Y:S04]  /*c530*/  STL [R1+0xd0], R252 ;  /* 0x0000d0fc01007387 */ /* 0x0001e80000100800 */
[----:B0-----:R-:W3:Y:S04]  /*c540*/  LDL.LU R252, [R1+0x1118] ;  /* 0x0011180001fc7983 */ /* 0x001ee80000300800 */
[----:B------:R0:W-:Y:S04]  /*c550*/  STL [R1+0xcc], R0 ;  /* 0x0000cc0001007387 */ /* 0x0001e80000100800 */
[----:B0-----:R-:W4:Y:S04]  /*c560*/  LDL.LU R0, [R1+0x1114] ;  /* 0x0011140001007983 */ /* 0x001f280000300800 */
[----:B------:R0:W-:Y:S04]  /*c570*/  STL [R1+0xc8], R4 ;  /* 0x0000c80401007387 */ /* 0x0001e80000100800 */
[----:B0-----:R-:W3:Y:S04]  /*c580*/  LDL.LU R4, [R1+0x1110] ;  /* 0x0011100001047983 */ /* 0x001ee80000300800 */
[----:B------:R0:W-:Y:S04]  /*c590*/  STL [R1+0xc4], R6 ;  /* 0x0000c40601007387 */ /* 0x0001e80000100800 */
[----:B0-----:R-:W3:Y:S01]  /*c5a0*/  LDL.LU R6, [R1+0x110c] ;  /* 0x00110c0001067983 */ /* 0x001ee20000300800 */
[----:B--2---:R-:W-:-:S05]  /*c5b0*/  SEL R5, R245, R5, !P1 ;  /* 0x00000005f5057207 */ /* 0x004fca0004800000 */
[----:B------:R0:W-:Y:S01]  /*c5c0*/  STL [R1+0xc0], R5 ;  /* 0x0000c00501007387 */ /* 0x0001e20000100800 */
[C---:B----4-:R-:W-:Y:S02]  /*c5d0*/  SEL R0, R245.reuse, R0, !P1 ;  /* 0x00000000f5007207 */ /* 0x050fe40004800000 */
[C---:B---3--:R-:W-:Y:S02]  /*c5e0*/  SEL R4, R245.reuse, R4, !P1 ;  /* 0x00000004f5047207 */ /* 0x048fe40004800000 */
[C---:B0-----:R-:W-:Y:S02]  /*c5f0*/  SEL R5, R245.reuse, R6, !P1 ;  /* 0x00000006f5057207 */ /* 0x041fe40004800000 */
[----:B------:R-:W2:Y:S04]  /*c600*/  LDL.LU R6, [R1+0x1108] ;  /* 0x0011080001067983 */ /* 0x000ea80000300800 */
[----:B------:R0:W-:Y:S04]  /*c610*/  STL [R1+0xbc], R5 ;  /* 0x0000bc0501007387 */ /* 0x0001e80000100800 */
[----:B------:R1:W-:Y:S01]  /*c620*/  STL [R1+0xb8], R4 ;  /* 0x0000b80401007387 */ /* 0x0003e20000100800 */
[----:B0-----:R-:W-:-:S03]  /*c630*/  SEL R5, R245, R252, !P1 ;  /* 0x000000fcf5057207 */ /* 0x001fc60004800000 */
[----:B------:R0:W-:Y:S01]  /*c640*/  STL [R1+0xb4], R0 ;  /* 0x0000b40001007387 */ /* 0x0001e20000100800 */
[----:B-1----:R-:W-:-:S03]  /*c650*/  SEL R4, R245, R11, !P1 ;  /* 0x0000000bf5047207 */ /* 0x002fc60004800000 */
        /* <DEDUP_REMOVED lines=77> */
[C---:B------:R-:W-:Y:S02]  /*cb30*/  SEL R31, R245.reuse, R49, !P1 ;  /* 0x00000031f51f7207 */ /* 0x040fe40004800000 */
[C---:B0-----:R-:W-:Y:S01]  /*cb40*/  SEL R4, R245.reuse, R80, !P1 ;  /* 0x00000050f5047207 */ /* 0x041fe20004800000 */
[----:B------:R0:W-:Y:S01]  /*cb50*/  STL [R1+0x20], R5 ;  /* 0x0000200501007387 */ /* 0x0001e20000100800 */
[----:B-1----:R-:W-:-:S03]  /*cb60*/  SEL R0, R245, R81, !P1 ;  /* 0x00000051f5007207 */ /* 0x002fc60004800000 */
[----:B------:R-:W3:Y:S01]  /*cb70*/  LDL.LU R49, [R1+0xd8] ;  /* 0x0000d80001317983 */ /* 0x000ee20000300800 */
[----:B------:R-:W-:-:S03]  /*cb80*/  SEL R32, R245, R48, !P1 ;  /* 0x00000030f5207207 */ /* 0x000fc60004800000 */
[----:B------:R-:W-:Y:S01]  /*cb90*/  STL [R1+0x18], R4 ;  /* 0x0000180401007387 */ /* 0x000fe20000100800 */
[----:B------:R-:W-:-:S03]  /*cba0*/  SEL R33, R245, R47, !P1 ;  /* 0x0000002ff5217207 */ /* 0x000fc60004800000 */
[----:B------:R-:W4:Y:S01]  /*cbb0*/  LDL.LU R48, [R1+0xd4] ;  /* 0x0000d40001307983 */ /* 0x000f220000300800 */
[----:B------:R-:W-:-:S03]  /*cbc0*/  SEL R34, R245, R46, !P1 ;  /* 0x0000002ef5227207 */ /* 0x000fc60004800000 */
[----:B------:R1:W-:Y:S01]  /*cbd0*/  STL [R1+0x14], R0 ;  /* 0x0000140001007387 */ /* 0x0003e20000100800 */
[----:B------:R-:W-:-:S03]  /*cbe0*/  SEL R35, R245, R45, !P1 ;  /* 0x0000002df5237207 */ /* 0x000fc60004800000 */
[----:B------:R-:W4:Y:S01]  /*cbf0*/  LDL.LU R47, [R1+0xd0] ;  /* 0x0000d000012f7983 */ /* 0x000f220000300800 */
[----:B------:R-:W-:-:S03]  /*cc00*/  SEL R36, R245, R44, !P1 ;  /* 0x0000002cf5247207 */ /* 0x000fc60004800000 */
[----:B------:R-:W4:Y:S01]  /*cc10*/  LDL.LU R46, [R1+0xcc] ;  /* 0x0000cc00012e7983 */ /* 0x000f220000300800 */
[----:B------:R-:W-:-:S03]  /*cc20*/  SEL R37, R245, R43, !P1 ;  /* 0x0000002bf5257207 */ /* 0x000fc60004800000 */
[----:B------:R-:W4:Y:S01]  /*cc30*/  LDL.LU R45, [R1+0xc8] ;  /* 0x0000c800012d7983 */ /* 0x000f220000300800 */
[----:B------:R-:W-:-:S03]  /*cc40*/  SEL R38, R245, R42, !P1 ;  /* 0x0000002af5267207 */ /* 0x000fc60004800000 */
[----:B------:R-:W4:Y:S01]  /*cc50*/  LDL.LU R44, [R1+0xc4] ;  /* 0x0000c400012c7983 */ /* 0x000f220000300800 */
[----:B------:R-:W-:-:S03]  /*cc60*/  SEL R39, R245, R41, !P1 ;  /* 0x00000029f5277207 */ /* 0x000fc60004800000 */
[----:B------:R-:W4:Y:S04]  /*cc70*/  LDL.LU R43, [R1+0xc0] ;  /* 0x0000c000012b7983 */ /* 0x000f280000300800 */
[----:B------:R-:W4:Y:S04]  /*cc80*/  LDL.LU R42, [R1+0xbc] ;  /* 0x0000bc00012a7983 */ /* 0x000f280000300800 */
[----:B------:R-:W4:Y:S01]  /*cc90*/  LDL.LU R41, [R1+0xb8] ;  /* 0x0000b80001297983 */ /* 0x000f220000300800 */
[C---:B0-----:R-:W-:Y:S02]  /*cca0*/  SEL R5, R245.reuse, R82, !P1 ;  /* 0x00000052f5057207 */ /* 0x041fe40004800000 */
[----:B-1----:R-:W-:-:S02]  /*ccb0*/  SEL R0, R245, R83, !P1 ;  /* 0x00000053f5007207 */ /* 0x002fc40004800000 */
[C---:B------:R-:W-:Y:S02]  /*ccc0*/  SEL R4, R245.reuse, R84, !P1 ;  /* 0x00000054f5047207 */ /* 0x040fe40004800000 */
[C---:B------:R-:W-:Y:S02]  /*ccd0*/  SEL R252, R245.reuse, R85, !P1 ;  /* 0x00000055f5fc7207 */ /* 0x040fe40004800000 */
[----:B------:R-:W-:Y:S01]  /*cce0*/  SEL R84, R245, R2, !P1 ;  /* 0x00000002f5547207 */ /* 0x000fe20004800000 */
[----:B------:R-:W-:Y:S01]  /*ccf0*/  STL [R1+0x10f8], R5 ;  /* 0x0010f80501007387 */ /* 0x000fe20000100800 */
[----:B------:R-:W-:Y:S01]  /*cd00*/  LEA.HI.X.SX32 R2, R3, UR5, 0x1, P6 ;  /* 0x0000000503027c11 */ /* 0x000fe2000b0f0eff */
[----:B------:R-:W-:Y:S02]  /*cd10*/  ULDC UR5, c[0x0][0x240] ;  /* 0x0000900000057ab9 */ /* 0x000fe40000000800 */
[----:B------:R-:W-:Y:S04]  /*cd20*/  STL [R1+0x10fc], R0 ;  /* 0x0010fc0001007387 */ /* 0x000fe80000100800 */
[----:B------:R-:W-:Y:S01]  /*cd30*/  STL [R1+0x1100], R4 ;  /* 0x0011000401007387 */ /* 0x000fe20000100800 */
[----:B--2---:R-:W-:-:S03]  /*cd40*/  IMAD R3, R6, UR4, RZ ;  /* 0x0000000406037c24 */ /* 0x004fc6000f8e02ff */
[----:B------:R0:W-:Y:S01]  /*cd50*/  STL [R1+0x1104], R252 ;  /* 0x001104fc01007387 */ /* 0x0001e20000100800 */
[----:B------:R-:W-:-:S03]  /*cd60*/  SEL R11, R245, R69, !P1 ;  /* 0x00000045f50b7207 */ /* 0x000fc60004800000 */
[----:B------:R-:W-:Y:S01]  /*cd70*/  STL [R1+0x10f0], R2 ;  /* 0x0010f00201007387 */ /* 0x000fe20000100800 */
[----:B------:R-:W-:-:S03]  /*cd80*/  SEL R12, R245, R68, !P1 ;  /* 0x00000044f50c7207 */ /* 0x000fc60004800000 */
[----:B------:R1:W-:Y:S01]  /*cd90*/  STL [R1+0x10ec], R3 ;  /* 0x0010ec0301007387 */ /* 0x0003e20000100800 */
[----:B------:R-:W-:-:S03]  /*cda0*/  SEL R13, R245, R67, !P1 ;  /* 0x00000043f50d7207 */ /* 0x000fc60004800000 */
[----:B------:R-:W2:Y:S01]  /*cdb0*/  LDL.LU R71, [R1+0xb4] ;  /* 0x0000b40001477983 */ /* 0x000ea20000300800 */
        /* <DEDUP_REMOVED lines=33> */
[----:B------:R-:W2:Y:S04]  /*cfd0*/  LDL.LU R54, [R1+0x70] ;  /* 0x0000700001367983 */ /* 0x000ea80000300800 */
[----:B------:R-:W2:Y:S04]  /*cfe0*/  LDL.LU R53, [R1+0x6c] ;  /* 0x00006c0001357983 */ /* 0x000ea80000300800 */
[----:B------:R-:W2:Y:S04]  /*cff0*/  LDL.LU R52, [R1+0x68] ;  /* 0x0000680001347983 */ /* 0x000ea80000300800 */
[----:B------:R-:W2:Y:S01]  /*d000*/  LDL.LU R51, [R1+0x64] ;  /* 0x0000640001337983 */ /* 0x000ea20000300800 */
[----:B------:R-:W-:-:S03]  /*d010*/  @!P4 IMAD.MOV R9, RZ, RZ, -R9 ;  /* 0x000000ffff09c224 */ /* 0x000fc600078e0a09 */
[----:B------:R-:W2:Y:S01]  /*d020*/  LDL.LU R50, [R1+0x60] ;  /* 0x0000600001327983 */ /* 0x000ea20000300800 */
[----:B------:R-:W-:Y:S02]  /*d030*/  @!P2 IMAD.MOV R8, RZ, RZ, -R8 ;  /* 0x000000ffff08a224 */ /* 0x000fe400078e0a08 */
[----:B------:R-:W-:Y:S02]  /*d040*/  @!P5 IMAD.MOV R7, RZ, RZ, -R7 ;  /* 0x000000ffff07d224 */ /* 0x000fe400078e0a07 */
[----:B------:R-:W-:Y:S01]  /*d050*/  @!P0 IMAD.MOV R10, RZ, RZ, -R10 ;  /* 0x000000ffff0a8224 */ /* 0x000fe200078e0a0a */
[C---:B------:R-:W-:Y:S02]  /*d060*/  SEL R40, R245.reuse, R40, !P1 ;  /* 0x00000028f5287207 */ /* 0x040fe40004800000 */
[C---:B------:R-:W-:Y:S02]  /*d070*/  SEL R86, R245.reuse, R86, !P1 ;  /* 0x00000056f5567207 */ /* 0x040fe40004800000 */
[----:B------:R-:W-:-:S02]  /*d080*/  SEL R87, R245, R87, !P1 ;  /* 0x00000057f5577207 */ /* 0x000fc40004800000 */
[C---:B------:R-:W-:Y:S02]  /*d090*/  SEL R88, R245.reuse, R88, !P1 ;  /* 0x00000058f5587207 */ /* 0x040fe40004800000 */
[C---:B------:R-:W-:Y:S02]  /*d0a0*/  SEL R89, R245.reuse, R89, !P1 ;  /* 0x00000059f5597207 */ /* 0x040fe40004800000 */
[C---:B------:R-:W-:Y:S02]  /*d0b0*/  SEL R90, R245.reuse, R90, !P1 ;  /* 0x0000005af55a7207 */ /* 0x040fe40004800000 */
        /* <DEDUP_REMOVED lines=58> */
[----:B------:R-:W-:Y:S01]  /*d460*/  SEL R149, R245, R149, !P1 ;  /* 0x00000095f5957207 */ /* 0x000fe20004800000 */
[----:B---3--:R-:W-:Y:S02]  /*d470*/  IMAD R80, R49, UR5, RZ ;  /* 0x0000000531507c24 */ /* 0x008fe4000f8e02ff */
[----:B------:R-:W3:Y:S01]  /*d480*/  LDL.LU R49, [R1+0x5c] ;  /* 0x00005c0001317983 */ /* 0x000ee20000300800 */
[----:B----4-:R-:W-:-:S03]  /*d490*/  IMAD R79, R48, UR5, RZ ;  /* 0x00000005304f7c24 */ /* 0x010fc6000f8e02ff */
[----:B------:R-:W4:Y:S01]  /*d4a0*/  LDL.LU R48, [R1+0x58] ;  /* 0x0000580001307983 */ /* 0x000f220000300800 */
[----:B------:R-:W-:-:S03]  /*d4b0*/  IMAD R78, R47, UR5, RZ ;  /* 0x000000052f4e7c24 */ /* 0x000fc6000f8e02ff */
[----:B------:R-:W4:Y:S01]  /*d4c0*/  LDL.LU R47, [R1+0x54] ;  /* 0x00005400012f7983 */ /* 0x000f220000300800 */
[----:B------:R-:W-:-:S03]  /*d4d0*/  IMAD R77, R46, UR5, RZ ;  /* 0x000000052e4d7c24 */ /* 0x000fc6000f8e02ff */
[----:B------:R-:W4:Y:S01]  /*d4e0*/  LDL.LU R46, [R1+0x50] ;  /* 0x00005000012e7983 */ /* 0x000f220000300800 */
[----:B------:R-:W-:-:S03]  /*d4f0*/  IMAD R76, R45, UR5, RZ ;  /* 0x000000052d4c7c24 */ /* 0x000fc6000f8e02ff */
[----:B------:R-:W4:Y:S01]  /*d500*/  LDL.LU R45, [R1+0x4c] ;  /* 0x00004c00012d7983 */ /* 0x000f220000300800 */
[----:B------:R-:W-:-:S03]  /*d510*/  IMAD R75, R44, UR5, RZ ;  /* 0x000000052c4b7c24 */ /* 0x000fc6000f8e02ff */
[----:B------:R-:W4:Y:S01]  /*d520*/  LDL.LU R44, [R1+0x48] ;  /* 0x00004800012c7983 */ /* 0x000f220000300800 */
[----:B------:R-:W-:Y:S01]  /*d530*/  IMAD R74, R43, UR5, RZ ;  /* 0x000000052b4a7c24 */ /* 0x000fe2000f8e02ff */
[C---:B------:R-:W-:Y:S02]  /*d540*/  SEL R150, R245.reuse, R150, !P1 ;  /* 0x00000096f5967207 */ /* 0x040fe40004800000 */
[----:B------:R-:W4:Y:S01]  /*d550*/  LDL.LU R43, [R1+0x44] ;  /* 0x00004400012b7983 */ /* 0x000f220000300800 */
[C---:B------:R-:W-:Y:S01]  /*d560*/  SEL R151, R245.reuse, R151, !P1 ;  /* 0x00000097f5977207 */ /* 0x040fe20004800000 */
[----:B------:R-:W-:Y:S01]  /*d570*/  IMAD R73, R42, UR5, RZ ;  /* 0x000000052a497c24 */ /* 0x000fe2000f8e02ff */
[C---:B------:R-:W-:Y:S01]  /*d580*/  SEL R152, R245.reuse, R152, !P1 ;  /* 0x00000098f5987207 */ /* 0x040fe20004800000 */
[----:B------:R-:W4:Y:S01]  /*d590*/  LDL.LU R42, [R1+0x40] ;  /* 0x00004000012a7983 */ /* 0x000f220000300800 */
[----:B------:R-:W-:Y:S01]  /*d5a0*/  SEL R153, R245, R153, !P1 ;  /* 0x00000099f5997207 */ /* 0x000fe20004800000 */
[----:B------:R-:W-:Y:S01]  /*d5b0*/  IMAD R72, R41, UR5, RZ ;  /* 0x0000000529487c24 */ /* 0x000fe2000f8e02ff */
[C---:B------:R-:W-:Y:S01]  /*d5c0*/  SEL R154, R245.reuse, R154, !P1 ;  /* 0x0000009af59a7207 */ /* 0x040fe20004800000 */
[----:B------:R-:W4:Y:S01]  /*d5d0*/  LDL.LU R41, [R1+0x3c] ;  /* 0x00003c0001297983 */ /* 0x000f220000300800 */
        /* <DEDUP_REMOVED lines=99> */
[----:B------:R-:W-:Y:S02]  /*dc10*/  SEL R245, R245, R10, !P1 ;  /* 0x0000000af5f57207 */ /* 0x000fe40004800000 */
[----:B------:R-:W4:Y:S04]  /*dc20*/  LDL.LU R10, [R1+0x38] ;  /* 0x00003800010a7983 */ /* 0x000f280000300800 */
[----:B------:R-:W4:Y:S04]  /*dc30*/  LDL.LU R9, [R1+0x34] ;  /* 0x0000340001097983 */ /* 0x000f280000300800 */
[----:B------:R-:W4:Y:S04]  /*dc40*/  LDL.LU R8, [R1+0x30] ;  /* 0x0000300001087983 */ /* 0x000f280000300800 */
[----:B------:R-:W4:Y:S04]  /*dc50*/  LDL.LU R7, [R1+0x2c] ;  /* 0x00002c0001077983 */ /* 0x000f280000300800 */
[----:B------:R-:W4:Y:S04]  /*dc60*/  LDL.LU R6, [R1+0x28] ;  /* 0x0000280001067983 */ /* 0x000f280000300800 */
[----:B------:R-:W4:Y:S04]  /*dc70*/  LDL.LU R85, [R1+0x24] ;  /* 0x0000240001557983 */ /* 0x000f280000300800 */
[----:B0-----:R-:W2:Y:S04]  /*dc80*/  LDL.LU R252, [R1+0x4] ;  /* 0x0000040001fc7983 */ /* 0x001ea80000300800 */
[----:B------:R-:W3:Y:S04]  /*dc90*/  LDL.LU R4, [R1+0x10] ;  /* 0x0000100001047983 */ /* 0x000ee80000300800 */
[----:B------:R-:W4:Y:S04]  /*dca0*/  LDL.LU R0, [R1+0x1c] ;  /* 0x00001c0001007983 */ /* 0x000f280000300800 */
[----:B------:R-:W4:Y:S04]  /*dcb0*/  LDL.LU R5, [R1+0x20] ;  /* 0x0000200001057983 */ /* 0x000f280000300800 */
[----:B-1----:R-:W4:Y:S04]  /*dcc0*/  LDL.LU R3, [R1+0x18] ;  /* 0x0000180001037983 */ /* 0x002f280000300800 */
[----:B------:R-:W4:Y:S01]  /*dcd0*/  LDL.LU R2, [R1+0x14] ;  /* 0x0000140001027983 */ /* 0x000f220000300800 */
[----:B--2---:R-:W-:-:S02]  /*dce0*/  IMAD R252, R252, UR5, RZ ;  /* 0x00000005fcfc7c24 */ /* 0x004fc4000f8e02ff */
[----:B---3--:R-:W-:-:S03]  /*dcf0*/  IMAD R4, R4, UR5, RZ ;  /* 0x0000000504047c24 */ /* 0x008fc6000f8e02ff */
[----:B------:R0:W-:Y:S01]  /*dd00*/  STL [R1+0x4], R252 ;  /* 0x000004fc01007387 */ /* 0x0001e20000100800 */
[----:B----4-:R-:W-:Y:S02]  /*dd10*/  IMAD R0, R0, UR5, RZ ;  /* 0x0000000500007c24 */ /* 0x010fe4000f8e02ff */
[----:B------:R-:W-:Y:S01]  /*dd20*/  IMAD R5, R5, UR5, RZ ;  /* 0x0000000505057c24 */ /* 0x000fe2000f8e02ff */
[----:B0-----:R-:W2:Y:S04]  /*dd30*/  LDL.LU R252, [R1+0x1104] ;  /* 0x0011040001fc7983 */ /* 0x001ea80000300800 */
[----:B------:R0:W-:Y:S04]  /*dd40*/  STL [R1+0x10], R4 ;  /* 0x0000100401007387 */ /* 0x0001e80000100800 */
[----:B0-----:R-:W3:Y:S04]  /*dd50*/  LDL.LU R4, [R1+0x1100] ;  /* 0x0011000001047983 */ /* 0x001ee80000300800 */
[----:B------:R0:W-:Y:S04]  /*dd60*/  STL [R1+0x1c], R0 ;  /* 0x00001c0001007387 */ /* 0x0001e80000100800 */
[----:B0-----:R-:W4:Y:S04]  /*dd70*/  LDL.LU R0, [R1+0x10fc] ;  /* 0x0010fc0001007983 */ /* 0x001f280000300800 */
[----:B------:R0:W-:Y:S04]  /*dd80*/  STL [R1+0x20], R5 ;  /* 0x0000200501007387 */ /* 0x0001e80000100800 */
[----:B0-----:R-:W2:Y:S01]  /*dd90*/  LDL.LU R5, [R1+0x10f8] ;  /* 0x0010f80001057983 */ /* 0x001ea20000300800 */
[----:B------:R-:W-:-:S05]  /*dda0*/  IMAD R3, R3, UR5, RZ ;  /* 0x0000000503037c24 */ /* 0x000fca000f8e02ff */
[----:B------:R2:W-:Y:S02]  /*ddb0*/  STL [R1+0x18], R3 ;  /* 0x0000180301007387 */ /* 0x0005e40000100800 */
[----:B--2---:R-:W-:Y:S02]  /*ddc0*/  IMAD R3, R5, UR5, RZ ;  /* 0x0000000505037c24 */ /* 0x004fe4000f8e02ff */
[----:B------:R-:W2:Y:S01]  /*ddd0*/  LDL.LU R5, [R1+0x10f4] ;  /* 0x0010f40001057983 */ /* 0x000ea20000300800 */
[----:B------:R-:W-:-:S05]  /*dde0*/  IMAD R2, R2, UR5, RZ ;  /* 0x0000000502027c24 */ /* 0x000fca000f8e02ff */
[----:B------:R2:W-:Y:S02]  /*ddf0*/  STL [R1+0x14], R2 ;  /* 0x0000140201007387 */ /* 0x0005e40000100800 */
[----:B--2---:R-:W-:-:S05]  /*de00*/  LEA R2, P5, R80, R5, 0x1 ;  /* 0x0000000550027211 */ /* 0x004fca00078a08ff */
[----:B------:R0:W-:Y:S02]  /*de10*/  STL [R1+0x6bc], R2 ;  /* 0x0006bc0201007387 */ /* 0x0001e40000100800 */
[----:B0-----:R-:W-:-:S05]  /*de20*/  LEA R2, P3, R79, R5, 0x1 ;  /* 0x000000054f027211 */ /* 0x001fca00078608ff */
        /* <DEDUP_REMOVED lines=10> */
[----:B------:R0:W-:Y:S04]  /*ded0*/  STL [R1+0x6ec], R2 ;  /* 0x0006ec0201007387 */ /* 0x0001e80000100800 */
[----:B0-----:R-:W2:Y:S01]  /*dee0*/  LDL.LU R2, [R1+0x10f0] ;  /* 0x0010f00001027983 */ /* 0x001ea20000300800 */
[----:B------:R-:W-:Y:S02]  /*def0*/  IMAD R71, R71, UR5, RZ ;  /* 0x0000000547477c24 */ /* 0x000fe4000f8e02ff */
[----:B------:R-:W-:Y:S02]  /*df00*/  IMAD R70, R70, UR5, RZ ;  /* 0x0000000546467c24 */ /* 0x000fe4000f8e02ff */
[----:B------:R-:W-:Y:S02]  /*df10*/  IMAD R69, R69, UR5, RZ ;  /* 0x0000000545457c24 */ /* 0x000fe4000f8e02ff */
[----:B------:R-:W-:-:S02]  /*df20*/  IMAD R68, R68, UR5, RZ ;  /* 0x0000000544447c24 */ /* 0x000fc4000f8e02ff */
[----:B------:R-:W-:Y:S02]  /*df30*/  IMAD R67, R67, UR5, RZ ;  /* 0x0000000543437c24 */ /* 0x000fe4000f8e02ff */
[----:B------:R-:W-:Y:S02]  /*df40*/  IMAD R66, R66, UR5, RZ ;  /* 0x0000000542427c24 */ /* 0x000fe4000f8e02ff */
        /* <DEDUP_REMOVED lines=50> */
[----:B------:R-:W-:Y:S01]  /*e270*/  IMAD R15, R15, UR5, RZ ;  /* 0x000000050f0f7c24 */ /* 0x000fe2000f8e02ff */
[-C--:B--2---:R-:W-:Y:S02]  /*e280*/  LEA.HI.X.SX32 R80, R80, R2.reuse, 0x1, P5 ;  /* 0x0000000250507211 */ /* 0x084fe400028f0eff */
[----:B------:R-:W-:-:S03]  /*e290*/  LEA.HI.X.SX32 R79, R79, R2, 0x1, P3 ;  /* 0x000000024f4f7211 */ /* 0x000fc600018f0eff */
[----:B------:R0:W-:Y:S01]  /*e2a0*/  STL [R1+0x6b8], R80 ;  /* 0x0006b85001007387 */ /* 0x0001e20000100800 */
[----:B------:R-:W-:Y:S02]  /*e2b0*/  LEA.HI.X.SX32 R77, R77, R2, 0x1, P1 ;  /* 0x000000024d4d7211 */ /* 0x000fe400008f0eff */
[----:B0-----:R-:W-:-:S05]  /*e2c0*/  LEA R80, P5, R73, R5, 0x1 ;  /* 0x0000000549507211 */ /* 0x001fca00078a08ff */
[----:B------:R0:W-:Y:S04]  /*e2d0*/  STL [R1+0x6f4], R80 ;  /* 0x0006f45001007387 */ /* 0x0001e80000100800 */
[----:B------:R1:W-:Y:S01]  /*e2e0*/  STL [R1+0x6c0], R79 ;  /* 0x0006c04f01007387 */ /* 0x0003e20000100800 */
[-C--:B0-----:R-:W-:Y:S02]  /*e2f0*/  LEA R80, P3, R72, R5.reuse, 0x1 ;  /* 0x0000000548507211 */ /* 0x081fe400078608ff */
[----:B-1----:R-:W-:Y:S02]  /*e300*/  LEA.HI.X.SX32 R79, R78, R2, 0x1, P2 ;  /* 0x000000024e4f7211 */ /* 0x002fe400010f0eff */
[-C--:B------:R-:W-:Y:S01]  /*e310*/  LEA R78, P2, R71, R5.reuse, 0x1 ;  /* 0x00000005474e7211 */ /* 0x080fe200078408ff */
[----:B------:R-:W-:Y:S04]  /*e320*/  STL [R1+0x6fc], R80 ;  /* 0x0006fc5001007387 */ /* 0x000fe80000100800 */
[----:B------:R0:W-:Y:S04]  /*e330*/  STL [R1+0x6c8], R79 ;  /* 0x0006c84f01007387 */ /* 0x0001e80000100800 */
[----:B------:R1:W-:Y:S04]  /*e340*/  STL [R1+0x704], R78 ;  /* 0x0007044e01007387 */ /* 0x0003e80000100800 */
[----:B------:R2:W-:Y:S01]  /*e350*/  STL [R1+0x6d0], R77 ;  /* 0x0006d04d01007387 */ /* 0x0005e20000100800 */
[----:B0-----:R-:W-:-:S02]  /*e360*/  LEA R79, P1, R70, R5, 0x1 ;  /* 0x00000005464f7211 */ /* 0x001fc400078208ff */
[-C--:B-1----:R-:W-:Y:S02]  /*e370*/  LEA.HI.X.SX32 R78, R76, R2.reuse, 0x1, P0 ;  /* 0x000000024c4e7211 */ /* 0x082fe400000f0eff */
[-C--:B------:R-:W-:Y:S02]  /*e380*/  LEA.HI.X.SX32 R76, R75, R2.reuse, 0x1, P4 ;  /* 0x000000024b4c7211 */ /* 0x080fe400020f0eff */
[-C--:B--2---:R-:W-:Y:S01]  /*e390*/  LEA R77, P0, R69, R5.reuse, 0x1 ;  /* 0x00000005454d7211 */ /* 0x084fe200078008ff */
[----:B------:R-:W-:Y:S01]  /*e3a0*/  STL [R1+0x70c], R79 ;  /* 0x00070c4f01007387 */ /* 0x000fe20000100800 */
[-C--:B------:R-:W-:Y:S02]  /*e3b0*/  LEA R75, P4, R68, R5.reuse, 0x1 ;  /* 0x00000005444b7211 */ /* 0x080fe400078808ff */
[----:B------:R-:W-:Y:S01]  /*e3c0*/  LEA.HI.X.SX32 R74, R74, R2, 0x1, P6 ;  /* 0x000000024a4a7211 */ /* 0x000fe200030f0eff */
[----:B------:R-:W-:Y:S04]  /*e3d0*/  STL [R1+0x6d8], R78 ;  /* 0x0006d84e01007387 */ /* 0x000fe80000100800 */
        /* <DEDUP_REMOVED lines=197> */
[----:B-1----:R-:W-:-:S03]  /*f030*/  LEA.HI.X.SX32 R27, R25, R2, 0x1, P6 ;  /* 0x00000002191b7211 */ /* 0x002fc600030f0eff */
[----:B------:R-:W-:Y:S01]  /*f040*/  STL [R1+0x8a4], R28 ;  /* 0x0008a41c01007387 */ /* 0x000fe20000100800 */
[-C--:B------:R-:W-:Y:S02]  /*f050*/  LEA.HI.X.SX32 R25, R24, R2.reuse, 0x1, P5 ;  /* 0x0000000218197211 */ /* 0x080fe400028f0eff */
[-C--:B--2---:R-:W-:Y:S01]  /*f060*/  LEA R26, P6, R18, R5.reuse, 0x1 ;  /* 0x00000005121a7211 */ /* 0x084fe200078c08ff */
[----:B------:R-:W-:Y:S01]  /*f070*/  STL [R1+0x870], R27 ;  /* 0x0008701b01007387 */ /* 0x000fe20000100800 */
[-C--:B------:R-:W-:Y:S02]  /*f080*/  LEA R24, P5, R17, R5.reuse, 0x1 ;  /* 0x0000000511187211 */ /* 0x080fe400078a08ff */
[----:B------:R-:W-:Y:S01]  /*f090*/  LEA.HI.X.SX32 R23, R23, R2, 0x1, P3 ;  /* 0x0000000217177211 */ /* 0x000fe200018f0eff */
[----:B------:R-:W-:Y:S04]  /*f0a0*/  STL [R1+0x8ac], R26 ;  /* 0x0008ac1a01007387 */ /* 0x000fe80000100800 */
[----:B------:R-:W2:Y:S04]  /*f0b0*/  LDL.LU R75, [R1+0x4] ;  /* 0x00000400014b7983 */ /* 0x000ea80000300800 */
[----:B------:R-:W-:Y:S04]  /*f0c0*/  STL [R1+0x878], R25 ;  /* 0x0008781901007387 */ /* 0x000fe80000100800 */
[----:B------:R0:W-:Y:S04]  /*f0d0*/  STL [R1+0x8b4], R24 ;  /* 0x0008b41801007387 */ /* 0x0001e80000100800 */
[----:B------:R-:W2:Y:S04]  /*f0e0*/  LDL.LU R76, [R1+0x10] ;  /* 0x00001000014c7983 */ /* 0x000ea80000300800 */
[----:B------:R1:W-:Y:S01]  /*f0f0*/  STL [R1+0x880], R23 ;  /* 0x0008801701007387 */ /* 0x0003e20000100800 */
[----:B0-----:R-:W-:-:S03]  /*f100*/  LEA R24, P3, R16, R5, 0x1 ;  /* 0x0000000510187211 */ /* 0x001fc600078608ff */
[----:B------:R-:W2:Y:S01]  /*f110*/  LDL.LU R77, [R1+0x1c] ;  /* 0x00001c00014d7983 */ /* 0x000ea20000300800 */
[----:B-1----:R-:W-:-:S03]  /*f120*/  LEA.HI.X.SX32 R23, R22, R2, 0x1, P2 ;  /* 0x0000000216177211 */ /* 0x002fc600010f0eff */
[----:B------:R-:W-:Y:S01]  /*f130*/  STL [R1+0x8bc], R24 ;  /* 0x0008bc1801007387 */ /* 0x000fe20000100800 */
[----:B------:R-:W-:-:S03]  /*f140*/  LEA R22, P2, R15, R5, 0x1 ;  /* 0x000000050f167211 */ /* 0x000fc600078408ff */
[----:B------:R-:W2:Y:S04]  /*f150*/  LDL.LU R78, [R1+0x20] ;  /* 0x00002000014e7983 */ /* 0x000ea80000300800 */
[----:B------:R0:W-:Y:S04]  /*f160*/  STL [R1+0x888], R23 ;  /* 0x0008881701007387 */ /* 0x0001e80000100800 */
[----:B------:R-:W2:Y:S04]  /*f170*/  LDL.LU R79, [R1+0x18] ;  /* 0x00001800014f7983 */ /* 0x000ea80000300800 */
[----:B------:R1:W-:Y:S04]  /*f180*/  STL [R1+0x8c4], R22 ;  /* 0x0008c41601007387 */ /* 0x0003e80000100800 */
[----:B------:R-:W2:Y:S01]  /*f190*/  LDL.LU R80, [R1+0x14] ;  /* 0x0000140001507983 */ /* 0x000ea20000300800 */
[----:B------:R-:W-:Y:S01]  /*f1a0*/  IMAD R14, R14, UR5, RZ ;  /* 0x000000050e0e7c24 */ /* 0x000fe2000f8e02ff */
[----:B------:R-:W-:Y:S01]  /*f1b0*/  LEA.HI.X.SX32 R21, R21, R2, 0x1, P1 ;  /* 0x0000000215157211 */ /* 0x000fe200008f0eff */
[----:B------:R-:W-:-:S02]  /*f1c0*/  IMAD R13, R13, UR5, RZ ;  /* 0x000000050d0d7c24 */ /* 0x000fc4000f8e02ff */
[----:B------:R-:W-:Y:S01]  /*f1d0*/  IMAD R12, R12, UR5, RZ ;  /* 0x000000050c0c7c24 */ /* 0x000fe2000f8e02ff */
[-C--:B0-----:R-:W-:Y:S01]  /*f1e0*/  LEA R23, P1, R14, R5.reuse, 0x1 ;  /* 0x000000050e177211 */ /* 0x081fe200078208ff */
[----:B------:R0:W-:Y:S01]  /*f1f0*/  STL [R1+0x890], R21 ;  /* 0x0008901501007387 */ /* 0x0001e20000100800 */
[-C--:B-1----:R-:W-:Y:S01]  /*f200*/  LEA.HI.X.SX32 R22, R20, R2.reuse, 0x1, P0 ;  /* 0x0000000214167211 */ /* 0x082fe200000f0eff */
[----:B------:R-:W-:Y:S01]  /*f210*/  IMAD R11, R11, UR5, RZ ;  /* 0x000000050b0b7c24 */ /* 0x000fe2000f8e02ff */
[-C--:B------:R-:W-:Y:S01]  /*f220*/  LEA.HI.X.SX32 R20, R19, R2.reuse, 0x1, P4 ;  /* 0x0000000213147211 */ /* 0x080fe200020f0eff */
[----:B------:R-:W-:Y:S01]  /*f230*/  STL [R1+0x8cc], R23 ;  /* 0x0008cc1701007387 */ /* 0x000fe20000100800 */
[-C--:B------:R-:W-:Y:S01]  /*f240*/  LEA R19, P4, R12, R5.reuse, 0x1 ;  /* 0x000000050c137211 */ /* 0x080fe200078808ff */
[----:B------:R-:W-:Y:S01]  /*f250*/  IMAD R10, R10, UR5, RZ ;  /* 0x000000050a0a7c24 */ /* 0x000fe2000f8e02ff */
[----:B------:R-:W-:Y:S02]  /*f260*/  LEA.HI.X.SX32 R18, R18, R2, 0x1, P6 ;  /* 0x0000000212127211 */ /* 0x000fe400030f0eff */
[----:B0-----:R-:W-:Y:S01]  /*f270*/  LEA R21, P0, R13, R5, 0x1 ;  /* 0x000000050d157211 */ /* 0x001fe200078008ff */
[----:B------:R-:W-:Y:S01]  /*f280*/  STL [R1+0x898], R22 ;  /* 0x0008981601007387 */ /* 0x000fe20000100800 */
[----:B------:R-:W-:-:S03]  /*f290*/  IMAD R9, R9, UR5, RZ ;  /* 0x0000000509097c24 */ /* 0x000fc6000f8e02ff */
[----:B------:R-:W-:Y:S04]  /*f2a0*/  STL [R1+0x8d4], R21 ;  /* 0x0008d41501007387 */ /* 0x000fe80000100800 */
[----:B------:R0:W-:Y:S04]  /*f2b0*/  STL [R1+0x8a0], R20 ;  /* 0x0008a01401007387 */ /* 0x0001e80000100800 */
[----:B------:R1:W-:Y:S01]  /*f2c0*/  STL [R1+0x8dc], R19 ;  /* 0x0008dc1301007387 */ /* 0x0003e20000100800 */
[----:B------:R-:W-:-:S03]  /*f2d0*/  IMAD R8, R8, UR5, RZ ;  /* 0x0000000508087c24 */ /* 0x000fc6000f8e02ff */
[----:B------:R3:W-:Y:S01]  /*f2e0*/  STL [R1+0x8a8], R18 ;  /* 0x0008a81201007387 */ /* 0x0007e20000100800 */
[-C--:B0-----:R-:W-:Y:S02]  /*f2f0*/  LEA R20, P6, R11, R5.reuse, 0x1 ;  /* 0x000000050b147211 */ /* 0x081fe400078c08ff */
[-C--:B-1----:R-:W-:Y:S02]  /*f300*/  LEA.HI.X.SX32 R19, R17, R2.reuse, 0x1, P5 ;  /* 0x0000000211137211 */ /* 0x082fe400028f0eff */
[-C--:B------:R-:W-:Y:S02]  /*f310*/  LEA.HI.X.SX32 R17, R16, R2.reuse, 0x1, P3 ;  /* 0x0000000210117211 */ /* 0x080fe400018f0eff */
[-C--:B---3--:R-:W-:Y:S01]  /*f320*/  LEA R18, P5, R10, R5.reuse, 0x1 ;  /* 0x000000050a127211 */ /* 0x088fe200078a08ff */
[----:B------:R-:W-:Y:S01]  /*f330*/  STL [R1+0x8e4], R20 ;  /* 0x0008e41401007387 */ /* 0x000fe20000100800 */
[----:B------:R-:W-:Y:S01]  /*f340*/  LEA R16, P3, R9, R5, 0x1 ;  /* 0x0000000509107211 */ /* 0x000fe200078608ff */
[----:B------:R-:W-:Y:S01]  /*f350*/  IMAD R7, R7, UR5, RZ ;  /* 0x0000000507077c24 */ /* 0x000fe2000f8e02ff */
[----:B------:R-:W-:Y:S01]  /*f360*/  LEA.HI.X.SX32 R15, R15, R2, 0x1, P2 ;  /* 0x000000020f0f7211 */ /* 0x000fe200010f0eff */
        /* <DEDUP_REMOVED lines=21> */
[-C--:B------:R-:W-:Y:S01]  /*f4c0*/  LEA.HI.X.SX32 R11, R10, R2.reuse, 0x1, P5 ;  /* 0x000000020a0b7211 */ /* 0x080fe200028f0eff */
[----:B------:R-:W-:Y:S01]  /*f4d0*/  STL [R1+0x914], R14 ;  /* 0x0009140e01007387 */ /* 0x000fe20000100800 */
[----:B------:R-:W-:-:S03]  /*f4e0*/  LEA.HI.X.SX32 R9, R9, R2, 0x1, P3 ;  /* 0x0000000209097211 */ /* 0x000fc600018f0eff */
[----:B------:R-:W-:Y:S01]  /*f4f0*/  STL [R1+0x8e0], R13 ;  /* 0x0008e00d01007387 */ /* 0x000fe20000100800 */
[----:B------:R-:W-:Y:S01]  /*f500*/  LEA.HI.X.SX32 R6, R6, R2, 0x1, P0 ;  /* 0x0000000206067211 */ /* 0x000fe200000f0eff */
[----:B----4-:R-:W-:Y:S02]  /*f510*/  IMAD R0, R0, UR5, RZ ;  /* 0x0000000500007c24 */ /* 0x010fe4000f8e02ff */
        /* <DEDUP_REMOVED lines=18> */
[----:B------:R-:W-:Y:S01]  /*f640*/  IMAD R102, R102, UR5, RZ ;  /* 0x0000000566667c24 */ /* 0x000fe2000f8e02ff */
[----:B--2---:R-:W-:-:S05]  /*f650*/  LEA R12, P6, R75, R5, 0x1 ;  /* 0x000000054b0c7211 */ /* 0x004fca00078c08ff */
[----:B------:R-:W-:Y:S01]  /*f660*/  STL [R1+0x91c], R12 ;  /* 0x00091c0c01007387 */ /* 0x000fe20000100800 */
[----:B------:R-:W-:-:S03]  /*f670*/  LEA R10, P5, R76, R5, 0x1 ;  /* 0x000000054c0a7211 */ /* 0x000fc600078a08ff */
[----:B------:R0:W-:Y:S04]  /*f680*/  STL [R1+0x8e8], R11 ;  /* 0x0008e80b01007387 */ /* 0x0001e80000100800 */
[----:B------:R1:W-:Y:S04]  /*f690*/  STL [R1+0x924], R10 ;  /* 0x0009240a01007387 */ /* 0x0003e80000100800 */
[----:B------:R2:W-:Y:S01]  /*f6a0*/  STL [R1+0x8f0], R9 ;  /* 0x0008f00901007387 */ /* 0x0005e20000100800 */
[----:B0-----:R-:W-:Y:S02]  /*f6b0*/  LEA R11, P3, R77, R5, 0x1 ;  /* 0x000000054d0b7211 */ /* 0x001fe400078608ff */
[----:B-1----:R-:W-:-:S02]  /*f6c0*/  LEA.HI.X.SX32 R10, R8, R2, 0x1, P2 ;  /* 0x00000002080a7211 */ /* 0x002fc400010f0eff */
[----:B------:R-:W-:Y:S02]  /*f6d0*/  LEA.HI.X.SX32 R8, R7, R2, 0x1, P1 ;  /* 0x0000000207087211 */ /* 0x000fe400008f0eff */
[-C--:B--2---:R-:W-:Y:S01]  /*f6e0*/  LEA R9, P2, R78, R5.reuse, 0x1 ;  /* 0x000000054e097211 */ /* 0x084fe200078408ff */
[----:B------:R-:W-:Y:S04]  /*f6f0*/  STL [R1+0x92c], R11 ;  /* 0x00092c0b01007387 */ /* 0x000fe80000100800 */
[----:B------:R-:W-:Y:S01]  /*f700*/  STL [R1+0x8f8], R10 ;  /* 0x0008f80a01007387 */ /* 0x000fe20000100800 */
[----:B------:R-:W-:-:S03]  /*f710*/  LEA R7, P1, R79, R5, 0x1 ;  /* 0x000000054f077211 */ /* 0x000fc600078208ff */
[----:B------:R-:W-:Y:S04]  /*f720*/  STL [R1+0x934], R9 ;  /* 0x0009340901007387 */ /* 0x000fe80000100800 */
[----:B------:R0:W-:Y:S04]  /*f730*/  STL [R1+0x900], R8 ;  /* 0x0009000801007387 */ /* 0x0001e80000100800 */
[----:B------:R1:W-:Y:S04]  /*f740*/  STL [R1+0x93c], R7 ;  /* 0x00093c0701007387 */ /* 0x0003e80000100800 */
[----:B------:R2:W-:Y:S01]  /*f750*/  STL [R1+0x908], R6 ;  /* 0x0009080601007387 */ /* 0x0005e20000100800 */
[----:B0-----:R-:W-:-:S02]  /*f760*/  LEA R8, P0, R80, R5, 0x1 ;  /* 0x0000000550087211 */ /* 0x001fc400078008ff */
[----:B-1----:R-:W-:-:S03]  /*f770*/  LEA.HI.X.SX32 R7, R85, R2, 0x1, P4 ;  /* 0x0000000255077211 */ /* 0x002fc600020f0eff */
[----:B------:R0:W-:Y:S01]  /*f780*/  STL [R1+0x944], R8 ;  /* 0x0009440801007387 */ /* 0x0001e20000100800 */
[----:B--2---:R-:W-:-:S03]  /*f790*/  LEA R6, P4, R3, R5, 0x1 ;  /* 0x0000000503067211 */ /* 0x004fc600078808ff */
[----:B------:R1:W-:Y:S04]  /*f7a0*/  STL [R1+0x910], R7 ;  /* 0x0009100701007387 */ /* 0x0003e80000100800 */
[----:B------:R2:W-:Y:S01]  /*f7b0*/  STL [R1+0x94c], R6 ;  /* 0x00094c0601007387 */ /* 0x0005e20000100800 */
[----:B0-----:R-:W-:Y:S02]  /*f7c0*/  LEA.HI.X.SX32 R8, R75, R2, 0x1, P6 ;  /* 0x000000024b087211 */ /* 0x001fe400030f0eff */
[----:B-1----:R-:W-:-:S03]  /*f7d0*/  LEA R7, P6, R0, R5, 0x1 ;  /* 0x0000000500077211 */ /* 0x002fc600078c08ff */
[----:B------:R0:W-:Y:S01]  /*f7e0*/  STL [R1+0x918], R8 ;  /* 0x0009180801007387 */ /* 0x0001e20000100800 */
[----:B--2---:R-:W-:-:S03]  /*f7f0*/  LEA.HI.X.SX32 R6, R76, R2, 0x1, P5 ;  /* 0x000000024c067211 */ /* 0x004fc600028f0eff */
[----:B------:R1:W-:Y:S04]  /*f800*/  STL [R1+0x954], R7 ;  /* 0x0009540701007387 */ /* 0x0003e80000100800 */
[----:B------:R2:W-:Y:S01]  /*f810*/  STL [R1+0x920], R6 ;  /* 0x0009200601007387 */ /* 0x0005e20000100800 */
[----:B0-----:R-:W-:Y:S02]  /*f820*/  LEA R8, P5, R4, R5, 0x1 ;  /* 0x0000000504087211 */ /* 0x001fe400078a08ff */
        /* <DEDUP_REMOVED lines=15> */
[----:B------:R1:W-:Y:S01]  /*f920*/  STL [R1+0x940], R7 ;  /* 0x0009400701007387 */ /* 0x0003e20000100800 */
[----:B0-----:R-:W-:-:S03]  /*f930*/  LEA.HI.X.SX32 R8, R3, R2, 0x1, P4 ;  /* 0x0000000203087211 */ /* 0x001fc600020f0eff */
[----:B------:R-:W2:Y:S04]  /*f940*/  LDL.LU R3, [R1+0x10ec] ;  /* 0x0010ec0001037983 */ /* 0x000ea80000300800 */
[----:B------:R0:W-:Y:S01]  /*f950*/  STL [R1+0x97c], R6 ;  /* 0x00097c0601007387 */ /* 0x0001e20000100800 */
[----:B-1----:R-:W-:-:S03]  /*f960*/  LEA.HI.X.SX32 R7, R0, R2, 0x1, P6 ;  /* 0x0000000200077211 */ /* 0x002fc600030f0eff */
[----:B------:R1:W-:Y:S04]  /*f970*/  STL [R1+0x948], R8 ;  /* 0x0009480801007387 */ /* 0x0003e80000100800 */
[----:B------:R-:W3:Y:S01]  /*f980*/  LDL.LU R0, [R1+0x10e8] ;  /* 0x0010e80001007983 */ /* 0x000ee20000300800 */
[----:B0-----:R-:W-:-:S05]  /*f990*/  LEA R6, P4, R89, R5, 0x1 ;  /* 0x0000000559067211 */ /* 0x001fca00078808ff */
[----:B------:R0:W-:Y:S01]  /*f9a0*/  STL [R1+0x984], R6 ;  /* 0x0009840601007387 */ /* 0x0001e20000100800 */
[----:B-1----:R-:W-:-:S03]  /*f9b0*/  LEA.HI.X.SX32 R8, R4, R2, 0x1, P5 ;  /* 0x0000000204087211 */ /* 0x002fc600028f0eff */
[----:B------:R1:W-:Y:S04]  /*f9c0*/  STL [R1+0x950], R7 ;  /* 0x0009500701007387 */ /* 0x0003e80000100800 */
[----:B------:R-:W4:Y:S01]  /*f9d0*/  LDL.LU R4, [R1+0x10e4] ;  /* 0x0010e40001047983 */ /* 0x000f220000300800 */
[-C--:B0-----:R-:W-:Y:S02]  /*f9e0*/  LEA R6, P6, R90, R5.reuse, 0x1 ;  /* 0x000000055a067211 */ /* 0x081fe400078c08ff */
[----:B-1----:R-:W-:-:S03]  /*f9f0*/  LEA R7, P5, R91, R5, 0x1 ;  /* 0x000000055b077211 */ /* 0x002fc600078a08ff */
[----:B------:R0:W-:Y:S04]  /*fa00*/  STL [R1+0x98c], R6 ;  /* 0x00098c0601007387 */ /* 0x0001e80000100800 */
[----:B------:R1:W-:Y:S01]  /*fa10*/  STL [R1+0x958], R8 ;  /* 0x0009580801007387 */ /* 0x0003e20000100800 */
[----:B0-----:R-:W-:-:S03]  /*fa20*/  LEA.HI.X.SX32 R6, R252, R2, 0x1, P3 ;  /* 0x00000002fc067211 */ /* 0x001fc600018f0eff */
[----:B------:R0:W-:Y:S01]  /*fa30*/  STL [R1+0x994], R7 ;  /* 0x0009940701007387 */ /* 0x0001e20000100800 */
[----:B-1----:R-:W-:-:S03]  /*fa40*/  LEA R8, P3, R92, R5, 0x1 ;  /* 0x000000055c087211 */ /* 0x002fc600078608ff */
[----:B------:R1:W-:Y:S01]  /*fa50*/  STL [R1+0x960], R6 ;  /* 0x0009600601007387 */ /* 0x0003e20000100800 */
[----:B0-----:R-:W-:-:S03]  /*fa60*/  LEA.HI.X.SX32 R7, R86, R2, 0x1, P2 ;  /* 0x0000000256077211 */ /* 0x001fc600010f0eff */
[----:B------:R0:W-:Y:S01]  /*fa70*/  STL [R1+0x99c], R8 ;  /* 0x00099c0801007387 */ /* 0x0001e20000100800 */
[----:B-1----:R-:W-:-:S03]  /*fa80*/  LEA R6, P2, R93, R5, 0x1 ;  /* 0x000000055d067211 */ /* 0x002fc600078408ff */
[----:B------:R1:W-:Y:S04]  /*fa90*/  STL [R1+0x968], R7 ;  /* 0x0009680701007387 */ /* 0x0003e80000100800 */
[----:B------:R1:W-:Y:S01]  /*faa0*/  STL [R1+0x9a4], R6 ;  /* 0x0009a40601007387 */ /* 0x0003e20000100800 */
[----:B0-----:R-:W-:Y:S02]  /*fab0*/  LEA.HI.X.SX32 R8, R87, R2, 0x1, P1 ;  /* 0x0000000257087211 */ /* 0x001fe400008f0eff */
[----:B-1----:R-:W-:-:S03]  /*fac0*/  LEA R7, P1, R94, R5, 0x1 ;  /* 0x000000055e077211 */ /* 0x002fc600078208ff */
[----:B------:R0:W-:Y:S01]  /*fad0*/  STL [R1+0x970], R8 ;  /* 0x0009700801007387 */ /* 0x0001e20000100800 */
[----:B------:R-:W-:-:S03]  /*fae0*/  LEA.HI.X.SX32 R6, R88, R2, 0x1, P0 ;  /* 0x0000000258067211 */ /* 0x000fc600000f0eff */
[----:B------:R1:W-:Y:S04]  /*faf0*/  STL [R1+0x9ac], R7 ;  /* 0x0009ac0701007387 */ /* 0x0003e80000100800 */
[----:B------:R1:W-:Y:S01]  /*fb00*/  STL [R1+0x978], R6 ;  /* 0x0009780601007387 */ /* 0x0003e20000100800 */
[----:B0-----:R-:W-:Y:S02]  /*fb10*/  LEA R8, P0, R95, R5, 0x1 ;  /* 0x000000055f087211 */ /* 0x001fe400078008ff */
[----:B-1----:R-:W-:-:S03]  /*fb20*/  LEA.HI.X.SX32 R7, R89, R2, 0x1, P4 ;  /* 0x0000000259077211 */ /* 0x002fc600020f0eff */
[----:B------:R0:W-:Y:S01]  /*fb30*/  STL [R1+0x9b4], R8 ;  /* 0x0009b40801007387 */ /* 0x0001e20000100800 */
[----:B------:R-:W-:-:S03]  /*fb40*/  LEA R6, P4, R96, R5, 0x1 ;  /* 0x0000000560067211 */ /* 0x000fc600078808ff */
        /* <DEDUP_REMOVED lines=18> */
[----:B------:R1:W-:Y:S01]  /*fc70*/  STL [R1+0x9dc], R7 ;  /* 0x0009dc0701007387 */ /* 0x0003e20000100800 */
[----:B------:R-:W-:-:S03]  /*fc80*/  IMAD R103, R103, UR5, RZ ;  /* 0x0000000567677c24 */ /* 0x000fc6000f8e02ff */
[----:B------:R1:W-:Y:S01]  /*fc90*/  STL [R1+0x9a8], R6 ;  /* 0x0009a80601007387 */ /* 0x0003e20000100800 */
[----:B0-----:R-:W-:Y:S02]  /*fca0*/  LEA R8, P1, R101, R5, 0x1 ;  /* 0x0000000565087211 */ /* 0x001fe400078208ff */
[----:B-1----:R-:W-:-:S03]  /*fcb0*/  LEA.HI.X.SX32 R7, R95, R2, 0x1, P0 ;  /* 0x000000025f077211 */ /* 0x002fc600000f0eff */
[----:B------:R0:W-:Y:S01]  /*fcc0*/  STL [R1+0x9e4], R8 ;  /* 0x0009e40801007387 */ /* 0x0001e20000100800 */
[----:B------:R-:W-:-:S03]  /*fcd0*/  LEA R6, P0, R102, R5, 0x1 ;  /* 0x0000000566067211 */ /* 0x000fc600078008ff */
[----:B------:R1:W-:Y:S01]  /*fce0*/  STL [R1+0x9b0], R7 ;  /* 0x0009b00701007387 */ /* 0x0003e20000100800 */
[----:B------:R-:W-:-:S03]  /*fcf0*/  IMAD R104, R104, UR5, RZ ;  /* 0x0000000568687c24 */ /* 0x000fc6000f8e02ff */
[----:B------:R1:W-:Y:S01]  /*fd00*/  STL [R1+0x9ec], R6 ;  /* 0x0009ec0601007387 */ /* 0x0003e20000100800 */
[----:B0-----:R-:W-:Y:S01]  /*fd10*/  LEA.HI.X.SX32 R8, R96, R2, 0x1, P4 ;  /* 0x0000000260087211 */ /* 0x001fe200020f0eff */
[----:B------:R-:W-:Y:S01]  /*fd20*/  IMAD R105, R105, UR5, RZ ;  /* 0x0000000569697c24 */ /* 0x000fe2000f8e02ff */
        /* <DEDUP_REMOVED lines=54> */
[----:B--2---:R-:W-:-:S03]  /*10090*/  LEA R6, P2, R114, R5, 0x1 ;  /* 0x0000000572067211 */ /* 0x004fc600078408ff */
[----:B------:R1:W-:Y:S01]  /*100a0*/  STL [R1+0xa10], R7 ;  /* 0x000a100701007387 */ /* 0x0003e20000100800 */
[----:B------:R-:W-:-:S03]  /*100b0*/  IMAD R116, R116, UR5, RZ ;  /* 0x0000000574747c24 */ /* 0x000fc6000f8e02ff */
[----:B------:R2:W-:Y:S01]  /*100c0*/  STL [R1+0xa4c], R6 ;  /* 0x000a4c0601007387 */ /* 0x0005e20000100800 */
[----:B0-----:R-:W-:Y:S01]  /*100d0*/  LEA.HI.X.SX32 R8, R108, R2, 0x1, P1 ;  /* 0x000000026c087211 */ /* 0x001fe200008f0eff */
[----:B------:R-:W-:Y:S01]  /*100e0*/  IMAD R117, R117, UR5, RZ ;  /* 0x0000000575757c24 */ /* 0x000fe2000f8e02ff */
[----:B-1----:R-:W-:-:S03]  /*100f0*/  LEA R7, P1, R115, R5, 0x1 ;  /* 0x0000000573077211 */ /* 0x002fc600078208ff */
[----:B------:R0:W-:Y:S01]  /*10100*/  STL [R1+0xa18], R8 ;  /* 0x000a180801007387 */ /* 0x0001e20000100800 */
[----:B--2---:R-:W-:-:S03]  /*10110*/  LEA.HI.X.SX32 R6, R109, R2, 0x1, P0 ;  /* 0x000000026d067211 */ /* 0x004fc600000f0eff */
        /* <DEDUP_REMOVED lines=690> */
[----:B------:R1:W-:Y:S04]  /*12c40*/  STL [R1+0x10a0], R7 ;  /* 0x0010a00701007387 */ /* 0x0003e80000100800 */
[----:B------:R2:W-:Y:S01]  /*12c50*/  STL [R1+0x1080], R6 ;  /* 0x0010800601007387 */ /* 0x0005e20000100800 */
[----:B0-----:R-:W-:Y:S02]  /*12c60*/  LEA R8, P2, R83, R5, 0x1 ;  /* 0x0000000553087211 */ /* 0x001fe400078408ff */
[----:B-1----:R-:W-:-:S03]  /*12c70*/  LEA.HI.X.SX32 R7, R248, R2, 0x1, P1 ;  /* 0x00000002f8077211 */ /* 0x002fc600008f0eff */
[----:B------:R-:W-:Y:S01]  /*12c80*/  STL [R1+0x10a4], R8 ;  /* 0x0010a40801007387 */ /* 0x000fe20000100800 */
[----:B--2---:R-:W-:Y:S02]  /*12c90*/  LEA R6, P1, R84, R5, 0x1 ;  /* 0x0000000554067211 */ /* 0x004fe400078208ff */
[-C--:B------:R-:W-:Y:S01]  /*12ca0*/  LEA.HI.X.SX32 R5, R249, R2.reuse, 0x1, P0 ;  /* 0x00000002f9057211 */ /* 0x080fe200000f0eff */
[----:B------:R-:W-:Y:S04]  /*12cb0*/  STL [R1+0x1088], R7 ;  /* 0x0010880701007387 */ /* 0x000fe80000100800 */
[----:B------:R0:W-:Y:S04]  /*12cc0*/  STL [R1+0xca8], R6 ;  /* 0x000ca80601007387 */ /* 0x0001e80000100800 */
[----:B------:R1:W-:Y:S01]  /*12cd0*/  STL [R1+0xc90], R5 ;  /* 0x000c900501007387 */ /* 0x0003e20000100800 */
[----:B0-----:R-:W-:-:S02]  /*12ce0*/  LEA.HI.X.SX32 R6, R250, R2, 0x1, P4 ;  /* 0x00000002fa067211 */ /* 0x001fc400020f0eff */
[----:B-1----:R-:W-:-:S03]  /*12cf0*/  LEA.HI.X.SX32 R5, R251, R2, 0x1, P6 ;  /* 0x00000002fb057211 */ /* 0x002fc600030f0eff */
[----:B------:R0:W-:Y:S01]  /*12d00*/  STL [R1+0xc94], R6 ;  /* 0x000c940601007387 */ /* 0x0001e20000100800 */
[----:B------:R-:W-:-:S03]  /*12d10*/  LEA.HI.X.SX32 R7, R81, R2, 0x1, P5 ;  /* 0x0000000251077211 */ /* 0x000fc600028f0eff */
[----:B------:R1:W-:Y:S01]  /*12d20*/  STL [R1+0xc98], R5 ;  /* 0x000c980501007387 */ /* 0x0003e20000100800 */
[----:B------:R-:W-:Y:S02]  /*12d30*/  LEA R9, P0, R3, UR10, 0x1 ;  /* 0x0000000a03097c11 */ /* 0x000fe4000f8008ff */
[-C--:B0-----:R-:W-:Y:S01]  /*12d40*/  LEA.HI.X.SX32 R6, R82, R2.reuse, 0x1, P3 ;  /* 0x0000000252067211 */ /* 0x081fe200018f0eff */
[----:B------:R-:W-:Y:S01]  /*12d50*/  STL [R1+0xc9c], R7 ;  /* 0x000c9c0701007387 */ /* 0x000fe20000100800 */
[-C--:B-1----:R-:W-:Y:S02]  /*12d60*/  LEA.HI.X.SX32 R5, R83, R2.reuse, 0x1, P2 ;  /* 0x0000000253057211 */ /* 0x082fe400010f0eff */
[----:B------:R-:W-:Y:S01]  /*12d70*/  LEA.HI.X.SX32 R2, R84, R2, 0x1, P1 ;  /* 0x0000000254027211 */ /* 0x000fe200008f0eff */
[----:B------:R-:W-:Y:S01]  /*12d80*/  STL [R1+0xca0], R6 ;  /* 0x000ca00601007387 */ /* 0x000fe20000100800 */
[----:B------:R-:W-:-:S03]  /*12d90*/  LEA.HI.X.SX32 R8, R3, UR11, 0x1, P0 ;  /* 0x0000000b03087c11 */ /* 0x000fc600080f0eff */
[----:B------:R0:W-:Y:S04]  /*12da0*/  STL [R1+0xca4], R5 ;  /* 0x000ca40501007387 */ /* 0x0001e80000100800 */
[----:B------:R1:W-:Y:S04]  /*12db0*/  STL [R1+0xa94], R2 ;  /* 0x000a940201007387 */ /* 0x0003e80000100800 */
[----:B------:R2:W5:Y:S01]  /*12dc0*/  LDL.LU R3, [R1+0x10e0] ;  /* 0x0010e00001037983 */ /* 0x0005620000300800 */
[----:B0-----:R-:W0:Y:S03]  /*12dd0*/  LDC R5, c[0x0][0x238] ;  /* 0x00008e00ff057b82 */ /* 0x001e260000000800 */
[----:B------:R-:W-:Y:S04]  /*12de0*/  STL [R1+0x6b4], RZ ;  /* 0x0006b4ff01007387 */ /* 0x000fe80000100800 */
        /* <DEDUP_REMOVED lines=256> */
[----:B------:R-:W-:Y:S04]  /*13df0*/  STL [R1], RZ ;  /* 0x000000ff01007387 */ /* 0x000fe80000100800 */
        /* <DEDUP_REMOVED lines=126> */
[----:B------:R-:W-:Y:S01]  /*145e0*/  STL [R1+0x1fc], RZ ;  /* 0x0001fcff01007387 */ /* 0x000fe20000100800 */
[----:B------:R-:W-:Y:S01]  /*145f0*/  UIADD3 UR5, UR6, 0x10000, URZ ;  /* 0x0001000006057890 */ /* 0x000fe2000fffe03f */
        /* <DEDUP_REMOVED lines=35> */
[----:B------:R-:W-:Y:S01]  /*14830*/  IMAD.MOV.U32 R94, RZ, RZ, RZ ;  /* 0x000000ffff5e7224 */ /* 0x000fe200078e00ff */
[----:B------:R-:W-:Y:S01]  /*14840*/  USHF.R.U32.HI UR38, URZ, 0x4, UR6 ;  /* 0x000000043f267899 */ /* 0x000fe20008011606 */
[----:B------:R-:W-:Y:S01]  /*14850*/  UMOV UR7, URZ ;  /* 0x0000003f00077c82 */ /* 0x000fe20008000000 */
[----:B------:R-:W-:Y:S01]  /*14860*/  UMOV UR4, URZ ;  /* 0x0000003f00047c82 */ /* 0x000fe20008000000 */
[----:B------:R-:W-:-:S02]  /*14870*/  USHF.L.U32 UR8, UR8, 0x6, URZ ;  /* 0x0000000608087899 */ /* 0x000fc4000800063f */
[----:B------:R-:W-:Y:S01]  /*14880*/  USHF.R.U32.HI UR5, URZ, 0x4, UR5 ;  /* 0x000000043f057899 */ /* 0x000fe20008011605 */
[----:B------:R-:W3:Y:S01]  /*14890*/  LDL.LU R252, [R1+0x600] ;  /* 0x0006000001fc7983 */ /* 0x000ee20000300800 */
[C---:B0-----:R-:W-:Y:S01]  /*148a0*/  IMAD R107, R5.reuse, 0x7e, RZ ;  /* 0x0000007e056b7824 */ /* 0x041fe200078e02ff */
[----:B------:R-:W-:Y:S01]  /*148b0*/  USGXT.U32 UR38, UR38, 0xe ;  /* 0x0000000e2626789a */ /* 0x000fe20008000000 */
[C---:B------:R-:W-:Y:S01]  /*148c0*/  IMAD R108, R5.reuse, 0x7a, RZ ;  /* 0x0000007a056c7824 */ /* 0x040fe200078e02ff */
[----:B------:R-:W-:Y:S01]  /*148d0*/  USGXT.U32 UR36, UR5, 0xe ;  /* 0x0000000e0524789a */ /* 0x000fe20008000000 */
[----:B------:R-:W-:Y:S01]  /*148e0*/  IMAD R109, R5, 0x76, RZ ;  /* 0x00000076056d7824 */ /* 0x000fe200078e02ff */
[-C--:B------:R-:W-:Y:S01]  /*148f0*/  IADD3 R174, P0, R107, R9.reuse, RZ ;  /* 0x000000096bae7210 */ /* 0x080fe20007f1e0ff */
[C---:B------:R-:W-:Y:S01]  /*14900*/  IMAD R110, R5.reuse, 0x72, RZ ;  /* 0x00000072056e7824 */ /* 0x040fe200078e02ff */
[----:B------:R-:W-:Y:S01]  /*14910*/  UIADD3 UR18, UP0, UR38, 0x2, URZ ;  /* 0x0000000226127890 */ /* 0x000fe2000ff1e03f */
[----:B------:R-:W-:Y:S01]  /*14920*/  IMAD R111, R5, 0x6e, RZ ;  /* 0x0000006e056f7824 */ /* 0x000fe200078e02ff */
[-C--:B------:R-:W-:Y:S01]  /*14930*/  IADD3 R107, P1, R109, R9.reuse, RZ ;  /* 0x000000096d6b7210 */ /* 0x080fe20007f3e0ff */
[C---:B------:R-:W-:Y:S01]  /*14940*/  IMAD R112, R5.reuse, 0x6a, RZ ;  /* 0x0000006a05707824 */ /* 0x040fe200078e02ff */
[----:B------:R-:W-:Y:S01]  /*14950*/  UIADD3.X UR19, UR4, 0x40000040, URZ, UP0, !UPT ;  /* 0x4000004004137890 */ /* 0x000fe200087fe43f */
[----:B------:R-:W-:Y:S01]  /*14960*/  IMAD R113, R5, 0x66, RZ ;  /* 0x0000006605717824 */ /* 0x000fe200078e02ff */
[----:B------:R-:W-:Y:S01]  /*14970*/  IADD3 R109, P3, R111, R9, RZ ;  /* 0x000000096f6d7210 */ /* 0x000fe20007f7e0ff */
[C---:B------:R-:W-:Y:S01]  /*14980*/  IMAD R114, R5.reuse, 0x3f, RZ ;  /* 0x0000003f05727824 */ /* 0x040fe200078e02ff */
[----:B------:R-:W-:Y:S01]  /*14990*/  UIADD3 UR16, UP0, UR36, 0x80, URZ ;  /* 0x0000008024107890 */ /* 0x000fe2000ff1e03f */
[C---:B------:R-:W-:Y:S01]  /*149a0*/  IMAD R115, R5.reuse, 0x62, RZ ;  /* 0x0000006205737824 */ /* 0x040fe200078e02ff */
[----:B------:R-:W-:Y:S01]  /*149b0*/  USHF.R.S32.HI UR9, URZ, 0x1f, UR8 ;  /* 0x0000001f3f097899 */ /* 0x000fe20008011408 */
[C---:B------:R-:W-:Y:S01]  /*149c0*/  IMAD R116, R5.reuse, 0x3d, RZ ;  /* 0x0000003d05747824 */ /* 0x040fe200078e02ff */
[----:B------:R-:W-:Y:S01]  /*149d0*/  UIADD3.X UR17, UR7, 0x40000040, URZ, UP0, !UPT ;  /* 0x4000004007117890 */ /* 0x000fe200087fe43f */
[C---:B------:R-:W-:Y:S01]  /*149e0*/  IMAD R117, R5.reuse, 0x5e, RZ ;  /* 0x0000005e05757824 */ /* 0x040fe200078e02ff */
[----:B------:R-:W-:Y:S01]  /*149f0*/  USHF.L.U32 UR5, UR8, 0x1, URZ ;  /* 0x0000000108057899 */ /* 0x000fe2000800063f */
[C---:B------:R-:W-:Y:S01]  /*14a00*/  IMAD R118, R5.reuse, 0x3b, RZ ;  /* 0x0000003b05767824 */ /* 0x040fe200078e02ff */
[----:B------:R-:W-:Y:S01]  /*14a10*/  USHF.L.U64.HI UR4, UR8, 0x1, UR9 ;  /* 0x0000000108047899 */ /* 0x000fe20008010209 */
[C---:B------:R-:W-:Y:S01]  /*14a20*/  IMAD R119, R5.reuse, 0x5a, RZ ;  /* 0x0000005a05777824 */ /* 0x040fe200078e02ff */
[----:B------:R-:W-:Y:S01]  /*14a30*/  UIADD3.64 UR22, UR18, 0x2, URZ ;  /* 0x0000000212167897 */ /* 0x000fe2000fffe03f */
        /* <DEDUP_REMOVED lines=23> */
[----:B------:R-:W-:Y:S01]  /*14bb0*/  UMOV UR39, 0x40000040 ;  /* 0x4000004000277882 */ /* 0x000fe20000000000 */
[C---:B------:R-:W-:Y:S01]  /*14bc0*/  IMAD R132, R5.reuse, 0x2d, RZ ;  /* 0x0000002d05847824 */ /* 0x040fe200078e02ff */
[----:B------:R-:W-:Y:S01]  /*14bd0*/  UMOV UR37, 0x40000040 ;  /* 0x4000004000257882 */ /* 0x000fe20000000000 */
[----:B------:R-:W-:-:S02]  /*14be0*/  IMAD R133, R5, 0x7c, RZ ;  /* 0x0000007c05857824 */ /* 0x000fc400078e02ff */
[C---:B------:R-:W-:Y:S02]  /*14bf0*/  IMAD R134, R5.reuse, 0x2b, RZ ;  /* 0x0000002b05867824 */ /* 0x040fe400078e02ff */
[C---:B------:R-:W-:Y:S02]  /*14c00*/  IMAD R135, R5.reuse, 0x74, RZ ;  /* 0x0000007405877824 */ /* 0x040fe400078e02ff */
[C---:B------:R-:W-:Y:S02]  /*14c10*/  IMAD R136, R5.reuse, 0x29, RZ ;  /* 0x0000002905887824 */ /* 0x040fe400078e02ff */
[C---:B------:R-:W-:Y:S02]  /*14c20*/  IMAD R137, R5.reuse, 0x6c, RZ ;  /* 0x0000006c05897824 */ /* 0x040fe400078e02ff */
[C---:B------:R-:W-:Y:S02]  /*14c30*/  IMAD R138, R5.reuse, 0x27, RZ ;  /* 0x00000027058a7824 */ /* 0x040fe400078e02ff */
        /* <DEDUP_REMOVED lines=55> */
[C---:B------:R-:W-:Y:S02]  /*14fb0*/  IMAD.SHL.U32 R106, R5.reuse, 0x2, RZ ;  /* 0x00000002056a7824 */ /* 0x040fe400078e00ff */
[C---:B------:R-:W-:Y:S02]  /*14fc0*/  IMAD R168, R5.reuse, 0x3, RZ ;  /* 0x0000000305a87824 */ /* 0x040fe400078e02ff */
[C---:B------:R-:W-:Y:S02]  /*14fd0*/  IMAD.SHL.U32 R169, R5.reuse, 0x20, RZ ;  /* 0x0000002005a97824 */ /* 0x040fe400078e00ff */
[C---:B------:R-:W-:Y:S02]  /*14fe0*/  IMAD.SHL.U32 R170, R5.reuse, 0x10, RZ ;  /* 0x0000001005aa7824 */ /* 0x040fe400078e00ff */
[C---:B------:R-:W-:Y:S02]  /*14ff0*/  IMAD.SHL.U32 R171, R5.reuse, 0x8, RZ ;  /* 0x0000000805ab7824 */ /* 0x040fe400078e00ff */
[----:B------:R-:W-:-:S02]  /*15000*/  IMAD.SHL.U32 R173, R5, 0x4, RZ ;  /* 0x0000000405ad7824 */ /* 0x000fc400078e00ff */
[----:B------:R-:W-:-:S05]  /*15010*/  IMAD.SHL.U32 R21, R5, 0x40, RZ ;  /* 0x0000004005157824 */ /* 0x000fca00078e00ff */
[----:B-1----:R-:W-:-:S04]  /*15020*/  SHF.R.S32.HI R2, RZ, 0x1f, R21 ;  /* 0x0000001fff027819 */ /* 0x002fc80000011415 */
[C---:B------:R-:W-:Y:S01]  /*15030*/  SHF.L.U64.HI R2, R21.reuse, 0x1, R2 ;  /* 0x0000000115027819 */ /* 0x040fe20000010202 */
[----:B------:R-:W-:Y:S01]  /*15040*/  IMAD.SHL.U32 R21, R21, 0x2, RZ ;  /* 0x0000000215157824 */ /* 0x000fe200078e00ff */
[----:B---3--:R-:W-:-:S05]  /*15050*/  SHF.R.S32.HI R172, RZ, 0x6, R252 ;  /* 0x00000006ffac7819 */ /* 0x008fca00000114fc */
[----:B------:R0:W-:Y:S04]  /*15060*/  STL [R1+0x10bc], R172 ;  /* 0x0010bcac01007387 */ /* 0x0001e80000100800 */
[----:B------:R-:W-:Y:S01]  /*15070*/  STL [R1+0xa9c], R174 ;  /* 0x000a9cae01007387 */ /* 0x000fe20000100800 */
[-C--:B0-----:R-:W-:Y:S02]  /*15080*/  IADD3 R172, P5, R108, R9.reuse, RZ ;  /* 0x000000096cac7210 */ /* 0x081fe40007fbe0ff */
[-C--:B------:R-:W-:Y:S02]  /*15090*/  IADD3 R108, P2, R110, R9.reuse, RZ ;  /* 0x000000096e6c7210 */ /* 0x080fe40007f5e0ff */
[----:B------:R-:W-:Y:S01]  /*150a0*/  CS2R R110, SRZ ;  /* 0x00000000006e7805 */ /* 0x000fe2000001ff00 */
[----:B------:R-:W-:Y:S04]  /*150b0*/  STL [R1+0xaac], R172 ;  /* 0x000aacac01007387 */ /* 0x000fe80000100800 */
[----:B------:R0:W-:Y:S04]  /*150c0*/  STL [R1+0xabc], R107 ;  /* 0x000abc6b01007387 */ /* 0x0001e80000100800 */
[----:B------:R1:W-:Y:S04]  /*150d0*/  STL [R1+0xacc], R108 ;  /* 0x000acc6c01007387 */ /* 0x0003e80000100800 */
[----:B------:R3:W-:Y:S01]  /*150e0*/  STL [R1+0xadc], R109 ;  /* 0x000adc6d01007387 */ /* 0x0007e20000100800 */
[----:B0-----:R-:W-:-:S02]  /*150f0*/  IADD3 R107, P4, R112, R9, RZ ;  /* 0x00000009706b7210 */ /* 0x001fc40007f9e0ff */
[----:B-1----:R-:W-:-:S03]  /*15100*/  IADD3 R108, P6, R113, R9, RZ ;  /* 0x00000009716c7210 */ /* 0x002fc60007fde0ff */
[----:B------:R0:W-:Y:S01]  /*15110*/  STL [R1+0xaec], R107 ;  /* 0x000aec6b01007387 */ /* 0x0001e20000100800 */
[----:B------:R-:W-:Y:S02]  /*15120*/  CS2R R112, SRZ ;  /* 0x0000000000707805 */ /* 0x000fe4000001ff00 */
[----:B---3--:R-:W-:Y:S01]  /*15130*/  LEA.HI.X.SX32 R109, R114, R8, 0x1, P0 ;  /* 0x00000008726d7211 */ /* 0x008fe200000f0eff */
[----:B------:R1:W-:Y:S04]  /*15140*/  STL [R1+0xafc], R108 ;  /* 0x000afc6c01007387 */ /* 0x0003e80000100800 */
[----:B------:R3:W-:Y:S01]  /*15150*/  STL [R1+0xa98], R109 ;  /* 0x000a986d01007387 */ /* 0x0007e20000100800 */
[----:B0-----:R-:W-:Y:S02]  /*15160*/  IADD3 R107, P0, R115, R9, RZ ;  /* 0x00000009736b7210 */ /* 0x001fe40007f1e0ff */
[----:B------:R-:W-:-:S02]  /*15170*/  CS2R R114, SRZ ;  /* 0x0000000000727805 */ /* 0x000fc4000001ff00 */
[----:B-1----:R-:W-:Y:S01]  /*15180*/  LEA.HI.X.SX32 R108, R116, R8, 0x1, P5 ;  /* 0x00000008746c7211 */ /* 0x002fe200028f0eff */
[----:B------:R0:W-:Y:S01]  /*15190*/  STL [R1+0xb0c], R107 ;  /* 0x000b0c6b01007387 */ /* 0x0001e20000100800 */
[----:B---3--:R-:W-:-:S03]  /*151a0*/  IADD3 R109, P5, R117, R9, RZ ;  /* 0x00000009756d7210 */ /* 0x008fc60007fbe0ff */
[----:B------:R1:W-:Y:S01]  /*151b0*/  STL [R1+0xaa8], R108 ;  /* 0x000aa86c01007387 */ /* 0x0003e20000100800 */
[----:B------:R-:W-:-:S03]  /*151c0*/  CS2R R116, SRZ ;  /* 0x0000000000747805 */ /* 0x000fc6000001ff00 */
[----:B------:R3:W-:Y:S01]  /*151d0*/  STL [R1+0xb1c], R109 ;  /* 0x000b1c6d01007387 */ /* 0x0007e20000100800 */
[----:B0-----:R-:W-:Y:S02]  /*151e0*/  LEA.HI.X.SX32 R107, R118, R8, 0x1, P1 ;  /* 0x00000008766b7211 */ /* 0x001fe400008f0eff */
        /* <DEDUP_REMOVED lines=62> */
[----:B---3--:R-:W-:-:S03]  /*155d0*/  LEA.HI.X.SX32 R109, R143, R8, 0x1, P5 ;  /* 0x000000088f6d7211 */ /* 0x008fc600028f0eff */
[----:B------:R1:W-:Y:S01]  /*155e0*/  STL [R1+0xb9c], R108 ;  /* 0x000b9c6c01007387 */ /* 0x0003e20000100800 */
[----:B------:R-:W-:-:S03]  /*155f0*/  CS2R R142, SRZ ;  /* 0x00000000008e7805 */ /* 0x000fc6000001ff00 */
[----:B------:R-:W-:Y:S01]  /*15600*/  STL [R1+0xb88], R109 ;  /* 0x000b886d01007387 */ /* 0x000fe20000100800 */
[----:B0-----:R-:W-:Y:S02]  /*15610*/  IADD3 R107, P5, R144, R9, RZ ;  /* 0x00000009906b7210 */ /* 0x001fe40007fbe0ff */
[----:B-1----:R-:W-:-:S03]  /*15620*/  LEA.HI.X.SX32 R108, R6, R8, 0x1, P1 ;  /* 0x00000008066c7211 */ /* 0x002fc600008f0eff */
[----:B------:R0:W-:Y:S01]  /*15630*/  STL [R1+0xb44], R107 ;  /* 0x000b446b01007387 */ /* 0x0001e20000100800 */
[----:B------:R-:W-:-:S03]  /*15640*/  IADD3 R6, P1, R7, R9, RZ ;  /* 0x0000000907067210 */ /* 0x000fc60007f3e0ff */
[----:B------:R1:W-:Y:S04]  /*15650*/  STL [R1+0xaa0], R108 ;  /* 0x000aa06c01007387 */ /* 0x0003e80000100800 */
[----:B------:R3:W-:Y:S01]  /*15660*/  STL [R1+0xbac], R6 ;  /* 0x000bac0601007387 */ /* 0x0007e20000100800 */
[-C--:B0-----:R-:W-:Y:S02]  /*15670*/  LEA.HI.X.SX32 R107, R145, R8.reuse, 0x1, P0 ;  /* 0x00000008916b7211 */ /* 0x081fe400000f0eff */
[----:B------:R-:W-:Y:S02]  /*15680*/  CS2R R144, SRZ ;  /* 0x0000000000907805 */ /* 0x000fe4000001ff00 */
[----:B-1----:R-:W-:Y:S01]  /*15690*/  IADD3 R108, P0, R146, R9, RZ ;  /* 0x00000009926c7210 */ /* 0x002fe20007f1e0ff */
[----:B------:R0:W-:Y:S01]  /*156a0*/  STL [R1+0xb98], R107 ;  /* 0x000b986b01007387 */ /* 0x0001e20000100800 */
[----:B---3--:R-:W-:-:S03]  /*156b0*/  LEA.HI.X.SX32 R6, R7, R8, 0x1, P2 ;  /* 0x0000000807067211 */ /* 0x008fc600010f0eff */
[----:B------:R1:W-:Y:S01]  /*156c0*/  STL [R1+0xb64], R108 ;  /* 0x000b646c01007387 */ /* 0x0003e20000100800 */
[-C--:B------:R-:W-:Y:S02]  /*156d0*/  LEA.HI.X.SX32 R7, R147, R8.reuse, 0x1, P1 ;  /* 0x0000000893077211 */ /* 0x080fe400008f0eff */
[----:B------:R-:W-:Y:S01]  /*156e0*/  CS2R R146, SRZ ;  /* 0x0000000000927805 */ /* 0x000fe2000001ff00 */
[----:B------:R3:W-:Y:S01]  /*156f0*/  STL [R1+0xac0], R6 ;  /* 0x000ac00601007387 */ /* 0x0007e20000100800 */
[CC--:B0-----:R-:W-:Y:S02]  /*15700*/  IADD3 R107, P2, R10.reuse, R9.reuse, RZ ;  /* 0x000000090a6b7210 */ /* 0x0c1fe40007f5e0ff */
[----:B------:R-:W-:Y:S02]  /*15710*/  LEA.HI.X.SX32 R10, R10, R8, 0x1, P3 ;  /* 0x000000080a0a7211 */ /* 0x000fe400018f0eff */
[----:B-1----:R-:W-:Y:S01]  /*15720*/  CS2R R108, SRZ ;  /* 0x00000000006c7805 */ /* 0x002fe2000001ff00 */
[----:B------:R-:W-:Y:S01]  /*15730*/  STL [R1+0xbbc], R107 ;  /* 0x000bbc6b01007387 */ /* 0x000fe20000100800 */
[----:B---3--:R-:W-:-:S03]  /*15740*/  IADD3 R6, P1, R148, R9, RZ ;  /* 0x0000000994067210 */ /* 0x008fc60007f3e0ff */
[----:B------:R0:W-:Y:S04]  /*15750*/  STL [R1+0xba8], R7 ;  /* 0x000ba80701007387 */ /* 0x0001e80000100800 */
[----:B------:R1:W-:Y:S04]  /*15760*/  STL [R1+0xb84], R6 ;  /* 0x000b840601007387 */ /* 0x0003e80000100800 */
[----:B------:R3:W-:Y:S01]  /*15770*/  STL [R1+0xae0], R10 ;  /* 0x000ae00a01007387 */ /* 0x0007e20000100800 */
[----:B0-----:R-:W-:Y:S02]  /*15780*/  IADD3 R7, P3, R11, R9, RZ ;  /* 0x000000090b077210 */ /* 0x001fe40007f7e0ff */
[----:B-1----:R-:W-:-:S03]  /*15790*/  LEA.HI.X.SX32 R6, R149, R8, 0x1, P2 ;  /* 0x0000000895067211 */ /* 0x002fc600010f0eff */
[----:B------:R0:W-:Y:S01]  /*157a0*/  STL [R1+0xbcc], R7 ;  /* 0x000bcc0701007387 */ /* 0x0001e20000100800 */
[----:B------:R-:W-:Y:S02]  /*157b0*/  CS2R R148, SRZ ;  /* 0x0000000000947805 */ /* 0x000fe4000001ff00 */
[-C--:B---3--:R-:W-:Y:S01]  /*157c0*/  IADD3 R10, P2, R150, R9.reuse, RZ ;  /* 0x00000009960a7210 */ /* 0x088fe20007f5e0ff */
[----:B------:R1:W-:Y:S04]  /*157d0*/  STL [R1+0xbb8], R6 ;  /* 0x000bb80601007387 */ /* 0x0003e80000100800 */
[----:B------:R3:W-:Y:S01]  /*157e0*/  STL [R1+0xab4], R10 ;  /* 0x000ab40a01007387 */ /* 0x0007e20000100800 */
[----:B0-----:R-:W-:Y:S02]  /*157f0*/  LEA.HI.X.SX32 R7, R11, R8, 0x1, P4 ;  /* 0x000000080b077211 */ /* 0x001fe400020f0eff */
[----:B-1----:R-:W-:-:S03]  /*15800*/  IADD3 R6, P4, R12, R9, RZ ;  /* 0x000000090c067210 */ /* 0x002fc60007f9e0ff */
[----:B------:R0:W-:Y:S01]  /*15810*/  STL [R1+0xb00], R7 ;  /* 0x000b000701007387 */ /* 0x0001e20000100800 */
[----:B---3--:R-:W-:-:S03]  /*15820*/  LEA.HI.X.SX32 R10, R151, R8, 0x1, P3 ;  /* 0x00000008970a7211 */ /* 0x008fc600018f0eff */
[----:B------:R1:W-:Y:S01]  /*15830*/  STL [R1+0xbdc], R6 ;  /* 0x000bdc0601007387 */ /* 0x0003e20000100800 */
[----:B------:R-:W-:-:S03]  /*15840*/  CS2R R150, SRZ ;  /* 0x0000000000967805 */ /* 0x000fc6000001ff00 */
[----:B------:R3:W-:Y:S01]  /*15850*/  STL [R1+0xbc8], R10 ;  /* 0x000bc80a01007387 */ /* 0x0007e20000100800 */
[----:B0-----:R-:W-:Y:S02]  /*15860*/  IADD3 R7, P3, R152, R9, RZ ;  /* 0x0000000998077210 */ /* 0x001fe40007f7e0ff */
[----:B-1----:R-:W-:-:S03]  /*15870*/  LEA.HI.X.SX32 R6, R12, R8, 0x1, P6 ;  /* 0x000000080c067211 */ /* 0x002fc600030f0eff */
[----:B------:R0:W-:Y:S01]  /*15880*/  STL [R1+0xaf4], R7 ;  /* 0x000af40701007387 */ /* 0x0001e20000100800 */
[----:B---3--:R-:W-:-:S03]  /*15890*/  IADD3 R10, P6, R13, R9, RZ ;  /* 0x000000090d0a7210 */ /* 0x008fc60007fde0ff */
[----:B------:R1:W-:Y:S04]  /*158a0*/  STL [R1+0xb20], R6 ;  /* 0x000b200601007387 */ /* 0x0003e80000100800 */
[----:B------:R3:W-:Y:S01]  /*158b0*/  STL [R1+0xbec], R10 ;  /* 0x000bec0a01007387 */ /* 0x0007e20000100800 */
[----:B0-----:R-:W-:Y:S02]  /*158c0*/  LEA.HI.X.SX32 R7, R153, R8, 0x1, P4 ;  /* 0x0000000899077211 */ /* 0x001fe400020f0eff */
[----:B-1----:R-:W-:-:S03]  /*158d0*/  IADD3 R6, P4, R154, R9, RZ ;  /* 0x000000099a067210 */ /* 0x002fc60007f9e0ff */
[----:B------:R0:W-:Y:S01]  /*158e0*/  STL [R1+0xbd8], R7 ;  /* 0x000bd80701007387 */ /* 0x0001e20000100800 */
[----:B---3--:R-:W-:-:S03]  /*158f0*/  LEA.HI.X.SX32 R10, R13, R8, 0x1, P5 ;  /* 0x000000080d0a7211 */ /* 0x008fc600028f0eff */
[----:B------:R1:W-:Y:S04]  /*15900*/  STL [R1+0xb34], R6 ;  /* 0x000b340601007387 */ /* 0x0003e80000100800 */
        /* <DEDUP_REMOVED lines=64> */
[----:B------:R-:W-:Y:S01]  /*15d10*/  IMAD.MOV.U32 R95, RZ, RZ, RZ ;  /* 0x000000ffff5f7224 */ /* 0x000fe200078e00ff */
[-C--:B---3--:R-:W-:Y:S02]  /*15d20*/  IADD3 R10, P4, R98, R9.reuse, RZ ;  /* 0x00000009620a7210 */ /* 0x088fe40007f9e0ff */
        /* <DEDUP_REMOVED lines=35> */
[----:B0-----:R-:W-:Y:S02]  /*15f60*/  LEA R7, P5, R5, R9, 0x6 ;  /* 0x0000000905077211 */ /* 0x001fe400078a30ff */
[----:B-1----:R-:W-:-:S03]  /*15f70*/  LEA.HI.X.SX32 R6, R167, R8, 0x1, P0 ;  /* 0x00000008a7067211 */ /* 0x002fc600000f0eff */
[----:B------:R0:W-:Y:S01]  /*15f80*/  STL [R1+0xb94], R7 ;  /* 0x000b940701007387 */ /* 0x0001e20000100800 */
[----:B---3--:R-:W-:-:S03]  /*15f90*/  LEA R10, P0, R5, R9, 0x5 ;  /* 0x00000009050a7211 */ /* 0x008fc600078028ff */
[----:B------:R1:W-:Y:S04]  /*15fa0*/  STL [R1+0xc68], R6 ;  /* 0x000c680601007387 */ /* 0x0003e80000100800 */
[----:B------:R3:W-:Y:S01]  /*15fb0*/  STL [R1+0xc14], R10 ;  /* 0x000c140a01007387 */ /* 0x0007e20000100800 */
[----:B0-----:R-:W-:Y:S02]  /*15fc0*/  LEA.HI.X.SX32 R7, R102, R8, 0x1, P3 ;  /* 0x0000000866077211 */ /* 0x001fe400018f0eff */
[----:B-1----:R-:W-:-:S03]  /*15fd0*/  LEA R6, P3, R5, R9, 0x4 ;  /* 0x0000000905067211 */ /* 0x002fc600078620ff */
        /* <DEDUP_REMOVED lines=8> */
[----:B---3--:R-:W-:-:S03]  /*16060*/  IADD3 R10, P4, R106, R9, RZ ;  /* 0x000000096a0a7210 */ /* 0x008fc60007f9e0ff */
[----:B------:R1:W-:Y:S04]  /*16070*/  STL [R1+0xc30], R6 ;  /* 0x000c300601007387 */ /* 0x0003e80000100800 */
[----:B------:R3:W-:Y:S01]  /*16080*/  STL [R1+0xc8c], R10 ;  /* 0x000c8c0a01007387 */ /* 0x0007e20000100800 */
[-C--:B0-----:R-:W-:Y:S02]  /*16090*/  LEA.HI.X.SX32 R7, R105, R8.reuse, 0x1, P2 ;  /* 0x0000000869077211 */ /* 0x081fe400010f0eff */
[----:B------:R-:W-:Y:S02]  /*160a0*/  CS2R R104, SRZ ;  /* 0x0000000000687805 */ /* 0x000fe4000001ff00 */
[----:B-1----:R-:W-:Y:S01]  /*160b0*/  LEA R6, P2, R5, R9, 0x2 ;  /* 0x0000000905067211 */ /* 0x002fe200078410ff */
[----:B------:R0:W-:Y:S01]  /*160c0*/  STL [R1+0xc60], R7 ;  /* 0x000c600701007387 */ /* 0x0001e20000100800 */
[----:B---3--:R-:W-:-:S03]  /*160d0*/  LEA.HI.X.SX32 R10, R168, R8, 0x1, P1 ;  /* 0x00000008a80a7211 */ /* 0x008fc600008f0eff */
[----:B------:R1:W-:Y:S04]  /*160e0*/  STL [R1+0xc84], R6 ;  /* 0x000c840601007387 */ /* 0x0003e80000100800 */
[----:B------:R3:W-:Y:S01]  /*160f0*/  STL [R1+0xc78], R10 ;  /* 0x000c780a01007387 */ /* 0x0007e20000100800 */
[-C--:B0-----:R-:W-:Y:S02]  /*16100*/  LEA.HI.X.SX32 R7, R169, R8.reuse, 0x1, P5 ;  /* 0x00000008a9077211 */ /* 0x081fe400028f0eff */
[----:B-1----:R-:W-:-:S03]  /*16110*/  LEA.HI.X.SX32 R6, R170, R8, 0x1, P0 ;  /* 0x00000008aa067211 */ /* 0x002fc600000f0eff */
[----:B------:R0:W-:Y:S01]  /*16120*/  STL [R1+0xb90], R7 ;  /* 0x000b900701007387 */ /* 0x0001e20000100800 */
[----:B---3--:R-:W-:-:S03]  /*16130*/  LEA.HI.X.SX32 R10, R171, R8, 0x1, P3 ;  /* 0x00000008ab0a7211 */ /* 0x008fc600018f0eff */
[----:B------:R1:W-:Y:S04]  /*16140*/  STL [R1+0xc10], R6 ;  /* 0x000c100601007387 */ /* 0x0003e80000100800 */
[----:B------:R-:W-:Y:S01]  /*16150*/  STL [R1+0xc50], R10 ;  /* 0x000c500a01007387 */ /* 0x000fe20000100800 */
[-C--:B0-----:R-:W-:Y:S02]  /*16160*/  LEA.HI.X.SX32 R7, R173, R8.reuse, 0x1, P6 ;  /* 0x00000008ad077211 */ /* 0x081fe400030f0eff */
[----:B-1----:R-:W-:-:S03]  /*16170*/  LEA.HI.X.SX32 R6, R5, R8, 0x1, P4 ;  /* 0x0000000805067211 */ /* 0x002fc600020f0eff */
[----:B------:R4:W-:Y:S01]  /*16180*/  STL [R1+0xc70], R7 ;  /* 0x000c700701007387 */ /* 0x0009e20000100800 */
[----:B------:R-:W-:Y:S02]  /*16190*/  LEA.HI.X.SX32 R5, R106, R8, 0x1, P2 ;  /* 0x000000086a057211 */ /* 0x000fe400010f0eff */
[----:B------:R-:W-:Y:S01]  /*161a0*/  CS2R R106, SRZ ;  /* 0x00000000006a7805 */ /* 0x000fe2000001ff00 */
[----:B------:R0:W-:Y:S04]  /*161b0*/  STL [R1+0xc88], R6 ;  /* 0x000c880601007387 */ /* 0x0001e80000100800 */
[----:B------:R1:W-:Y:S01]  /*161c0*/  STL [R1+0xc80], R5 ;  /* 0x000c800501007387 */ /* 0x0003e20000100800 */
[C---:B----4-:R-:W-:Y:S02]  /*161d0*/  LOP3.LUT R7, R4.reuse, 0x20, RZ, 0x3c, !PT ;  /* 0x0000002004077812 */ /* 0x050fe400078e3cff */
[----:B------:R-:W-:-:S02]  /*161e0*/  LOP3.LUT R7, R4, 0x50, RZ, 0x3c, !PT ;  /* 0x0000005004077812 */ /* 0x000fc400078e3cff */
[C---:B0-----:R-:W-:Y:S02]  /*161f0*/  LOP3.LUT R6, R4.reuse, 0x30, RZ, 0x3c, !PT ;  /* 0x0000003004067812 */ /* 0x041fe400078e3cff */
[C---:B------:R-:W-:Y:S02]  /*16200*/  LOP3.LUT R6, R4.reuse, 0x60, RZ, 0x3c, !PT ;  /* 0x0000006004067812 */ /* 0x040fe400078e3cff */
[C---:B-1----:R-:W-:Y:S02]  /*16210*/  LOP3.LUT R5, R4.reuse, 0x10, RZ, 0x3c, !PT ;  /* 0x0000001004057812 */ /* 0x042fe400078e3cff */
[C---:B------:R-:W-:Y:S02]  /*16220*/  LOP3.LUT R5, R4.reuse, 0x40, RZ, 0x3c, !PT ;  /* 0x0000004004057812 */ /* 0x040fe400078e3cff */
[----:B------:R-:W-:Y:S02]  /*16230*/  LOP3.LUT R5, R4, 0x70, RZ, 0x3c, !PT ;  /* 0x0000007004057812 */ /* 0x000fe400078e3cff */
[----:B------:R-:W-:-:S02]  /*16240*/  LOP3.LUT R6, R0, 0x40, RZ, 0x3c, !PT ;  /* 0x0000004000067812 */ /* 0x000fc400078e3cff */
[C---:B------:R-:W-:Y:S02]  /*16250*/  LOP3.LUT R5, R0.reuse, 0x60, RZ, 0x3c, !PT ;  /* 0x0000006000057812 */ /* 0x040fe400078e3cff */
[----:B------:R-:W-:Y:S01]  /*16260*/  LOP3.LUT R7, R0, 0x20, RZ, 0x3c, !PT ;  /* 0x0000002000077812 */ /* 0x000fe200078e3cff */
[----:B------:R2:W-:Y:S04]  /*16270*/  STL [R1+0x10b4], R6 ;  /* 0x0010b40601007387 */ /* 0x0005e80000100800 */
[----:B------:R2:W-:Y:S02]  /*16280*/  STL [R1+0x10b0], R5 ;  /* 0x0010b00501007387 */ /* 0x0005e40000100800 */
.L_x_1:
[----:B------:R0:W-:Y:S01]  /*16290*/  STL.64 [R1+0x1378], R150 ;  /* 0x0013789601007387 */ /* 0x0001e20000100a00 */
[----:B--2--5:R-:W1:Y:S03]  /*162a0*/  LDC R5, c[0x0][0x230] ;  /* 0x00008c00ff057b82 */ /* 0x024e660000000800 */
[----:B0-----:R-:W2:Y:S04]  /*162b0*/  LDL R150, [R1+0xc68] ;  /* 0x000c680001967983 */ /* 0x001ea80000100800 */
[----:B------:R-:W1:Y:S04]  /*162c0*/  LDL.LU R151, [R1+0x6b4] ;  /* 0x0006b40001977983 */ /* 0x000e680000300800 */
[----:B------:R0:W-:Y:S04]  /*162d0*/  STL.64 [R1+0x1370], R148 ;  /* 0x0013709401007387 */ /* 0x0001e80000100a00 */
[----:B0-----:R-:W3:Y:S04]  /*162e0*/  LDL R148, [R1+0xc7c] ;  /* 0x000c7c0001947983 */ /* 0x001ee80000100800 */
[----:B------:R-:W4:Y:S04]  /*162f0*/  LDL R149, [R1+0xc70] ;  /* 0x000c700001957983 */ /* 0x000f280000100800 */
[----:B------:R0:W-:Y:S04]  /*16300*/  STL.64 [R1+0x1368], R146 ;  /* 0x0013689201007387 */ /* 0x0001e80000100a00 */
[----:B0-----:R-:W2:Y:S04]  /*16310*/  LDL R146, [R1+0xc84] ;  /* 0x000c840001927983 */ /* 0x001ea80000100800 */
[----:B------:R-:W4:Y:S04]  /*16320*/  LDL R147, [R1+0xc78] ;  /* 0x000c780001937983 */ /* 0x000f280000100800 */
[----:B------:R0:W-:Y:S04]  /*16330*/  STL.64 [R1+0x1360], R144 ;  /* 0x0013609001007387 */ /* 0x0001e80000100a00 */
[----:B0-----:R-:W3:Y:S04]  /*16340*/  LDL R144, [R1+0xc8c] ;  /* 0x000c8c0001907983 */ /* 0x001ee80000100800 */
[----:B------:R-:W4:Y:S04]  /*16350*/  LDL R145, [R1+0xc80] ;  /* 0x000c800001917983 */ /* 0x000f280000100800 */
[----:B------:R0:W-:Y:S04]  /*16360*/  STL.64 [R1+0x1358], R142 ;  /* 0x0013588e01007387 */ /* 0x0001e80000100a00 */
[----:B0-----:R-:W2:Y:S01]  /*16370*/  LDL R143, [R1+0xc88] ;  /* 0x000c8800018f7983 */ /* 0x001ea20000100800 */
[----:B------:R-:W-:-:S02]  /*16380*/  PRMT R159, RZ, 0x7610, R159 ;  /* 0x00007610ff9f7816 */ /* 0x000fc4000000009f */
[----:B------:R-:W-:Y:S01]  /*16390*/  PRMT R166, RZ, 0x7610, R166 ;  /* 0x00007610ffa67816 */ /* 0x000fe200000000a6 */
[----:B------:R-:W-:Y:S04]  /*163a0*/  STL.64 [R1+0x1350], R140 ;  /* 0x0013508c01007387 */ /* 0x000fe80000100a00 */
        /* <DEDUP_REMOVED lines=53> */
[----:B------:R-:W-:Y:S01]  /*16700*/  STL.64 [R1+0x11a0], R32 ;  /* 0x0011a02001007387 */ /* 0x000fe20000100a00 */
[----:B-1----:R-:W-:-:S03]  /*16710*/  IMAD R5, R151, -0x40, R5 ;  /* 0xffffffc097057824 */ /* 0x002fc600078e0205 */
[----:B------:R-:W-:Y:S02]  /*16720*/  STL.64 [R1+0x1198], R30 ;  /* 0x0011981e01007387 */ /* 0x000fe40000100a00 */
[C---:B------:R-:W-:Y:S02]  /*16730*/  ISETP.GT.AND P0, PT, R5.reuse, RZ, PT ;  /* 0x000000ff0500720c */ /* 0x040fe40003f04270 */
[----:B------:R-:W-:Y:S01]  /*16740*/  STL.64 [R1+0x1190], R28 ;  /* 0x0011901c01007387 */ /* 0x000fe20000100a00 */
[C---:B------:R-:W-:Y:S02]  /*16750*/  ISETP.GT.AND P1, PT, R5.reuse, 0x1, PT ;  /* 0x000000010500780c */ /* 0x040fe40003f24270 */
[C---:B------:R-:W-:Y:S01]  /*16760*/  ISETP.GT.AND P2, PT, R5.reuse, 0x2, PT ;  /* 0x000000020500780c */ /* 0x040fe20003f44270 */
[----:B------:R-:W-:Y:S01]  /*16770*/  STL.64 [R1+0x1188], R26 ;  /* 0x0011881a01007387 */ /* 0x000fe20000100a00 */
[----:B------:R-:W-:-:S03]  /*16780*/  ISETP.GT.AND P3, PT, R5, 0x3, PT ;  /* 0x000000030500780c */ /* 0x000fc60003f64270 */
[----:B------:R-:W-:Y:S04]  /*16790*/  STL.64 [R1+0x1180], R24 ;  /* 0x0011801801007387 */ /* 0x000fe80000100a00 */
[----:B------:R-:W-:Y:S01]  /*167a0*/  STL [R1+0x1174], R2 ;  /* 0x0011740201007387 */ /* 0x000fe20000100800 */
[----:B------:R-:W-:Y:S02]  /*167b0*/  @P0 IMAD.MOV.U32 R7, RZ, RZ, R8 ;  /* 0x000000ffff070224 */ /* 0x000fe400078e0008 */
[----:B------:R-:W-:Y:S01]  /*167c0*/  @P0 IMAD.MOV.U32 R6, RZ, RZ, R9 ;  /* 0x000000ffff060224 */ /* 0x000fe200078e0009 */
[----:B-----5:R-:W-:Y:S04]  /*167d0*/  STL [R1+0x10e0], R3 ;  /* 0x0010e00301007387 */ /* 0x020fe80000100800 */
[----:B------:R0:W-:Y:S04]  /*167e0*/  STL [R1+0x1178], R8 ;  /* 0x0011780801007387 */ /* 0x0001e80000100800 */
[----:B------:R3:W4:Y:S04]  /*167f0*/  @P0 LDG.E.U16 R159, desc[UR56][R6.64] ;  /* 0x00000038069f0981 */ /* 0x000728000c1e1500 */
[----:B0-----:R-:W4:Y:S04]  /*16800*/  LDL.LU R8, [R1+0xc74] ;  /* 0x000c740001087983 */ /* 0x001f280000300800 */
[----:B------:R-:W4:Y:S04]  /*16810*/  LDL R64, [R1+0xc60] ;  /* 0x000c600001407983 */ /* 0x000f280000100800 */
[----:B------:R-:W4:Y:S04]  /*16820*/  LDL R59, [R1+0xc64] ;  /* 0x000c6400013b7983 */ /* 0x000f280000100800 */
[----:B------:R-:W4:Y:S04]  /*16830*/  LDL R51, [R1+0xc58] ;  /* 0x000c580001337983 */ /* 0x000f280000100800 */
[----:B------:R-:W4:Y:S04]  /*16840*/  LDL R48, [R1+0xc5c] ;  /* 0x000c5c0001307983 */ /* 0x000f280000100800 */
[----:B------:R-:W4:Y:S04]  /*16850*/  LDL.LU R2, [R1+0xc6c] ;  /* 0x000c6c0001027983 */ /* 0x000f280000300800 */
[----:B------:R-:W4:Y:S04]  /*16860*/  LDL R44, [R1+0xc50] ;  /* 0x000c5000012c7983 */ /* 0x000f280000100800 */
[----:B------:R-:W4:Y:S04]  /*16870*/  LDL R43, [R1+0xc54] ;  /* 0x000c5400012b7983 */ /* 0x000f280000100800 */
[----:B------:R-:W4:Y:S04]  /*16880*/  LDL R42, [R1+0xc48] ;  /* 0x000c4800012a7983 */ /* 0x000f280000100800 */
[----:B------:R-:W4:Y:S04]  /*16890*/  LDL R39, [R1+0xc4c] ;  /* 0x000c4c0001277983 */ /* 0x000f280000100800 */
[----:B------:R-:W4:Y:S04]  /*168a0*/  LDL R36, [R1+0xc40] ;  /* 0x000c400001247983 */ /* 0x000f280000100800 */
[----:B------:R-:W4:Y:S04]  /*168b0*/  LDL R31, [R1+0xc44] ;  /* 0x000c4400011f7983 */ /* 0x000f280000100800 */
[----:B------:R-:W4:Y:S04]  /*168c0*/  LDL R29, [R1+0xc38] ;  /* 0x000c3800011d7983 */ /* 0x000f280000100800 */
[----:B------:R-:W4:Y:S01]  /*168d0*/  LDL R28, [R1+0xc3c] ;  /* 0x000c3c00011c7983 */ /* 0x000f220000100800 */
[----:B---3--:R-:W-:-:S02]  /*168e0*/  @P1 IMAD.MOV.U32 R6, RZ, RZ, R144 ;  /* 0x000000ffff061224 */ /* 0x008fc400078e0090 */
[----:B--2---:R-:W-:Y:S01]  /*168f0*/  @P1 IMAD.MOV.U32 R7, RZ, RZ, R143 ;  /* 0x000000ffff071224 */ /* 0x004fe200078e008f */
[----:B------:R-:W-:Y:S01]  /*16900*/  PRMT R172, RZ, 0x7610, R172 ;  /* 0x00007610ffac7816 */ /* 0x000fe200000000ac */
[----:B------:R-:W2:Y:S01]  /*16910*/  LDL R74, [R1+0xb40] ;  /* 0x000b4000014a7983 */ /* 0x000ea20000100800 */
[----:B------:R-:W-:-:S03]  /*16920*/  ISETP.GT.AND P0, PT, R5, 0x4, PT ;  /* 0x000000040500780c */ /* 0x000fc60003f04270 */
[----:B------:R0:W3:Y:S01]  /*16930*/  @P1 LDG.E.U16 R166, desc[UR56][R6.64] ;  /* 0x0000003806a61981 */ /* 0x0000e2000c1e1500 */
[----:B------:R-:W-:Y:S02]  /*16940*/  PRMT R175, RZ, 0x7610, R175 ;  /* 0x00007610ffaf7816 */ /* 0x000fe400000000af */
[----:B------:R-:W-:Y:S01]  /*16950*/  ISETP.GT.AND P1, PT, R5, 0x5, PT ;  /* 0x000000050500780c */ /* 0x000fe20003f24270 */
[----:B------:R-:W2:Y:S01]  /*16960*/  LDL R73, [R1+0xb44] ;  /* 0x000b440001497983 */ /* 0x000ea20000100800 */
[----:B0-----:R-:W-:Y:S02]  /*16970*/  @P2 IMAD.MOV.U32 R6, RZ, RZ, R146 ;  /* 0x000000ffff062224 */ /* 0x001fe400078e0092 */
[----:B----4-:R-:W-:-:S05]  /*16980*/  @P2 IMAD.MOV.U32 R7, RZ, RZ, R145 ;  /* 0x000000ffff072224 */ /* 0x010fca00078e0091 */
[----:B------:R0:W4:Y:S01]  /*16990*/  @P2 LDG.E.U16 R172, desc[UR56][R6.64] ;  /* 0x0000003806ac2981 */ /* 0x000122000c1e1500 */
[----:B------:R-:W-:Y:S02]  /*169a0*/  PRMT R176, RZ, 0x7610, R176 ;  /* 0x00007610ffb07816 */ /* 0x000fe400000000b0 */
[----:B------:R-:W-:Y:S01]  /*169b0*/  ISETP.GT.AND P2, PT, R5, 0x6, PT ;  /* 0x000000060500780c */ /* 0x000fe20003f44270 */
[----:B0-----:R-:W-:Y:S02]  /*169c0*/  @P3 IMAD.MOV.U32 R6, RZ, RZ, R148 ;  /* 0x000000ffff063224 */ /* 0x001fe400078e0094 */
[----:B------:R-:W-:-:S05]  /*169d0*/  @P3 IMAD.MOV.U32 R7, RZ, RZ, R147 ;  /* 0x000000ffff073224 */ /* 0x000fca00078e0093 */
[----:B------:R0:W4:Y:S01]  /*169e0*/  @P3 LDG.E.U16 R175, desc[UR56][R6.64] ;  /* 0x0000003806af3981 */ /* 0x000122000c1e1500 */
[----:B------:R-:W-:Y:S01]  /*169f0*/  PRMT R92, RZ, 0x7610, R92 ;  /* 0x00007610ff5c7816 */ /* 0x000fe2000000005c */
[----:B0-----:R-:W-:Y:S01]  /*16a00*/  @P0 IMAD.MOV.U32 R7, RZ, RZ, R149 ;  /* 0x000000ffff070224 */ /* 0x001fe200078e0095 */
[----:B------:R-:W-:Y:S02]  /*16a10*/  ISETP.GT.AND P3, PT, R5, 0x7, PT ;  /* 0x000000070500780c */ /* 0x000fe40003f64270 */
[----:B------:R-:W-:Y:S02]  /*16a20*/  PRMT R77, RZ, 0x7610, R77 ;  /* 0x00007610ff4d7816 */ /* 0x000fe4000000004d */
[----:B------:R-:W-:Y:S02]  /*16a30*/  PRMT R70, RZ, 0x7610, R70 ;  /* 0x00007610ff467816 */ /* 0x000fe40000000046 */
[----:B------:R-:W-:Y:S02]  /*16a40*/  PRMT R155, RZ, 0x7610, R155 ;  /* 0x00007610ff9b7816 */ /* 0x000fe4000000009b */
[----:B------:R-:W-:-:S02]  /*16a50*/  PRMT R163, RZ, 0x7610, R163 ;  /* 0x00007610ffa37816 */ /* 0x000fc400000000a3 */
[----:B------:R-:W-:Y:S01]  /*16a60*/  PRMT R169, RZ, 0x7610, R169 ;  /* 0x00007610ffa97816 */ /* 0x000fe200000000a9 */
[----:B------:R-:W-:-:S05]  /*16a70*/  @P0 IMAD.MOV.U32 R6, RZ, RZ, R8 ;  /* 0x000000ffff060224 */ /* 0x000fca00078e0008 */
[----:B------:R0:W4:Y:S02]  /*16a80*/  @P0 LDG.E.U16 R176, desc[UR56][R6.64] ;  /* 0x0000003806b00981 */ /* 0x000124000c1e1500 */
[----:B0-----:R-:W-:Y:S02]  /*16a90*/  @P1 IMAD.MOV.U32 R7, RZ, RZ, R150 ;  /* 0x000000ffff071224 */ /* 0x001fe400078e0096 */
[----:B------:R-:W-:-:S05]  /*16aa0*/  @P1 IMAD.MOV.U32 R6, RZ, RZ, R2 ;  /* 0x000000ffff061224 */ /* 0x000fca00078e0002 */
[----:B------:R0:W4:Y:S01]  /*16ab0*/  @P1 LDG.E.U16 R92, desc[UR56][R6.64] ;  /* 0x00000038065c1981 */ /* 0x000122000c1e1500 */
[----:B------:R-:W-:Y:S01]  /*16ac0*/  ISETP.GT.AND P0, PT, R5, 0x8, PT ;  /* 0x000000080500780c */ /* 0x000fe20003f04270 */
[----:B0-----:R-:W-:Y:S02]  /*16ad0*/  @P2 IMAD.MOV.U32 R6, RZ, RZ, R59 ;  /* 0x000000ffff062224 */ /* 0x001fe400078e003b */
[----:B------:R-:W-:Y:S01]  /*16ae0*/  @P2 IMAD.MOV.U32 R7, RZ, RZ, R64 ;  /* 0x000000ffff072224 */ /* 0x000fe200078e0040 */
[----:B------:R-:W3:Y:S04]  /*16af0*/  LDL R59, [R1+0xc34] ;  /* 0x000c3400013b7983 */ /* 0x000ee80000100800 */
[----:B------:R-:W2:Y:S04]  /*16b00*/  LDL R64, [R1+0xc30] ;  /* 0x000c300001407983 */ /* 0x000ea80000100800 */
[----:B------:R0:W4:Y:S02]  /*16b10*/  @P2 LDG.E.U16 R77, desc[UR56][R6.64] ;  /* 0x00000038064d2981 */ /* 0x000124000c1e1500 */
[----:B0-----:R-:W-:-:S02]  /*16b20*/  @P3 IMAD.MOV.U32 R6, RZ, RZ, R48 ;  /* 0x000000ffff063224 */ /* 0x001fc400078e0030 */
[----:B------:R-:W-:Y:S01]  /*16b30*/  @P3 IMAD.MOV.U32 R7, RZ, RZ, R51 ;  /* 0x000000ffff073224 */ /* 0x000fe200078e0033 */
[----:B------:R-:W4:Y:S04]  /*16b40*/  LDL R48, [R1+0xc2c] ;  /* 0x000c2c0001307983 */ /* 0x000f280000100800 */
[----:B------:R-:W4:Y:S04]  /*16b50*/  LDL R51, [R1+0xc28] ;  /* 0x000c280001337983 */ /* 0x000f280000100800 */
[----:B------:R0:W4:Y:S02]  /*16b60*/  @P3 LDG.E.U16 R70, desc[UR56][R6.64] ;  /* 0x0000003806463981 */ /* 0x000124000c1e1500 */
[----:B0-----:R-:W-:-:S02]  /*16b70*/  @P0 IMAD.MOV.U32 R7, RZ, RZ, R44 ;  /* 0x000000ffff070224 */ /* 0x001fc400078e002c */
[----:B------:R-:W4:Y:S01]  /*16b80*/  LDL R44, [R1+0xc20] ;  /* 0x000c2000012c7983 */ /* 0x000f220000100800 */
[C---:B------:R-:W-:Y:S01]  /*16b90*/  ISETP.GT.AND P1, PT, R5.reuse, 0x9, PT ;  /* 0x000000090500780c */ /* 0x040fe20003f24270 */
[----:B------:R-:W-:Y:S01]  /*16ba0*/  @P0 IMAD.MOV.U32 R6, RZ, RZ, R43 ;  /* 0x000000ffff060224 */ /* 0x000fe200078e002b */
[C---:B------:R-:W-:Y:S01]  /*16bb0*/  ISETP.GT.AND P2, PT, R5.reuse, 0xa, PT ;  /* 0x0000000a0500780c */ /* 0x040fe20003f44270 */
[----:B------:R-:W4:Y:S01]  /*16bc0*/  LDL R43, [R1+0xc24] ;  /* 0x000c2400012b7983 */ /* 0x000f220000100800 */
[----:B------:R-:W-:-:S03]  /*16bd0*/  ISETP.GT.AND P3, PT, R5, 0xb, PT ;  /* 0x0000000b0500780c */ /* 0x000fc60003f64270 */
[----:B------:R0:W4:Y:S06]  /*16be0*/  @P0 LDG.E.U16 R155, desc[UR56][R6.64] ;  /* 0x00000038069b0981 */ /* 0x00012c000c1e1500 */
[----:B0-----:R-:W-:Y:S02]  /*16bf0*/  @P1 IMAD.MOV.U32 R6, RZ, RZ, R39 ;  /* 0x000000ffff061224 */ /* 0x001fe400078e0027 */
[----:B------:R-:W-:Y:S01]  /*16c00*/  @P1 IMAD.MOV.U32 R7, RZ, RZ, R42 ;  /* 0x000000ffff071224 */ /* 0x000fe200078e002a */
[----:B------:R-:W4:Y:S04]  /*16c10*/  LDL R39, [R1+0xc1c] ;  /* 0x000c1c0001277983 */ /* 0x000f280000100800 */
[----:B------:R-:W4:Y:S04]  /*16c20*/  LDL R42, [R1+0xc18] ;  /* 0x000c1800012a7983 */ /* 0x000f280000100800 */
[----:B------:R0:W4:Y:S02]  /*16c30*/  @P1 LDG.E.U16 R163, desc[UR56][R6.64] ;  /* 0x0000003806a31981 */ /* 0x000124000c1e1500 */
[----:B0-----:R-:W-:-:S02]  /*16c40*/  @P2 IMAD.MOV.U32 R6, RZ, RZ, R31 ;  /* 0x000000ffff062224 */ /* 0x001fc400078e001f */
[----:B------:R-:W-:Y:S01]  /*16c50*/  @P2 IMAD.MOV.U32 R7, RZ, RZ, R36 ;  /* 0x000000ffff072224 */ /* 0x000fe200078e0024 */
[----:B------:R-:W4:Y:S04]  /*16c60*/  LDL R31, [R1+0xc14] ;  /* 0x000c1400011f7983 */ /* 0x000f280000100800 */
[----:B------:R-:W4:Y:S04]  /*16c70*/  LDL R36, [R1+0xc10] ;  /* 0x000c100001247983 */ /* 0x000f280000100800 */
[----:B------:R0:W4:Y:S02]  /*16c80*/  @P2 LDG.E.U16 R169, desc[UR56][R6.64] ;  /* 0x0000003806a92981 */ /* 0x000124000c1e1500 */
[----:B0-----:R-:W-:-:S02]  /*16c90*/  @P3 IMAD.MOV.U32 R7, RZ, RZ, R29 ;  /* 0x000000ffff073224 */ /* 0x001fc400078e001d */
[----:B------:R-:W-:Y:S01]  /*16ca0*/  @P3 IMAD.MOV.U32 R6, RZ, RZ, R28 ;  /* 0x000000ffff063224 */ /* 0x000fe200078e001c */
[----:B------:R-:W4:Y:S04]  /*16cb0*/  LDL R29, [R1+0xc08] ;  /* 0x000c0800011d7983 */ /* 0x000f280000100800 */
[----:B------:R-:W4:Y:S01]  /*16cc0*/  LDL R28, [R1+0xc0c] ;  /* 0x000c0c00011c7983 */ /* 0x000f220000100800 */
[C---:B------:R-:W-:Y:S02]  /*16cd0*/  ISETP.GT.AND P0, PT, R5.reuse, 0xc, PT ;  /* 0x0000000c0500780c */ /* 0x040fe40003f04270 */
[----:B------:R-:W-:Y:S02]  /*16ce0*/  PRMT R174, RZ, 0x7610, R174 ;  /* 0x00007610ffae7816 */ /* 0x000fe400000000ae */
[----:B------:R-:W-:-:S04]  /*16cf0*/  ISETP.GT.AND P1, PT, R5, 0xd, PT ;  /* 0x0000000d0500780c */ /* 0x000fc80003f24270 */
[----:B------:R3:W4:Y:S01]  /*16d00*/  @P3 LDG.E.U16 R174, desc[UR56][R6.64] ;  /* 0x0000003806ae3981 */ /* 0x000722000c1e1500 */
[----:B------:R-:W-:Y:S02]  /*16d10*/  PRMT R93, RZ, 0x7610, R93 ;  /* 0x00007610ff5d7816 */ /* 0x000fe4000000005d */
[C---:B------:R-:W-:Y:S02]  /*16d20*/  ISETP.GT.AND P2, PT, R5.reuse, 0xe, PT ;  /* 0x0000000e0500780c */ /* 0x040fe40003f44270 */
[----:B------:R-:W-:Y:S02]  /*16d30*/  PRMT R90, RZ, 0x7610, R90 ;  /* 0x00007610ff5a7816 */ /* 0x000fe4000000005a */
[----:B------:R-:W-:Y:S02]  /*16d40*/  ISETP.GT.AND P3, PT, R5, 0xf, PT ;  /* 0x0000000f0500780c */ /* 0x000fe40003f64270 */
[----:B------:R-:W-:Y:S02]  /*16d50*/  PRMT R84, RZ, 0x7610, R84 ;  /* 0x00007610ff547816 */ /* 0x000fe40000000054 */
[----:B------:R-:W-:-:S02]  /*16d60*/  PRMT R50, RZ, 0x7610, R50 ;  /* 0x00007610ff327816 */ /* 0x000fc40000000032 */
[----:B------:R-:W-:Y:S01]  /*16d70*/  PRMT R23, RZ, 0x7610, R23 ;  /* 0x00007610ff177816 */ /* 0x000fe20000000017 */
[----:B---3--:R-:W-:Y:S02]  /*16d80*/  @P0 IMAD.MOV.U32 R6, RZ, RZ, R59 ;  /* 0x000000ffff060224 */ /* 0x008fe400078e003b */
[----:B------:R-:W3:Y:S01]  /*16d90*/  LDL R59, [R1+0xc04] ;  /* 0x000c0400013b7983 */ /* 0x000ee20000100800 */
[----:B--2---:R-:W-:-:S03]  /*16da0*/  @P0 IMAD.MOV.U32 R7, RZ, RZ, R64 ;  /* 0x000000ffff070224 */ /* 0x004fc600078e0040 */
[----:B------:R-:W2:Y:S04]  /*16db0*/  LDL R64, [R1+0xc00] ;  /* 0x000c000001407983 */ /* 0x000ea80000100800 */
[----:B------:R4:W2:Y:S02]  /*16dc0*/  @P0 LDG.E.U16 R93, desc[UR56][R6.64] ;  /* 0x00000038065d0981 */ /* 0x0008a4000c1e1500 */
[----:B----4-:R-:W-:Y:S02]  /*16dd0*/  @P1 IMAD.MOV.U32 R6, RZ, RZ, R48 ;  /* 0x000000ffff061224 */ /* 0x010fe400078e0030 */
[----:B------:R-:W4:Y:S01]  /*16de0*/  LDL R48, [R1+0xbfc] ;  /* 0x000bfc0001307983 */ /* 0x000f220000100800 */
[----:B------:R-:W-:-:S03]  /*16df0*/  @P1 IMAD.MOV.U32 R7, RZ, RZ, R51 ;  /* 0x000000ffff071224 */ /* 0x000fc600078e0033 */
[----:B------:R-:W4:Y:S04]  /*16e00*/  LDL R51, [R1+0xbf8] ;  /* 0x000bf80001337983 */ /* 0x000f280000100800 */
[----:B------:R0:W4:Y:S02]  /*16e10*/  @P1 LDG.E.U16 R90, desc[UR56][R6.64] ;  /* 0x00000038065a1981 */ /* 0x000124000c1e1500 */
[----:B0-----:R-:W-:Y:S02]  /*16e20*/  @P2 IMAD.MOV.U32 R7, RZ, RZ, R44 ;  /* 0x000000ffff072224 */ /* 0x001fe400078e002c */
[----:B------:R-:W4:Y:S01]  /*16e30*/  LDL R44, [R1+0xbf0] ;  /* 0x000bf000012c7983 */ /* 0x000f220000100800 */
[----:B------:R-:W-:Y:S01]  /*16e40*/  ISETP.GT.AND P0, PT, R5, 0x10, PT ;  /* 0x000000100500780c */ /* 0x000fe20003f04270 */
[----:B------:R-:W-:-:S02]  /*16e50*/  @P2 IMAD.MOV.U32 R6, RZ, RZ, R43 ;  /* 0x000000ffff062224 */ /* 0x000fc400078e002b */
[----:B------:R-:W4:Y:S01]  /*16e60*/  LDL R43, [R1+0xbf4] ;  /* 0x000bf400012b7983 */ /* 0x000f220000100800 */
[----:B------:R-:W-:-:S03]  /*16e70*/  ISETP.GT.AND P1, PT, R5, 0x11, PT ;  /* 0x000000110500780c */ /* 0x000fc60003f24270 */
[----:B------:R0:W4:Y:S02]  /*16e80*/  @P2 LDG.E.U16 R84, desc[UR56][R6.64] ;  /* 0x0000003806542981 */ /* 0x000124000c1e1500 */
[----:B0-----:R-:W-:Y:S02]  /*16e90*/  @P3 IMAD.MOV.U32 R6, RZ, RZ, R39 ;  /* 0x000000ffff063224 */ /* 0x001fe400078e0027 */
[----:B------:R-:W4:Y:S01]  /*16ea0*/  LDL R39, [R1+0xbec] ;  /* 0x000bec0001277983 */ /* 0x000f220000100800 */
[----:B------:R-:W-:-:S03]  /*16eb0*/  @P3 IMAD.MOV.U32 R7, RZ, RZ, R42 ;  /* 0x000000ffff073224 */ /* 0x000fc600078e002a */
[----:B------:R-:W4:Y:S04]  /*16ec0*/  LDL R42, [R1+0xbe8] ;  /* 0x000be800012a7983 */ /* 0x000f280000100800 */
        /* <DEDUP_REMOVED lines=143> */
[C---:B------:R-:W-:Y:S02]  /*177c0*/  ISETP.GT.AND P3, PT, R5.reuse, 0x27, PT ;  /* 0x000000270500780c */ /* 0x040fe40003f64270 */
[----:B------:R-:W-:Y:S02]  /*177d0*/  PRMT R33, RZ, 0x7610, R33 ;  /* 0x00007610ff217816 */ /* 0x000fe40000000021 */
[----:B------:R-:W-:-:S02]  /*177e0*/  ISETP.GT.AND P4, PT, R5, 0x28, PT ;  /* 0x000000280500780c */ /* 0x000fc40003f84270 */
[----:B------:R-:W-:Y:S02]  /*177f0*/  PRMT R65, RZ, 0x7610, R65 ;  /* 0x00007610ff417816 */ /* 0x000fe40000000041 */
        /* <DEDUP_REMOVED lines=33> */
[C---:B------:R-:W-:Y:S02]  /*17a10*/  ISETP.GT.AND P2, PT, R5.reuse, 0x2b, PT ;  /* 0x0000002b0500780c */ /* 0x040fe40003f44270 */
[----:B------:R-:W-:Y:S02]  /*17a20*/  PRMT R152, RZ, 0x7610, R152 ;  /* 0x00007610ff987816 */ /* 0x000fe40000000098 */
[----:B------:R0:W4:Y:S01]  /*17a30*/  @P1 LDG.E.U16 R17, desc[UR56][R6.64] ;  /* 0x0000003806111981 */ /* 0x000122000c1e1500 */
[----:B------:R-:W-:-:S04]  /*17a40*/  ISETP.GT.AND P3, PT, R5, 0x2c, PT ;  /* 0x0000002c0500780c */ /* 0x000fc80003f64270 */
[----:B0-----:R-:W-:Y:S02]  /*17a50*/  @P0 IMAD.MOV.U32 R6, RZ, RZ, R73 ;  /* 0x000000ffff060224 */ /* 0x001fe400078e0049 */
[----:B------:R-:W-:-:S05]  /*17a60*/  @P0 IMAD.MOV.U32 R7, RZ, RZ, R74 ;  /* 0x000000ffff070224 */ /* 0x000fca00078e004a */
[----:B------:R3:W4:Y:S01]  /*17a70*/  @P0 LDG.E.U16 R152, desc[UR56][R6.64] ;  /* 0x0000003806980981 */ /* 0x000722000c1e1500 */
[----:B------:R-:W-:Y:S02]  /*17a80*/  PRMT R160, RZ, 0x7610, R160 ;  /* 0x00007610ffa07816 */ /* 0x000fe400000000a0 */
[C---:B------:R-:W-:Y:S02]  /*17a90*/  ISETP.GT.AND P1, PT, R5.reuse, 0x2d, PT ;  /* 0x0000002d0500780c */ /* 0x040fe40003f24270 */
[----:B------:R-:W-:Y:S02]  /*17aa0*/  PRMT R167, RZ, 0x7610, R167 ;  /* 0x00007610ffa77816 */ /* 0x000fe400000000a7 */
[C---:B------:R-:W-:Y:S02]  /*17ab0*/  ISETP.GT.AND P4, PT, R5.reuse, 0x2e, PT ;  /* 0x0000002e0500780c */ /* 0x040fe40003f84270 */
[----:B------:R-:W-:Y:S02]  /*17ac0*/  PRMT R71, RZ, 0x7610, R71 ;  /* 0x00007610ff477816 */ /* 0x000fe40000000047 */
[----:B------:R-:W-:Y:S01]  /*17ad0*/  ISETP.GT.AND P0, PT, R5, 0x2f, PT ;  /* 0x0000002f0500780c */ /* 0x000fe20003f04270 */
[----:B---3--:R-:W-:-:S02]  /*17ae0*/  @P2 IMAD.MOV.U32 R6, RZ, RZ, R59 ;  /* 0x000000ffff062224 */ /* 0x008fc400078e003b */
        /* <DEDUP_REMOVED lines=13> */
[----:B------:R-:W-:-:S03]  /*17bc0*/  PRMT R27, RZ, 0x7610, R27 ;  /* 0x00007610ff1b7816 */ /* 0x000fc6000000001b */
        /* <DEDUP_REMOVED lines=10> */
[----:B------:R-:W-:Y:S02]  /*17c70*/  ISETP.GT.AND P1, PT, R5, 0x30, PT ;  /* 0x000000300500780c */ /* 0x000fe40003f24270 */
[----:B------:R-:W-:-:S06]  /*17c80*/  PRMT R62, RZ, 0x7610, R62 ;  /* 0x00007610ff3e7816 */ /* 0x000fcc000000003e */
[----:B------:R0:W4:Y:S05]  /*17c90*/  @P0 LDG.E.U16 R62, desc[UR56][R6.64] ;  /* 0x00000038063e0981 */ /* 0x00012a000c1e1500 */
[----:B0-----:R-:W-:Y:S02]  /*17ca0*/  @P1 IMAD.MOV.U32 R7, RZ, RZ, R39 ;  /* 0x000000ffff071224 */ /* 0x001fe400078e0027 */
[----:B------:R-:W4:Y:S01]  /*17cb0*/  LDL R39, [R1+0xae0] ;  /* 0x000ae00001277983 */ /* 0x000f220000100800 */
[----:B------:R-:W-:-:S03]  /*17cc0*/  @P1 IMAD.MOV.U32 R6, RZ, RZ, R36 ;  /* 0x000000ffff061224 */ /* 0x000fc600078e0024 */
[----:B------:R-:W4:Y:S01]  /*17cd0*/  LDL R36, [R1+0xae4] ;  /* 0x000ae40001247983 */ /* 0x000f220000100800 */
[----:B------:R-:W-:Y:S02]  /*17ce0*/  ISETP.GT.AND P0, PT, R5, 0x31, PT ;  /* 0x000000310500780c */ /* 0x000fe40003f04270 */
[----:B------:R-:W-:Y:S02]  /*17cf0*/  PRMT R11, RZ, 0x7610, R11 ;  /* 0x00007610ff0b7816 */ /* 0x000fe4000000000b */
[----:B------:R-:W-:-:S04]  /*17d00*/  PRMT R14, RZ, 0x7610, R14 ;  /* 0x00007610ff0e7816 */ /* 0x000fc8000000000e */
[----:B------:R3:W4:Y:S01]  /*17d10*/  @P1 LDG.E.U16 R11, desc[UR56][R6.64] ;  /* 0x00000038060b1981 */ /* 0x000722000c1e1500 */
[----:B------:R-:W-:Y:S02]  /*17d20*/  ISETP.GT.AND P1, PT, R5, 0x32, PT ;  /* 0x000000320500780c */ /* 0x000fe40003f24270 */
[----:B------:R-:W-:Y:S02]  /*17d30*/  PRMT R19, RZ, 0x7610, R19 ;  /* 0x00007610ff137816 */ /* 0x000fe40000000013 */
[----:B------:R-:W-:Y:S01]  /*17d40*/  PRMT R154, RZ, 0x7610, R154 ;  /* 0x00007610ff9a7816 */ /* 0x000fe2000000009a */
[----:B---3--:R-:W-:Y:S02]  /*17d50*/  @P0 IMAD.MOV.U32 R6, RZ, RZ, R59 ;  /* 0x000000ffff060224 */ /* 0x008fe400078e003b */
[----:B------:R-:W3:Y:S01]  /*17d60*/  LDL R59, [R1+0xadc] ;  /* 0x000adc00013b7983 */ /* 0x000ee20000100800 */
[----:B--2---:R-:W-:-:S03]  /*17d70*/  @P0 IMAD.MOV.U32 R7, RZ, RZ, R64 ;  /* 0x000000ffff070224 */ /* 0x004fc600078e0040 */
[----:B------:R-:W2:Y:S04]  /*17d80*/  LDL R64, [R1+0xad8] ;  /* 0x000ad80001407983 */ /* 0x000ea80000100800 */
[----:B------:R4:W2:Y:S01]  /*17d90*/  @P0 LDG.E.U16 R14, desc[UR56][R6.64] ;  /* 0x00000038060e0981 */ /* 0x0008a2000c1e1500 */
[----:B------:R-:W-:Y:S01]  /*17da0*/  ISETP.GT.AND P0, PT, R5, 0x33, PT ;  /* 0x000000330500780c */ /* 0x000fe20003f04270 */
[----:B----4-:R-:W-:Y:S02]  /*17db0*/  @P1 IMAD.MOV.U32 R6, RZ, RZ, R48 ;  /* 0x000000ffff061224 */ /* 0x010fe400078e0030 */
[----:B------:R-:W4:Y:S01]  /*17dc0*/  LDL R48, [R1+0xad4] ;  /* 0x000ad40001307983 */ /* 0x000f220000100800 */
[----:B------:R-:W-:-:S03]  /*17dd0*/  @P1 IMAD.MOV.U32 R7, RZ, RZ, R51 ;  /* 0x000000ffff071224 */ /* 0x000fc600078e0033 */
[----:B------:R-:W4:Y:S04]  /*17de0*/  LDL R51, [R1+0xad0] ;  /* 0x000ad00001337983 */ /* 0x000f280000100800 */
[----:B------:R0:W4:Y:S02]  /*17df0*/  @P1 LDG.E.U16 R19, desc[UR56][R6.64] ;  /* 0x0000003806131981 */ /* 0x000124000c1e1500 */
[----:B0-----:R-:W-:Y:S02]  /*17e00*/  @P0 IMAD.MOV.U32 R7, RZ, RZ, R44 ;  /* 0x000000ffff070224 */ /* 0x001fe400078e002c */
[----:B------:R-:W4:Y:S01]  /*17e10*/  LDL R44, [R1+0xacc] ;  /* 0x000acc00012c7983 */ /* 0x000f220000100800 */
[C---:B------:R-:W-:Y:S01]  /*17e20*/  ISETP.GT.AND P1, PT, R5.reuse, 0x34, PT ;  /* 0x000000340500780c */ /* 0x040fe20003f24270 */
[----:B------:R-:W-:Y:S01]  /*17e30*/  @P0 IMAD.MOV.U32 R6, RZ, RZ, R43 ;  /* 0x000000ffff060224 */ /* 0x000fe200078e002b */
[----:B------:R-:W-:Y:S01]  /*17e40*/  PRMT R162, RZ, 0x7610, R162 ;  /* 0x00007610ffa27816 */ /* 0x000fe200000000a2 */
[----:B------:R-:W4:Y:S04]  /*17e50*/  LDL R43, [R1+0xac0] ;  /* 0x000ac000012b7983 */ /* 0x000f280000100800 */
[----:B------:R0:W4:Y:S01]  /*17e60*/  @P0 LDG.E.U16 R154, desc[UR56][R6.64] ;  /* 0x00000038069a0981 */ /* 0x000122000c1e1500 */
[----:B------:R-:W-:-:S05]  /*17e70*/  ISETP.GT.AND P0, PT, R5, 0x35, PT ;  /* 0x000000350500780c */ /* 0x000fca0003f04270 */
        /* <DEDUP_REMOVED lines=8> */
[----:B------:R-:W4:Y:S01]  /*17f00*/  LDL.LU R28, [R1+0xac8] ;  /* 0x000ac800011c7983 */ /* 0x000f220000300800 */
[----:B------:R-:W-:Y:S02]  /*17f10*/  ISETP.GT.AND P1, PT, R5, 0x36, PT ;  /* 0x000000360500780c */ /* 0x000fe40003f24270 */
[----:B------:R-:W-:Y:S01]  /*17f20*/  PRMT R248, RZ, 0x7610, R248 ;  /* 0x00007610fff87816 */ /* 0x000fe200000000f8 */
[----:B------:R-:W4:Y:S01]  /*17f30*/  LDL R74, [R1+0x1088] ;  /* 0x00108800014a7983 */ /* 0x000f220000100800 */
[----:B------:R-:W-:Y:S02]  /*17f40*/  PRMT R76, RZ, 0x7610, R76 ;  /* 0x00007610ff4c7816 */ /* 0x000fe4000000004c */
[----:B------:R-:W-:Y:S01]  /*17f50*/  PRMT R61, RZ, 0x7610, R61 ;  /* 0x00007610ff3d7816 */ /* 0x000fe2000000003d */
[----:B------:R-:W4:Y:S04]  /*17f60*/  LDL R73, [R1+0x108c] ;  /* 0x00108c0001497983 */ /* 0x000f280000100800 */
[----:B------:R0:W4:Y:S01]  /*17f70*/  @P0 LDG.E.U16 R248, desc[UR56][R6.64] ;  /* 0x0000003806f80981 */ /* 0x000122000c1e1500 */
[----:B------:R-:W-:-:S02]  /*17f80*/  PRMT R10, RZ, 0x7610, R10 ;  /* 0x00007610ff0a7816 */ /* 0x000fc4000000000a */
[----:B------:R-:W-:Y:S01]  /*17f90*/  PRMT R12, RZ, 0x7610, R12 ;  /* 0x00007610ff0c7816 */ /* 0x000fe2000000000c */
[----:B------:R-:W4:Y:S01]  /*17fa0*/  LDL R82, [R1+0x1008] ;  /* 0x0010080001527983 */ /* 0x000f220000100800 */
[----:B------:R-:W-:Y:S02]  /*17fb0*/  PRMT R16, RZ, 0x7610, R16 ;  /* 0x00007610ff107816 */ /* 0x000fe40000000010 */
[----:B------:R-:W-:Y:S01]  /*17fc0*/  PRMT R22, RZ, 0x7610, R22 ;  /* 0x00007610ff167816 */ /* 0x000fe20000000016 */
[----:B------:R-:W4:Y:S01]  /*17fd0*/  LDL R79, [R1+0x100c] ;  /* 0x00100c00014f7983 */ /* 0x000f220000100800 */
[----:B0-----:R-:W-:-:S03]  /*17fe0*/  @P1 IMAD.MOV.U32 R7, RZ, RZ, R39 ;  /* 0x000000ffff071224 */ /* 0x001fc600078e0027 */
[----:B------:R-:W4:Y:S01]  /*17ff0*/  LDL R39, [R1+0xab0] ;  /* 0x000ab00001277983 */ /* 0x000f220000100800 */
[----:B------:R-:W-:-:S03]  /*18000*/  @P1 IMAD.MOV.U32 R6, RZ, RZ, R36 ;  /* 0x000000ffff061224 */ /* 0x000fc600078e0024 */
[----:B------:R-:W4:Y:S01]  /*18010*/  LDL R36, [R1+0xab4] ;  /* 0x000ab40001247983 */ /* 0x000f220000100800 */
[----:B------:R-:W-:-:S03]  /*18020*/  ISETP.GT.AND P0, PT, R5, 0x37, PT ;  /* 0x000000370500780c */ /* 0x000fc60003f04270 */
[----:B------:R3:W4:Y:S01]  /*18030*/  @P1 LDG.E.U16 R76, desc[UR56][R6.64] ;  /* 0x00000038064c1981 */ /* 0x000722000c1e1500 */
[C---:B------:R-:W-:Y:S02]  /*18040*/  ISETP.GT.AND P1, PT, R5.reuse, 0x38, PT ;  /* 0x000000380500780c */ /* 0x040fe40003f24270 */
[----:B------:R-:W-:Y:S01]  /*18050*/  PRMT R157, RZ, 0x7610, R157 ;  /* 0x00007610ff9d7816 */ /* 0x000fe2000000009d */
[----:B------:R-:W4:Y:S01]  /*18060*/  LDL R86, [R1+0x870] ;  /* 0x0008700001567983 */ /* 0x000f220000100800 */
[----:B------:R-:W-:Y:S02]  /*18070*/  PRMT R240, RZ, 0x7610, R240 ;  /* 0x00007610fff07816 */ /* 0x000fe400000000f0 */
[----:B------:R-:W-:Y:S01]  /*18080*/  ISETP.GT.AND P2, PT, R5, 0x3f, PT ;  /* 0x0000003f0500780c */ /* 0x000fe20003f44270 */
[----:B------:R-:W4:Y:S02]  /*18090*/  LDL R85, [R1+0x874] ;  /* 0x0008740001557983 */ /* 0x000f240000100800 */
[----:B---3--:R-:W-:-:S02]  /*180a0*/  @P0 IMAD.MOV.U32 R6, RZ, RZ, R59 ;  /* 0x000000ffff060224 */ /* 0x008fc400078e003b */
[----:B--2---:R-:W-:Y:S02]  /*180b0*/  @P0 IMAD.MOV.U32 R7, RZ, RZ, R64 ;  /* 0x000000ffff070224 */ /* 0x004fe400078e0040 */
[----:B------:R-:W2:Y:S04]  /*180c0*/  LDL R64, [R1+0xaa8] ;  /* 0x000aa80001407983 */ /* 0x000ea80000100800 */
[----:B------:R4:W3:Y:S01]  /*180d0*/  @P0 LDG.E.U16 R61, desc[UR56][R6.64] ;  /* 0x00000038063d0981 */ /* 0x0008e2000c1e1500 */
[----:B------:R-:W-:Y:S01]  /*180e0*/  ISETP.GT.AND P0, PT, R5, 0x39, PT ;  /* 0x000000390500780c */ /* 0x000fe20003f04270 */
[----:B----4-:R-:W-:Y:S02]  /*180f0*/  @P1 IMAD.MOV.U32 R6, RZ, RZ, R48 ;  /* 0x000000ffff061224 */ /* 0x010fe400078e0030 */
[----:B------:R-:W4:Y:S01]  /*18100*/  LDL R48, [R1+0xaa0] ;  /* 0x000aa00001307983 */ /* 0x000f220000100800 */
[----:B------:R-:W-:-:S03]  /*18110*/  @P1 IMAD.MOV.U32 R7, RZ, RZ, R51 ;  /* 0x000000ffff071224 */ /* 0x000fc600078e0033 */
[----:B------:R-:W3:Y:S04]  /*18120*/  LDL R51, [R1+0xaac] ;  /* 0x000aac0001337983 */ /* 0x000ee80000100800 */
[----:B------:R0:W4:Y:S02]  /*18130*/  @P1 LDG.E.U16 R10, desc[UR56][R6.64] ;  /* 0x00000038060a1981 */ /* 0x000124000c1e1500 */
[----:B0-----:R-:W-:Y:S02]  /*18140*/  @P0 IMAD.MOV.U32 R6, RZ, RZ, R44 ;  /* 0x000000ffff060224 */ /* 0x001fe400078e002c */
[----:B------:R-:W4:Y:S01]  /*18150*/  LDL R44, [R1+0xaa4] ;  /* 0x000aa400012c7983 */ /* 0x000f220000100800 */
[----:B------:R-:W-:Y:S01]  /*18160*/  ISETP.GT.AND P1, PT, R5, 0x3a, PT ;  /* 0x0000003a0500780c */ /* 0x000fe20003f24270 */
[----:B------:R-:W-:-:S05]  /*18170*/  @P0 IMAD.MOV.U32 R7, RZ, RZ, R28 ;  /* 0x000000ffff070224 */ /* 0x000fca00078e001c */
[----:B------:R0:W4:Y:S07]  /*18180*/  @P0 LDG.E.U16 R12, desc[UR56][R6.64] ;  /* 0x00000038060c0981 */ /* 0x00012e000c1e1500 */
[----:B0-----:R-:W-:Y:S02]  /*18190*/  @P1 IMAD.MOV.U32 R6, RZ, RZ, R42 ;  /* 0x000000ffff061224 */ /* 0x001fe400078e002a */
[----:B------:R-:W-:Y:S01]  /*181a0*/  @P1 IMAD.MOV.U32 R7, RZ, RZ, R43 ;  /* 0x000000ffff071224 */ /* 0x000fe200078e002b */
[----:B------:R-:W4:Y:S04]  /*181b0*/  LDL R42, [R1+0xa9c] ;  /* 0x000a9c00012a7983 */ /* 0x000f280000100800 */
[----:B------:R-:W4:Y:S01]  /*181c0*/  LDL R43, [R1+0xa98] ;  /* 0x000a9800012b7983 */ /* 0x000f220000100800 */
[----:B------:R-:W-:-:S03]  /*181d0*/  ISETP.GT.AND P0, PT, R5, 0x3b, PT ;  /* 0x0000003b0500780c */ /* 0x000fc60003f04270 */
[----:B------:R0:W4:Y:S01]  /*181e0*/  @P1 LDG.E.U16 R16, desc[UR56][R6.64] ;  /* 0x0000003806101981 */ /* 0x000122000c1e1500 */
[----:B------:R-:W-:-:S09]  /*181f0*/  ISETP.GT.AND P1, PT, R5, 0x3c, PT ;  /* 0x0000003c0500780c */ /* 0x000fd20003f24270 */
[----:B0-----:R-:W-:Y:S02]  /*18200*/  @P0 IMAD.MOV.U32 R6, RZ, RZ, R29 ;  /* 0x000000ffff060224 */ /* 0x001fe400078e001d */
[----:B------:R-:W-:Y:S01]  /*18210*/  @P0 IMAD.MOV.U32 R7, RZ, RZ, R31 ;  /* 0x000000ffff070224 */ /* 0x000fe200078e001f */
[----:B------:R-:W4:Y:S04]  /*18220*/  LDL R29, [R1+0x10ac] ;  /* 0x0010ac00011d7983 */ /* 0x000f280000100800 */
[----:B------:R-:W4:Y:S04]  /*18230*/  LDL R31, [R1+0x10a8] ;  /* 0x0010a800011f7983 */ /* 0x000f280000100800 */
[----:B------:R0:W4:Y:S02]  /*18240*/  @P0 LDG.E.U16 R22, desc[UR56][R6.64] ;  /* 0x0000003806160981 */ /* 0x000124000c1e1500 */
[----:B0-----:R-:W-:-:S02]  /*18250*/  @P1 IMAD.MOV.U32 R7, RZ, RZ, R39 ;  /* 0x000000ffff071224 */ /* 0x001fc400078e0027 */
[----:B------:R-:W4:Y:S01]  /*18260*/  LDL R39, [R1+0xc9c] ;  /* 0x000c9c0001277983 */ /* 0x000f220000100800 */
[----:B------:R-:W-:-:S03]  /*18270*/  @P1 IMAD.MOV.U32 R6, RZ, RZ, R36 ;  /* 0x000000ffff061224 */ /* 0x000fc600078e0024 */
[----:B------:R-:W4:Y:S01]  /*18280*/  LDL R36, [R1+0x109c] ;  /* 0x00109c0001247983 */ /* 0x000f220000100800 */
[----:B------:R-:W-:-:S03]  /*18290*/  ISETP.GT.AND P0, PT, R5, 0x3d, PT ;  /* 0x0000003d0500780c */ /* 0x000fc60003f04270 */
[----:B------:R2:W4:Y:S01]  /*182a0*/  @P1 LDG.E.U16 R157, desc[UR56][R6.64] ;  /* 0x00000038069d1981 */ /* 0x000522000c1e1500 */
[----:B------:R-:W-:Y:S01]  /*182b0*/  ISETP.GT.AND P1, PT, R5, 0x3e, PT ;  /* 0x0000003e0500780c */ /* 0x000fe20003f24270 */
[----:B------:R-:W0:Y:S08]  /*182c0*/  S2R R59, SR_TID.X ;  /* 0x00000000003b7919 */ /* 0x000e300000002100 */
[----:B--2---:R-:W-:-:S02]  /*182d0*/  @P0 IMAD.MOV.U32 R7, RZ, RZ, R64 ;  /* 0x000000ffff070224 */ /* 0x004fc400078e0040 */
[----:B------:R-:W2:Y:S01]  /*182e0*/  LDL R64, [R1+0x1068] ;  /* 0x0010680001407983 */ /* 0x000ea20000100800 */
[----:B---3--:R-:W-:-:S03]  /*182f0*/  @P0 IMAD.MOV.U32 R6, RZ, RZ, R51 ;  /* 0x000000ffff060224 */ /* 0x008fc600078e0033 */
[----:B------:R-:W3:Y:S04]  /*18300*/  LDL R51, [R1+0x106c] ;  /* 0x00106c0001337983 */ /* 0x000ee80000100800 */
[----:B------:R4:W3:Y:S02]  /*18310*/  @P0 LDG.E.U16 R240, desc[UR56][R6.64] ;  /* 0x0000003806f00981 */ /* 0x0008e4000c1e1500 */
[----:B----4-:R-:W-:Y:S02]  /*18320*/  @P1 IMAD.MOV.U32 R6, RZ, RZ, R44 ;  /* 0x000000ffff061224 */ /* 0x010fe400078e002c */
[----:B------:R-:W4:Y:S01]  /*18330*/  LDL R44, [R1+0x104c] ;  /* 0x00104c00012c7983 */ /* 0x000f220000100800 */
[----:B0-----:R-:W-:Y:S01]  /*18340*/  LOP3.LUT R59, R59, 0x3f, RZ, 0xc0, !PT ;  /* 0x0000003f3b3b7812 */ /* 0x001fe200078ec0ff */
[----:B------:R-:W-:Y:S01]  /*18350*/  @P1 IMAD.MOV.U32 R7, RZ, RZ, R48 ;  /* 0x000000ffff071224 */ /* 0x000fe200078e0030 */
[----:B------:R-:W-:Y:S01]  /*18360*/  PRMT R58, RZ, 0x7610, R58 ;  /* 0x00007610ff3a7816 */ /* 0x000fe2000000003a */
[----:B------:R-:W4:Y:S01]  /*18370*/  LDL R48, [R1+0x1048] ;  /* 0x0010480001307983 */ /* 0x000f220000100800 */
[----:B------:R-:W-:-:S02]  /*18380*/  ISETP.GE.AND P0, PT, R59, R5, PT ;  /* 0x000000053b00720c */ /* 0x000fc40003f06270 */
[----:B------:R-:W-:-:S06]  /*18390*/  PRMT R5, RZ, 0x7610, R5 ;  /* 0x00007610ff057816 */ /* 0x000fcc0000000005 */
[----:B------:R0:W4:Y:S01]  /*183a0*/  @P1 LDG.E.U16 R5, desc[UR56][R6.64] ;  /* 0x0000003806051981 */ /* 0x000122000c1e1500 */
[----:B------:R-:W-:Y:S01]  /*183b0*/  PRMT R78, RZ, 0x7610, R78 ;  /* 0x00007610ff4e7816 */ /* 0x000fe2000000004e */
[----:B0-----:R-:W-:Y:S02]  /*183c0*/  @P2 IMAD.MOV.U32 R6, RZ, RZ, R42 ;  /* 0x000000ffff062224 */ /* 0x001fe400078e002a */
[----:B------:R-:W4:Y:S01]  /*183d0*/  LDL R42, [R1+0x102c] ;  /* 0x00102c00012a7983 */ /* 0x000f220000100800 */
[----:B------:R-:W-:-:S03]  /*183e0*/  @P2 IMAD.MOV.U32 R7, RZ, RZ, R43 ;  /* 0x000000ffff072224 */ /* 0x000fc600078e002b */
[----:B------:R-:W4:Y:S04]  /*183f0*/  LDL R43, [R1+0x1028] ;  /* 0x00102800012b7983 */ /* 0x000f280000100800 */
[----:B------:R0:W4:Y:S01]  /*18400*/  @P2 LDG.E.U16 R58, desc[UR56][R6.64] ;  /* 0x00000038063a2981 */ /* 0x000122000c1e1500 */
[----:B------:R-:W-:Y:S01]  /*18410*/  BAR.SYNC.DEFER_BLOCKING 0x0 ;  /* 0x0000000000007b1d */ /* 0x000fe20000010000 */
[----:B0-----:R-:W-:-:S05]  /*18420*/  @!P0 IMAD.MOV.U32 R6, RZ, RZ, R29 ;  /* 0x000000ffff068224 */ /* 0x001fca00078e001d */
[----:B------:R-:W4:Y:S01]  /*18430*/  LDL R29, [R1+0xfec] ;  /* 0x000fec00011d7983 */ /* 0x000f220000100800 */
[----:B------:R-:W-:-:S03]  /*18440*/  @!P0 IMAD.MOV.U32 R7, RZ, RZ, R31 ;  /* 0x000000ffff078224 */ /* 0x000fc600078e001f */
[----:B------:R-:W4:Y:S04]  /*18450*/  LDL R31, [R1+0xfe8] ;  /* 0x000fe800011f7983 */ /* 0x000f280000100800 */
[----:B------:R0:W4:Y:S02]  /*18460*/  @!P0 LDG.E.U16 R78, desc[UR56][R6.64] ;  /* 0x00000038064e8981 */ /* 0x000124000c1e1500 */
[----:B0-----:R-:W-:Y:S02]  /*18470*/  @!P0 IMAD.MOV.U32 R7, RZ, RZ, R39 ;  /* 0x000000ffff078224 */ /* 0x001fe400078e0027 */
[----:B------:R-:W4:Y:S01]  /*18480*/  LDL R39, [R1+0xfc8] ;  /* 0x000fc80001277983 */ /* 0x000f220000100800 */
[----:B------:R-:W-:-:S03]  /*18490*/  @!P0 IMAD.MOV.U32 R6, RZ, RZ, R36 ;  /* 0x000000ffff068224 */ /* 0x000fc600078e0024 */
[----:B------:R-:W4:Y:S01]  /*184a0*/  LDL R36, [R1+0xfcc] ;  /* 0x000fcc0001247983 */ /* 0x000f220000100800 */
[----:B------:R-:W-:Y:S02]  /*184b0*/  PRMT R75, RZ, 0x7610, R75 ;  /* 0x00007610ff4b7816 */ /* 0x000fe4000000004b */
[----:B------:R-:W-:-:S04]  /*184c0*/  PRMT R72, RZ, 0x7610, R72 ;  /* 0x00007610ff487816 */ /* 0x000fc80000000048 */
[----:B------:R0:W4:Y:S02]  /*184d0*/  @!P0 LDG.E.U16 R75, desc[UR56][R6.64] ;  /* 0x00000038064b8981 */ /* 0x000124000c1e1500 */
[----:B0-----:R-:W-:Y:S02]  /*184e0*/  @!P0 IMAD.MOV.U32 R6, RZ, RZ, R73 ;  /* 0x000000ffff068224 */ /* 0x001fe400078e0049 */
[----:B------:R-:W-:Y:S01]  /*184f0*/  @!P0 IMAD.MOV.U32 R7, RZ, RZ, R74 ;  /* 0x000000ffff078224 */ /* 0x000fe200078e004a */
[----:B------:R-:W4:Y:S04]  /*18500*/  LDL R73, [R1+0xfac] ;  /* 0x000fac0001497983 */ /* 0x000f280000100800 */
[----:B------:R-:W4:Y:S04]  /*18510*/  LDL R74, [R1+0xfa8] ;  /* 0x000fa800014a7983 */ /* 0x000f280000100800 */
[----:B------:R2:W4:Y:S01]  /*18520*/  @!P0 LDG.E.U16 R72, desc[UR56][R6.64] ;  /* 0x0000003806488981 */ /* 0x000522000c1e1500 */
[----:B------:R-:W-:Y:S01]  /*18530*/  PRMT R69, RZ, 0x7610, R69 ;  /* 0x00007610ff457816 */ /* 0x000fe20000000045 */
[----:B--2---:R-:W-:-:S02]  /*18540*/  @!P0 IMAD.MOV.U32 R7, RZ, RZ, R64 ;  /* 0x000000ffff078224 */ /* 0x004fc400078e0040 */
[----:B------:R-:W2:Y:S01]  /*18550*/  LDL R64, [R1+0xf88] ;  /* 0x000f880001407983 */ /* 0x000ea20000100800 */
[----:B---3--:R-:W-:-:S03]  /*18560*/  @!P0 IMAD.MOV.U32 R6, RZ, RZ, R51 ;  /* 0x000000ffff068224 */ /* 0x008fc600078e0033 */
[----:B------:R-:W3:Y:S04]  /*18570*/  LDL R51, [R1+0xf8c] ;  /* 0x000f8c0001337983 */ /* 0x000ee80000100800 */
[----:B------:R4:W3:Y:S02]  /*18580*/  @!P0 LDG.E.U16 R69, desc[UR56][R6.64] ;  /* 0x0000003806458981 */ /* 0x0008e4000c1e1500 */
[----:B----4-:R-:W-:Y:S02]  /*18590*/  @!P0 IMAD.MOV.U32 R6, RZ, RZ, R44 ;  /* 0x000000ffff068224 */ /* 0x010fe400078e002c */
[----:B------:R-:W4:Y:S01]  /*185a0*/  LDL R44, [R1+0xf6c] ;  /* 0x000f6c00012c7983 */ /* 0x000f220000100800 */
[----:B------:R-:W-:Y:S01]  /*185b0*/  PRMT R66, RZ, 0x7610, R66 ;  /* 0x00007610ff427816 */ /* 0x000fe20000000042 */
[----:B------:R-:W-:-:S02]  /*185c0*/  @!P0 IMAD.MOV.U32 R7, RZ, RZ, R48 ;  /* 0x000000ffff078224 */ /* 0x000fc400078e0030 */
[----:B------:R-:W4:Y:S01]  /*185d0*/  LDL R48, [R1+0xf68] ;  /* 0x000f680001307983 */ /* 0x000f220000100800 */
[----:B------:R-:W-:-:S03]  /*185e0*/  PRMT R63, RZ, 0x7610, R63 ;  /* 0x00007610ff3f7816 */ /* 0x000fc6000000003f */
[----:B------:R0:W4:Y:S01]  /*185f0*/  @!P0 LDG.E.U16 R66, desc[UR56][R6.64] ;  /* 0x0000003806428981 */ /* 0x000122000c1e1500 */
[----:B------:R-:W-:Y:S02]  /*18600*/  PRMT R60, RZ, 0x7610, R60 ;  /* 0x00007610ff3c7816 */ /* 0x000fe4000000003c */
[----:B------:R-:W-:Y:S01]  /*18610*/  PRMT R49, RZ, 0x7610, R49 ;  /* 0x00007610ff317816 */ /* 0x000fe20000000031 */
[----:B0-----:R-:W-:Y:S02]  /*18620*/  @!P0 IMAD.MOV.U32 R6, RZ, RZ, R42 ;  /* 0x000000ffff068224 */ /* 0x001fe400078e002a */
[----:B------:R-:W4:Y:S01]  /*18630*/  LDL R42, [R1+0xf4c] ;  /* 0x000f4c00012a7983 */ /* 0x000f220000100800 */
[----:B------:R-:W-:-:S03]  /*18640*/  @!P0 IMAD.MOV.U32 R7, RZ, RZ, R43 ;  /* 0x000000ffff078224 */ /* 0x000fc600078e002b */
[----:B------:R-:W4:Y:S04]  /*18650*/  LDL R43, [R1+0xf48] ;  /* 0x000f4800012b7983 */ /* 0x000f280000100800 */
[----:B------:R0:W4:Y:S02]  /*18660*/  @!P0 LDG.E.U16 R63, desc[UR56][R6.64] ;  /* 0x00000038063f8981 */ /* 0x000124000c1e1500 */
[----:B0-----:R-:W-:Y:S02]  /*18670*/  @!P0 IMAD.MOV.U32 R6, RZ, RZ, R79 ;  /* 0x000000ffff068224 */ /* 0x001fe400078e004f */
[----:B------:R-:W-:Y:S01]  /*18680*/  @!P0 IMAD.MOV.U32 R7, RZ, RZ, R82 ;  /* 0x000000ffff078224 */ /* 0x000fe200078e0052 */
[----:B------:R-:W4:Y:S04]  /*18690*/  LDL R79, [R1+0xf2c] ;  /* 0x000f2c00014f7983 */ /* 0x000f280000100800 */
[----:B------:R-:W4:Y:S04]  /*186a0*/  LDL R82, [R1+0xf28] ;  /* 0x000f280001527983 */ /* 0x000f280000100800 */
[----:B------:R0:W4:Y:S02]  /*186b0*/  @!P0 LDG.E.U16 R60, desc[UR56][R6.64] ;  /* 0x00000038063c8981 */ /* 0x000124000c1e1500 */
[----:B0-----:R-:W-:-:S02]  /*186c0*/  @!P0 IMAD.MOV.U32 R6, RZ, RZ, R29 ;  /* 0x000000ffff068224 */ /* 0x001fc400078e001d */
[----:B------:R-:W-:Y:S01]  /*186d0*/  @!P0 IMAD.MOV.U32 R7, RZ, RZ, R31 ;  /* 0x000000ffff078224 */ /* 0x000fe200078e001f */
[----:B------:R-:W4:Y:S04]  /*186e0*/  LDL R29, [R1+0xf0c] ;  /* 0x000f0c00011d7983 */ /* 0x000f280000100800 */
[----:B------:R-:W4:Y:S04]  /*186f0*/  LDL R31, [R1+0xf08] ;  /* 0x000f0800011f7983 */ /* 0x000f280000100800 */
[----:B------:R0:W4:Y:S02]  /*18700*/  @!P0 LDG.E.U16 R49, desc[UR56][R6.64] ;  /* 0x0000003806318981 */ /* 0x000124000c1e1500 */
[----:B0-----:R-:W-:-:S02]  /*18710*/  @!P0 IMAD.MOV.U32 R7, RZ, RZ, R39 ;  /* 0x000000ffff078224 */ /* 0x001fc400078e0027 */
        /* <DEDUP_REMOVED lines=49> */
[----:B------:R-:W4:Y:S01]  /*18a30*/  LDL R73, [R1+0xdec] ;  /* 0x000dec0001497983 */ /* 0x000f220000100800 */
[----:B------:R-:W-:-:S03]  /*18a40*/  @!P0 IMAD.MOV.U32 R7, RZ, RZ, R74 ;  /* 0x000000ffff078224 */ /* 0x000fc600078e004a */
[----:B------:R-:W4:Y:S04]  /*18a50*/  LDL R74, [R1+0xde8] ;  /* 0x000de800014a7983 */ /* 0x000f280000100800 */
[----:B------:R2:W4:Y:S01]  /*18a60*/  @!P0 LDG.E.U16 R34, desc[UR56][R6.64] ;  /* 0x0000003806228981 */ /* 0x000522000c1e1500 */
[----:B------:R-:W-:Y:S01]  /*18a70*/  PRMT R32, RZ, 0x7610, R32 ;  /* 0x00007610ff207816 */ /* 0x000fe20000000020 */
[----:B--2---:R-:W-:Y:S02]  /*18a80*/  @!P0 IMAD.MOV.U32 R7, RZ, RZ, R64 ;  /* 0x000000ffff078224 */ /* 0x004fe400078e0040 */
        /* <DEDUP_REMOVED lines=133> */
[----:B------:R-:W-:Y:S01]  /*192e0*/  @!P0 IMAD.MOV.U32 R7, RZ, RZ, R48 ;  /* 0x000000ffff078224 */ /* 0x000fe200078e0030 */
[----:B------:R-:W-:Y:S01]  /*192f0*/  PRMT R232, RZ, 0x7610, R232 ;  /* 0x00007610ffe87816 */ /* 0x000fe200000000e8 */
[----:B------:R-:W4:Y:S04]  /*19300*/  LDL R48, [R1+0x8f0] ;  /* 0x0008f00001307983 */ /* 0x000f280000100800 */
[----:B------:R0:W4:Y:S01]  /*19310*/  @!P0 LDG.E.U16 R233, desc[UR56][R6.64] ;  /* 0x0000003806e98981 */ /* 0x000122000c1e1500 */
[----:B------:R-:W-:-:S02]  /*19320*/  PRMT R231, RZ, 0x7610, R231 ;  /* 0x00007610ffe77816 */ /* 0x000fc400000000e7 */
[----:B------:R-:W-:Y:S01]  /*19330*/  PRMT R230, RZ, 0x7610, R230 ;  /* 0x00007610ffe67816 */ /* 0x000fe200000000e6 */
[----:B0-----:R-:W-:Y:S02]  /*19340*/  @!P0 IMAD.MOV.U32 R6, RZ, RZ, R42 ;  /* 0x000000ffff068224 */ /* 0x001fe400078e002a */
[----:B------:R-:W4:Y:S01]  /*19350*/  LDL R42, [R1+0x8d4] ;  /* 0x0008d400012a7983 */ /* 0x000f220000100800 */
[----:B------:R-:W-:-:S03]  /*19360*/  @!P0 IMAD.MOV.U32 R7, RZ, RZ, R43 ;  /* 0x000000ffff078224 */ /* 0x000fc600078e002b */
[----:B------:R-:W4:Y:S04]  /*19370*/  LDL R43, [R1+0x8d0] ;  /* 0x0008d000012b7983 */ /* 0x000f280000100800 */
[----:B------:R0:W4:Y:S02]  /*19380*/  @!P0 LDG.E.U16 R232, desc[UR56][R6.64] ;  /* 0x0000003806e88981 */ /* 0x000124000c1e1500 */
[----:B0-----:R-:W-:Y:S01]  /*19390*/  @!P0 IMAD.MOV.U32 R6, RZ, RZ, R79 ;  /* 0x000000ffff068224 */ /* 0x001fe200078e004f */
[----:B------:R-:W-:Y:S01]  /*193a0*/  PRMT R229, RZ, 0x7610, R229 ;  /* 0x00007610ffe57816 */ /* 0x000fe200000000e5 */
[----:B------:R-:W4:Y:S01]  /*193b0*/  LDL R79, [R1+0x850] ;  /* 0x00085000014f7983 */ /* 0x000f220000100800 */
[----:B------:R-:W-:Y:S01]  /*193c0*/  @!P0 IMAD.MOV.U32 R7, RZ, RZ, R82 ;  /* 0x000000ffff078224 */ /* 0x000fe200078e0052 */
[----:B------:R-:W-:-:S02]  /*193d0*/  PRMT R228, RZ, 0x7610, R228 ;  /* 0x00007610ffe47816 */ /* 0x000fc400000000e4 */
        /* <DEDUP_REMOVED lines=11> */
[----:B------:R0:W4:Y:S01]  /*19490*/  @!P0 LDG.E.U16 R229, desc[UR56][R6.64] ;  /* 0x0000003806e58981 */ /* 0x000122000c1e1500 */
[----:B------:R-:W-:Y:S01]  /*194a0*/  PRMT R227, RZ, 0x7610, R227 ;  /* 0x00007610ffe37816 */ /* 0x000fe200000000e3 */
[----:B0-----:R-:W-:Y:S02]  /*194b0*/  @!P0 IMAD.MOV.U32 R6, RZ, RZ, R73 ;  /* 0x000000ffff068224 */ /* 0x001fe400078e0049 */
[----:B------:R-:W4:Y:S01]  /*194c0*/  LDL R73, [R1+0x830] ;  /* 0x0008300001497983 */ /* 0x000f220000100800 */
[----:B------:R-:W-:-:S03]  /*194d0*/  @!P0 IMAD.MOV.U32 R7, RZ, RZ, R74 ;  /* 0x000000ffff078224 */ /* 0x000fc600078e004a */
[----:B------:R-:W4:Y:S04]  /*194e0*/  LDL R74, [R1+0x854] ;  /* 0x00085400014a7983 */ /* 0x000f280000100800 */
[----:B------:R2:W4:Y:S02]  /*194f0*/  @!P0 LDG.E.U16 R228, desc[UR56][R6.64] ;  /* 0x0000003806e48981 */ /* 0x000524000c1e1500 */
        /* <DEDUP_REMOVED lines=29> */
[----:B------:R0:W4:Y:S01]  /*196d0*/  @!P0 LDG.E.U16 R223, desc[UR56][R6.64] ;  /* 0x0000003806df8981 */ /* 0x000122000c1e1500 */
[----:B------:R-:W-:Y:S01]  /*196e0*/  PRMT R221, RZ, 0x7610, R221 ;  /* 0x00007610ffdd7816 */ /* 0x000fe200000000dd */
[----:B0-----:R-:W-:Y:S02]  /*196f0*/  @!P0 IMAD.MOV.U32 R6, RZ, RZ, R85 ;  /* 0x000000ffff068224 */ /* 0x001fe400078e0055 */
[----:B------:R-:W-:-:S05]  /*19700*/  @!P0 IMAD.MOV.U32 R7, RZ, RZ, R86 ;  /* 0x000000ffff078224 */ /* 0x000fca00078e0056 */
[----:B------:R0:W4:Y:S01]  /*19710*/  @!P0 LDG.E.U16 R222, desc[UR56][R6.64] ;  /* 0x0000003806de8981 */ /* 0x000122000c1e1500 */
[----:B------:R-:W-:Y:S01]  /*19720*/  PRMT R220, RZ, 0x7610, R220 ;  /* 0x00007610ffdc7816 */ /* 0x000fe200000000dc */
[----:B0-----:R-:W-:Y:S02]  /*19730*/  @!P0 IMAD.MOV.U32 R6, RZ, RZ, R74 ;  /* 0x000000ffff068224 */ /* 0x001fe400078e004a */
[----:B------:R-:W-:Y:S01]  /*19740*/  @!P0 IMAD.MOV.U32 R7, RZ, RZ, R79 ;  /* 0x000000ffff078224 */ /* 0x000fe200078e004f */
[----:B------:R-:W4:Y:S04]  /*19750*/  LDL R74, [R1+0x774] ;  /* 0x00077400014a7983 */ /* 0x000f280000100800 */
[----:B------:R0:W4:Y:S04]  /*19760*/  @!P0 LDG.E.U16 R221, desc[UR56][R6.64] ;  /* 0x0000003806dd8981 */ /* 0x000128000c1e1500 */
[----:B------:R-:W4:Y:S01]  /*19770*/  LDL R79, [R1+0x770] ;  /* 0x00077000014f7983 */ /* 0x000f220000100800 */
[----:B------:R-:W-:Y:S01]  /*19780*/  PRMT R219, RZ, 0x7610, R219 ;  /* 0x00007610ffdb7816 */ /* 0x000fe200000000db */
[----:B0-----:R-:W-:-:S02]  /*19790*/  @!P0 IMAD.MOV.U32 R7, RZ, RZ, R73 ;  /* 0x000000ffff078224 */ /* 0x001fc400078e0049 */
[----:B------:R-:W4:Y:S01]  /*197a0*/  LDL R73, [R1+0x750] ;  /* 0x0007500001497983 */ /* 0x000f220000100800 */
[----:B--2---:R-:W-:-:S03]  /*197b0*/  @!P0 IMAD.MOV.U32 R6, RZ, RZ, R64 ;  /* 0x000000ffff068224 */ /* 0x004fc600078e0040 */
[----:B------:R-:W2:Y:S04]  /*197c0*/  LDL R64, [R1+0x754] ;  /* 0x0007540001407983 */ /* 0x000ea80000100800 */
[----:B------:R0:W2:Y:S02]  /*197d0*/  @!P0 LDG.E.U16 R220, desc[UR56][R6.64] ;  /* 0x0000003806dc8981 */ /* 0x0000a4000c1e1500 */
[----:B0-----:R-:W-:Y:S02]  /*197e0*/  @!P0 IMAD.MOV.U32 R7, RZ, RZ, R82 ;  /* 0x000000ffff078224 */ /* 0x001fe400078e0052 */
[----:B---3--:R-:W-:-:S05]  /*197f0*/  @!P0 IMAD.MOV.U32 R6, RZ, RZ, R51 ;  /* 0x000000ffff068224 */ /* 0x008fca00078e0033 */
[----:B------:R4:W3:Y:S02]  /*19800*/  @!P0 LDG.E.U16 R219, desc[UR56][R6.64] ;  /* 0x0000003806db8981 */ /* 0x0008e4000c1e1500 */
[----:B----4-:R-:W-:Y:S02]  /*19810*/  @!P0 IMAD.MOV.U32 R6, RZ, RZ, R44 ;  /* 0x000000ffff068224 */ /* 0x010fe400078e002c */
[----:B------:R-:W4:Y:S01]  /*19820*/  LDL R44, [R1+0x734] ;  /* 0x00073400012c7983 */ /* 0x000f220000100800 */
[----:B------:R-:W-:Y:S01]  /*19830*/  PRMT R218, RZ, 0x7610, R218 ;  /* 0x00007610ffda7816 */ /* 0x000fe200000000da */
[----:B------:R-:W-:Y:S01]  /*19840*/  @!P0 IMAD.MOV.U32 R7, RZ, RZ, R48 ;  /* 0x000000ffff078224 */ /* 0x000fe200078e0030 */
[----:B------:R-:W-:Y:S01]  /*19850*/  PRMT R217, RZ, 0x7610, R217 ;  /* 0x00007610ffd97816 */ /* 0x000fe200000000d9 */
[----:B------:R-:W3:Y:S04]  /*19860*/  LDL.LU R51, [R1+0x730] ;  /* 0x0007300001337983 */ /* 0x000ee80000300800 */
[----:B------:R0:W3:Y:S01]  /*19870*/  @!P0 LDG.E.U16 R218, desc[UR56][R6.64] ;  /* 0x0000003806da8981 */ /* 0x0000e2000c1e1500 */
[----:B------:R-:W-:-:S03]  /*19880*/  PRMT R216, RZ, 0x7610, R216 ;  /* 0x00007610ffd87816 */ /* 0x000fc600000000d8 */
[----:B------:R-:W3:Y:S01]  /*19890*/  LDL.LU R48, [R1+0x714] ;  /* 0x0007140001307983 */ /* 0x000ee20000300800 */
[----:B0-----:R-:W-:Y:S02]  /*198a0*/  @!P0 IMAD.MOV.U32 R6, RZ, RZ, R42 ;  /* 0x000000ffff068224 */ /* 0x001fe400078e002a */
[----:B------:R-:W-:-:S05]  /*198b0*/  @!P0 IMAD.MOV.U32 R7, RZ, RZ, R43 ;  /* 0x000000ffff078224 */ /* 0x000fca00078e002b */
[----:B------:R0:W3:Y:S02]  /*198c0*/  @!P0 LDG.E.U16 R217, desc[UR56][R6.64] ;  /* 0x0000003806d98981 */ /* 0x0000e4000c1e1500 */
[----:B0-----:R-:W-:Y:S02]  /*198d0*/  @!P0 IMAD.MOV.U32 R6, RZ, RZ, R29 ;  /* 0x000000ffff068224 */ /* 0x001fe400078e001d */
[----:B------:R-:W-:Y:S02]  /*198e0*/  @!P0 IMAD.MOV.U32 R7, RZ, RZ, R31 ;  /* 0x000000ffff078224 */ /* 0x000fe400078e001f */
[----:B------:R-:W3:Y:S04]  /*198f0*/  LDL.LU R31, [R1+0x710] ;  /* 0x00071000011f7983 */ /* 0x000ee80000300800 */
[----:B------:R0:W3:Y:S04]  /*19900*/  @!P0 LDG.E.U16 R216, desc[UR56][R6.64] ;  /* 0x0000003806d88981 */ /* 0x0000e8000c1e1500 */
[----:B------:R-:W3:Y:S04]  /*19910*/  LDL.LU R29, [R1+0x6f0] ;  /* 0x0006f000011d7983 */ /* 0x000ee80000300800 */
[----:B------:R-:W3:Y:S01]  /*19920*/  LDL R94, [R1+0x6d0] ;  /* 0x0006d000015e7983 */ /* 0x000ee20000100800 */
[----:B0-----:R-:W-:-:S03]  /*19930*/  @!P0 IMAD.MOV.U32 R7, RZ, RZ, R39 ;  /* 0x000000ffff078224 */ /* 0x001fc600078e0027 */
[----:B------:R-:W3:Y:S04]  /*19940*/  LDL R43, [R1+0xa94] ;  /* 0x000a9400012b7983 */ /* 0x000ee80000100800 */
[----:B------:R-:W3:Y:S04]  /*19950*/  LDL R39, [R1+0xca8] ;  /* 0x000ca80001277983 */ /* 0x000ee80000100800 */
[----:B------:R-:W3:Y:S01]  /*19960*/  LDL.LU R42, [R1+0x6f4] ;  /* 0x0006f400012a7983 */ /* 0x000ee20000300800 */
[----:B------:R-:W-:-:S03]  /*19970*/  @!P0 IMAD.MOV.U32 R6, RZ, RZ, R36 ;  /* 0x000000ffff068224 */ /* 0x000fc600078e0024 */
[----:B------:R-:W3:Y:S04]  /*19980*/  LDL.LU R36, [R1+0x6d4] ;  /* 0x0006d40001247983 */ /* 0x000ee80000300800 */
[----:B------:R-:W3:Y:S04]  /*19990*/  LDL R91, [R1+0xc98] ;  /* 0x000c9800015b7983 */ /* 0x000ee80000100800 */
[----:B------:R-:W3:Y:S01]  /*199a0*/  LDL R89, [R1+0x1098] ;  /* 0x0010980001597983 */ /* 0x000ee20000100800 */
[----:B------:R-:W-:-:S03]  /*199b0*/  PRMT R215, RZ, 0x7610, R215 ;  /* 0x00007610ffd77816 */ /* 0x000fc600000000d7 */
[----:B------:R-:W3:Y:S04]  /*199c0*/  LDL R86, [R1+0x1080] ;  /* 0x0010800001567983 */ /* 0x000ee80000100800 */
[----:B------:R-:W3:Y:S01]  /*199d0*/  LDL R85, [R1+0x1084] ;  /* 0x0010840001557983 */ /* 0x000ee20000100800 */
[----:B------:R-:W-:-:S03]  /*199e0*/  PRMT R214, RZ, 0x7610, R214 ;  /* 0x00007610ffd67816 */ /* 0x000fc600000000d6 */
[----:B------:R0:W3:Y:S04]  /*199f0*/  @!P0 LDG.E.U16 R215, desc[UR56][R6.64] ;  /* 0x0000003806d78981 */ /* 0x0000e8000c1e1500 */
[----:B------:R-:W3:Y:S01]  /*19a00*/  LDL R82, [R1+0x1060] ;  /* 0x0010600001527983 */ /* 0x000ee20000100800 */
[----:B------:R-:W-:Y:S02]  /*19a10*/  PRMT R213, RZ, 0x7610, R213 ;  /* 0x00007610ffd57816 */ /* 0x000fe400000000d5 */
[----:B------:R-:W-:Y:S01]  /*19a20*/  PRMT R212, RZ, 0x7610, R212 ;  /* 0x00007610ffd47816 */ /* 0x000fe200000000d4 */
[----:B------:R-:W3:Y:S01]  /*19a30*/  LDL R97, [R1+0xfe0] ;  /* 0x000fe00001617983 */ /* 0x000ee20000100800 */
[----:B0-----:R-:W-:-:S03]  /*19a40*/  @!P0 IMAD.MOV.U32 R6, RZ, RZ, R74 ;  /* 0x000000ffff068224 */ /* 0x001fc600078e004a */
[----:B------:R-:W3:Y:S01]  /*19a50*/  LDL R74, [R1+0x1040] ;  /* 0x00104000014a7983 */ /* 0x000ee20000100800 */
[----:B------:R-:W-:Y:S01]  /*19a60*/  @!P0 IMAD.MOV.U32 R7, RZ, RZ, R79 ;  /* 0x000000ffff078224 */ /* 0x000fe200078e004f */
[----:B------:R-:W-:Y:S02]  /*19a70*/  PRMT R211, RZ, 0x7610, R211 ;  /* 0x00007610ffd37816 */ /* 0x000fe400000000d3 */
[----:B------:R-:W3:Y:S04]  /*19a80*/  LDL R79, [R1+0x1064] ;  /* 0x00106400014f7983 */ /* 0x000ee80000100800 */
[----:B------:R0:W3:Y:S01]  /*19a90*/  @!P0 LDG.E.U16 R214, desc[UR56][R6.64] ;  /* 0x0000003806d68981 */ /* 0x0000e2000c1e1500 */
[----:B------:R-:W-:Y:S02]  /*19aa0*/  PRMT R210, RZ, 0x7610, R210 ;  /* 0x00007610ffd27816 */ /* 0x000fe400000000d2 */
[----:B------:R-:W-:Y:S01]  /*19ab0*/  PRMT R209, RZ, 0x7610, R209 ;  /* 0x00007610ffd17816 */ /* 0x000fe200000000d1 */
[----:B------:R-:W3:Y:S01]  /*19ac0*/  LDL R96, [R1+0xfe4] ;  /* 0x000fe40001607983 */ /* 0x000ee20000100800 */
[----:B------:R-:W-:-:S02]  /*19ad0*/  PRMT R208, RZ, 0x7610, R208 ;  /* 0x00007610ffd07816 */ /* 0x000fc400000000d0 */
[----:B------:R-:W-:Y:S01]  /*19ae0*/  PRMT R207, RZ, 0x7610, R207 ;  /* 0x00007610ffcf7816 */ /* 0x000fe200000000cf */
[----:B------:R-:W3:Y:S01]  /*19af0*/  LDL R95, [R1+0xfc0] ;  /* 0x000fc000015f7983 */ /* 0x000ee20000100800 */
[----:B0-----:R-:W-:-:S03]  /*19b00*/  @!P0 IMAD.MOV.U32 R7, RZ, RZ, R73 ;  /* 0x000000ffff078224 */ /* 0x001fc600078e0049 */
[----:B------:R-:W3:Y:S01]  /*19b10*/  LDL R73, [R1+0x1044] ;  /* 0x0010440001497983 */ /* 0x000ee20000100800 */
[----:B--2---:R-:W-:-:S03]  /*19b20*/  @!P0 IMAD.MOV.U32 R6, RZ, RZ, R64 ;  /* 0x000000ffff068224 */ /* 0x004fc600078e0040 */
[----:B------:R-:W2:Y:S04]  /*19b30*/  LDL R64, [R1+0x1020] ;  /* 0x0010200001407983 */ /* 0x000ea80000100800 */
[----:B------:R4:W2:Y:S02]  /*19b40*/  @!P0 LDG.E.U16 R213, desc[UR56][R6.64] ;  /* 0x0000003806d58981 */ /* 0x0008a4000c1e1500 */
[----:B----4-:R-:W-:Y:S02]  /*19b50*/  @!P0 IMAD.MOV.U32 R6, RZ, RZ, R44 ;  /* 0x000000ffff068224 */ /* 0x010fe400078e002c */
[----:B------:R-:W4:Y:S01]  /*19b60*/  LDL R44, [R1+0x1024] ;  /* 0x00102400012c7983 */ /* 0x000f220000100800 */
[----:B---3--:R-:W-:-:S05]  /*19b70*/  @!P0 IMAD.MOV.U32 R7, RZ, RZ, R51 ;  /* 0x000000ffff078224 */ /* 0x008fca00078e0033 */
[----:B------:R0:W3:Y:S02]  /*19b80*/  @!P0 LDG.E.U16 R212, desc[UR56][R6.64] ;  /* 0x0000003806d48981 */ /* 0x0000e4000c1e1500 */
[----:B0-----:R-:W-:Y:S01]  /*19b90*/  @!P0 IMAD.MOV.U32 R6, RZ, RZ, R48 ;  /* 0x000000ffff068224 */ /* 0x001fe200078e0030 */
[----:B------:R-:W-:Y:S01]  /*19ba0*/  PRMT R206, RZ, 0x7610, R206 ;  /* 0x00007610ffce7816 */ /* 0x000fe200000000ce */
[----:B------:R-:W-:-:S05]  /*19bb0*/  @!P0 IMAD.MOV.U32 R7, RZ, RZ, R31 ;  /* 0x000000ffff078224 */ /* 0x000fca00078e001f */
[----:B------:R0:W3:Y:S02]  /*19bc0*/  @!P0 LDG.E.U16 R211, desc[UR56][R6.64] ;  /* 0x0000003806d38981 */ /* 0x0000e4000c1e1500 */
[----:B0-----:R-:W-:Y:S02]  /*19bd0*/  @!P0 IMAD.MOV.U32 R7, RZ, RZ, R29 ;  /* 0x000000ffff078224 */ /* 0x001fe400078e001d */
[----:B------:R-:W-:-:S05]  /*19be0*/  @!P0 IMAD.MOV.U32 R6, RZ, RZ, R42 ;  /* 0x000000ffff068224 */ /* 0x000fca00078e002a */
[----:B------:R0:W3:Y:S02]  /*19bf0*/  @!P0 LDG.E.U16 R210, desc[UR56][R6.64] ;  /* 0x0000003806d28981 */ /* 0x0000e4000c1e1500 */
[----:B0-----:R-:W-:Y:S02]  /*19c00*/  @!P0 IMAD.MOV.U32 R6, RZ, RZ, R36 ;  /* 0x000000ffff068224 */ /* 0x001fe400078e0024 */
[----:B------:R-:W-:Y:S02]  /*19c10*/  @!P0 IMAD.MOV.U32 R7, RZ, RZ, R94 ;  /* 0x000000ffff078224 */ /* 0x000fe400078e005e */
[----:B------:R-:W3:Y:S04]  /*19c20*/  LDL R94, [R1+0xfc4] ;  /* 0x000fc400015e7983 */ /* 0x000ee80000100800 */
[----:B------:R0:W3:Y:S02]  /*19c30*/  @!P0 LDG.E.U16 R209, desc[UR56][R6.64] ;  /* 0x0000003806d18981 */ /* 0x0000e4000c1e1500 */
[----:B0-----:R-:W-:-:S02]  /*19c40*/  @!P0 IMAD.MOV.U32 R6, RZ, RZ, R39 ;  /* 0x000000ffff068224 */ /* 0x001fc400078e0027 */
[----:B------:R-:W3:Y:S01]  /*19c50*/  LDL R39, [R1+0x1004] ;  /* 0x0010040001277983 */ /* 0x000ee20000100800 */
[----:B------:R-:W-:-:S03]  /*19c60*/  @!P0 IMAD.MOV.U32 R7, RZ, RZ, R43 ;  /* 0x000000ffff078224 */ /* 0x000fc600078e002b */
[----:B------:R-:W3:Y:S04]  /*19c70*/  LDL R43, [R1+0x1000] ;  /* 0x00100000012b7983 */ /* 0x000ee80000100800 */
[----:B------:R0:W3:Y:S02]  /*19c80*/  @!P0 LDG.E.U16 R208, desc[UR56][R6.64] ;  /* 0x0000003806d08981 */ /* 0x0000e4000c1e1500 */
[----:B0-----:R-:W-:Y:S02]  /*19c90*/  @!P0 IMAD.MOV.U32 R6, RZ, RZ, R89 ;  /* 0x000000ffff068224 */ /* 0x001fe400078e0059 */
[----:B------:R-:W-:Y:S01]  /*19ca0*/  @!P0 IMAD.MOV.U32 R7, RZ, RZ, R91 ;  /* 0x000000ffff078224 */ /* 0x000fe200078e005b */
[----:B------:R-:W3:Y:S04]  /*19cb0*/  LDL R89, [R1+0xfa4] ;  /* 0x000fa40001597983 */ /* 0x000ee80000100800 */
[----:B------:R0:W3:Y:S04]  /*19cc0*/  @!P0 LDG.E.U16 R207, desc[UR56][R6.64] ;  /* 0x0000003806cf8981 */ /* 0x0000e8000c1e1500 */
[----:B------:R-:W3:Y:S01]  /*19cd0*/  LDL R91, [R1+0xfa0] ;  /* 0x000fa000015b7983 */ /* 0x000ee20000100800 */
[----:B------:R-:W-:Y:S01]  /*19ce0*/  PRMT R205, RZ, 0x7610, R205 ;  /* 0x00007610ffcd7816 */ /* 0x000fe200000000cd */
[----:B0-----:R-:W-:-:S02]  /*19cf0*/  @!P0 IMAD.MOV.U32 R6, RZ, RZ, R85 ;  /* 0x000000ffff068224 */ /* 0x001fc400078e0055 */
        /* <DEDUP_REMOVED lines=10> */
[----:B0-----:R-:W-:-:S02]  /*19da0*/  @!P0 IMAD.MOV.U32 R6, RZ, RZ, R73 ;  /* 0x000000ffff068224 */ /* 0x001fc400078e0049 */
[----:B------:R-:W-:Y:S01]  /*19db0*/  @!P0 IMAD.MOV.U32 R7, RZ, RZ, R74 ;  /* 0x000000ffff078224 */ /* 0x000fe200078e004a */
[----:B------:R-:W-:Y:S04]  /*19dc0*/  STL [R1+0x10e4], R4 ;  /* 0x0010e40401007387 */ /* 0x000fe80000100800 */
[----:B------:R4:W3:Y:S01]  /*19dd0*/  @!P0 LDG.E.U16 R204, desc[UR56][R6.64] ;  /* 0x0000003806cc8981 */ /* 0x0008e2000c1e1500 */
[----:B------:R-:W-:Y:S01]  /*19de0*/  PRMT R203, RZ, 0x7610, R203 ;  /* 0x00007610ffcb7816 */ /* 0x000fe200000000cb */
[----:B------:R-:W0:Y:S02]  /*19df0*/  S2R R150, SR_TID.X ;  /* 0x0000000000967919 */ /* 0x000e240000002100 */
[----:B------:R-:W3:Y:S04]  /*19e00*/  LDL R74, [R1+0xf40] ;  /* 0x000f4000014a7983 */ /* 0x000ee80000100800 */
[----:B------:R-:W3:Y:S01]  /*19e10*/  LDL R73, [R1+0xf20] ;  /* 0x000f200001497983 */ /* 0x000ee20000100800 */
[----:B----4-:R-:W-:-:S03]  /*19e20*/  @!P0 IMAD.MOV.U32 R6, RZ, RZ, R44 ;  /* 0x000000ffff068224 */ /* 0x010fc600078e002c */
[----:B------:R-:W4:Y:S01]  /*19e30*/  LDL R44, [R1+0xf44] ;  /* 0x000f4400012c7983 */ /* 0x000f220000100800 */
[----:B--2---:R-:W-:Y:S01]  /*19e40*/  @!P0 IMAD.MOV.U32 R7, RZ, RZ, R64 ;  /* 0x000000ffff078224 */ /* 0x004fe200078e0040 */
[----:B0-----:R-:W-:Y:S02]  /*19e50*/  LOP3.LUT R150, R150, 0x3f, RZ, 0xc0, !PT ;  /* 0x0000003f96967812 */ /* 0x001fe400078ec0ff */
[----:B------:R-:W2:Y:S04]  /*19e60*/  LDL R64, [R1+0xf24] ;  /* 0x000f240001407983 */ /* 0x000ea80000100800 */
[----:B------:R3:W2:Y:S01]  /*19e70*/  @!P0 LDG.E.U16 R203, desc[UR56][R6.64] ;  /* 0x0000003806cb8981 */ /* 0x0006a2000c1e1500 */
[----:B------:R-:W-:Y:S02]  /*19e80*/  PRMT R202, RZ, 0x7610, R202 ;  /* 0x00007610ffca7816 */ /* 0x000fe400000000ca */
[----:B------:R-:W-:-:S02]  /*19e90*/  PRMT R201, RZ, 0x7610, R201 ;  /* 0x00007610ffc97816 */ /* 0x000fc400000000c9 */
[----:B------:R-:W-:Y:S02]  /*19ea0*/  PRMT R200, RZ, 0x7610, R200 ;  /* 0x00007610ffc87816 */ /* 0x000fe400000000c8 */
[----:B------:R-:W-:Y:S01]  /*19eb0*/  PRMT R199, RZ, 0x7610, R199 ;  /* 0x00007610ffc77816 */ /* 0x000fe200000000c7 */
[----:B------:R-:W-:Y:S01]  /*19ec0*/  STS.U16 [R4+UR6+0x10000], R159 ;  /* 0x0100009f04007988 */ /* 0x000fe20008000406 */
[----:B------:R-:W-:-:S03]  /*19ed0*/  PRMT R198, RZ, 0x7610, R198 ;  /* 0x00007610ffc67816 */ /* 0x000fc600000000c6 */
[----:B------:R-:W-:Y:S04]  /*19ee0*/  STS.U16 [R4+UR6+0x10400], R155 ;  /* 0x0104009b04007988 */ /* 0x000fe80008000406 */
[----:B------:R-:W-:Y:S04]  /*19ef0*/  STS.U16 [R4+UR6+0x10800], R23 ;  /* 0x0108001704007988 */ /* 0x000fe80008000406 */
[----:B------:R-:W-:Y:S04]  /*19f00*/  STS.U16 [R4+UR6+0x10c00], R18 ;  /* 0x010c001204007988 */ /* 0x000fe80008000406 */
[----:B------:R-:W-:Y:S04]  /*19f10*/  STS.U16 [R4+UR6+0x11000], R15 ;  /* 0x0110000f04007988 */ /* 0x000fe80008000406 */
[----:B------:R-:W-:Y:S04]  /*19f20*/  STS.U16 [R4+UR6+0x11400], R13 ;  /* 0x0114000d04007988 */ /* 0x000fe80008000406 */
[----:B------:R-:W-:Y:S04]  /*19f30*/  STS.U16 [R4+UR6+0x11800], R11 ;  /* 0x0118000b04007988 */ /* 0x000fe80008000406 */
[----:B------:R0:W-:Y:S01]  /*19f40*/  STS.U16 [R4+UR6+0x11c00], R10 ;  /* 0x011c000a04007988 */ /* 0x0001e20008000406 */
[----:B------:R-:W-:-:S03]  /*19f50*/  PRMT R197, RZ, 0x7610, R197 ;  /* 0x00007610ffc57816 */ /* 0x000fc600000000c5 */
[----:B0-----:R-:W2:Y:S01]  /*19f60*/  LDL R4, [R1+0xf04] ;  /* 0x000f040001047983 */ /* 0x001ea20000100800 */
[----:B---3--:R-:W-:Y:S02]  /*19f70*/  @!P0 IMAD.MOV.U32 R6, RZ, RZ, R39 ;  /* 0x000000ffff068224 */ /* 0x008fe400078e0027 */
[----:B------:R-:W0:Y:S01]  /*19f80*/  S2R R39, SR_TID.X ;  /* 0x0000000000277919 */ /* 0x000e220000002100 */
[----:B------:R-:W-:Y:S02]  /*19f90*/  @!P0 IMAD.MOV.U32 R7, RZ, RZ, R43 ;  /* 0x000000ffff078224 */ /* 0x000fe400078e002b */
[----:B------:R-:W-:-:S03]  /*19fa0*/  IMAD.SHL.U32 R43, R150, 0x2, RZ ;  /* 0x00000002962b7824 */ /* 0x000fc600078e00ff */
[----:B------:R1:W3:Y:S01]  /*19fb0*/  @!P0 LDG.E.U16 R202, desc[UR56][R6.64] ;  /* 0x0000003806ca8981 */ /* 0x0002e2000c1e1500 */
[----:B0-----:R-:W-:-:S05]  /*19fc0*/  LOP3.LUT R39, R39, 0x40, RZ, 0xc0, !PT ;  /* 0x0000004027277812 */ /* 0x001fca00078ec0ff */
[----:B------:R-:W-:Y:S02]  /*19fd0*/  IMAD R39, R39, 0x80, R43 ;  /* 0x0000008027277824 */ /* 0x000fe400078e022b */
[----:B------:R-:W3:Y:S01]  /*19fe0*/  LDL R43, [R1+0xf00] ;  /* 0x000f0000012b7983 */ /* 0x000ee20000100800 */
[----:B-1----:R-:W-:Y:S02]  /*19ff0*/  @!P0 IMAD.MOV.U32 R6, RZ, RZ, R96 ;  /* 0x000000ffff068224 */ /* 0x002fe400078e0060 */
[----:B------:R-:W-:Y:S01]  /*1a000*/  @!P0 IMAD.MOV.U32 R7, RZ, RZ, R97 ;  /* 0x000000ffff078224 */ /* 0x000fe200078e0061 */
[----:B------:R-:W3:Y:S04]  /*1a010*/  LDL R96, [R1+0xee0] ;  /* 0x000ee00001607983 */ /* 0x000ee80000100800 */
[----:B------:R0:W3:Y:S02]  /*1a020*/  @!P0 LDG.E.U16 R201, desc[UR56][R6.64] ;  /* 0x0000003806c98981 */ /* 0x0000e4000c1e1500 */
[----:B0-----:R-:W-:-:S02]  /*1a030*/  @!P0 IMAD.MOV.U32 R6, RZ, RZ, R94 ;  /* 0x000000ffff068224 */ /* 0x001fc400078e005e */
[----:B------:R-:W-:Y:S01]  /*1a040*/  @!P0 IMAD.MOV.U32 R7, RZ, RZ, R95 ;  /* 0x000000ffff078224 */ /* 0x000fe200078e005f */
[----:B------:R-:W3:Y:S04]  /*1a050*/  LDL R94, [R1+0xec0] ;  /* 0x000ec000015e7983 */ /* 0x000ee80000100800 */
[----:B------:R0:W3:Y:S04]  /*1a060*/  @!P0 LDG.E.U16 R200, desc[UR56][R6.64] ;  /* 0x0000003806c88981 */ /* 0x0000e8000c1e1500 */
[----:B------:R-:W3:Y:S01]  /*1a070*/  LDL R95, [R1+0xee4] ;  /* 0x000ee400015f7983 */ /* 0x000ee20000100800 */
[----:B0-----:R-:W-:-:S02]  /*1a080*/  @!P0 IMAD.MOV.U32 R6, RZ, RZ, R89 ;  /* 0x000000ffff068224 */ /* 0x001fc400078e0059 */
[----:B------:R-:W-:Y:S01]  /*1a090*/  @!P0 IMAD.MOV.U32 R7, RZ, RZ, R91 ;  /* 0x000000ffff078224 */ /* 0x000fe200078e005b */
[----:B------:R-:W3:Y:S04]  /*1a0a0*/  LDL R89, [R1+0xea4] ;  /* 0x000ea40001597983 */ /* 0x000ee80000100800 */
[----:B------:R0:W3:Y:S04]  /*1a0b0*/  @!P0 LDG.E.U16 R199, desc[UR56][R6.64] ;  /* 0x0000003806c78981 */ /* 0x0000e8000c1e1500 */
[----:B------:R-:W3:Y:S01]  /*1a0c0*/  LDL R91, [R1+0xea0] ;  /* 0x000ea000015b7983 */ /* 0x000ee20000100800 */
[----:B0-----:R-:W-:-:S02]  /*1a0d0*/  @!P0 IMAD.MOV.U32 R6, RZ, RZ, R85 ;  /* 0x000000ffff068224 */ /* 0x001fc400078e0055 */
[----:B------:R-:W-:Y:S01]  /*1a0e0*/  @!P0 IMAD.MOV.U32 R7, RZ, RZ, R86 ;  /* 0x000000ffff078224 */ /* 0x000fe200078e0056 */
[----:B------:R-:W-:Y:S01]  /*1a0f0*/  PRMT R196, RZ, 0x7610, R196 ;  /* 0x00007610ffc47816 */ /* 0x000fe200000000c4 */
        /* <DEDUP_REMOVED lines=9> */
[----:B----4-:R-:W-:-:S03]  /*1a190*/  @!P0 IMAD.MOV.U32 R6, RZ, RZ, R44 ;  /* 0x000000ffff068224 */ /* 0x010fc600078e002c */
[----:B------:R-:W4:Y:S01]  /*1a1a0*/  LDL R44, [R1+0xec4] ;  /* 0x000ec400012c7983 */ /* 0x000f220000100800 */
[----:B------:R-:W-:Y:S01]  /*1a1b0*/  @!P0 IMAD.MOV.U32 R7, RZ, RZ, R74 ;  /* 0x000000ffff078224 */ /* 0x000fe200078e004a */
[----:B------:R-:W-:Y:S02]  /*1a1c0*/  PRMT R194, RZ, 0x7610, R194 ;  /* 0x00007610ffc27816 */ /* 0x000fe400000000c2 */
[----:B------:R-:W4:Y:S04]  /*1a1d0*/  LDL R74, [R1+0xe40] ;  /* 0x000e4000014a7983 */ /* 0x000f280000100800 */
[----:B------:R2:W4:Y:S02]  /*1a1e0*/  @!P0 LDG.E.U16 R196, desc[UR56][R6.64] ;  /* 0x0000003806c48981 */ /* 0x000524000c1e1500 */
[----:B--2---:R-:W-:-:S02]  /*1a1f0*/  @!P0 IMAD.MOV.U32 R6, RZ, RZ, R64 ;  /* 0x000000ffff068224 */ /* 0x004fc400078e0040 */
[----:B------:R-:W-:Y:S01]  /*1a200*/  @!P0 IMAD.MOV.U32 R7, RZ, RZ, R73 ;  /* 0x000000ffff078224 */ /* 0x000fe200078e0049 */
[----:B------:R-:W-:Y:S01]  /*1a210*/  PRMT R193, RZ, 0x7610, R193 ;  /* 0x00007610ffc17816 */ /* 0x000fe200000000c1 */
[----:B------:R-:W2:Y:S04]  /*1a220*/  LDL R73, [R1+0xe20] ;  /* 0x000e200001497983 */ /* 0x000ea80000100800 */
[----:B------:R0:W2:Y:S04]  /*1a230*/  @!P0 LDG.E.U16 R195, desc[UR56][R6.64] ;  /* 0x0000003806c38981 */ /* 0x0000a8000c1e1500 */
[----:B------:R-:W2:Y:S01]  /*1a240*/  LDL R64, [R1+0xe24] ;  /* 0x000e240001407983 */ /* 0x000ea20000100800 */
[----:B0-----:R-:W-:-:S02]  /*1a250*/  @!P0 IMAD.MOV.U32 R6, RZ, RZ, R4 ;  /* 0x000000ffff068224 */ /* 0x001fc400078e0004 */
[----:B---3--:R-:W-:Y:S02]  /*1a260*/  @!P0 IMAD.MOV.U32 R7, RZ, RZ, R43 ;  /* 0x000000ffff078224 */ /* 0x008fe400078e002b */
[----:B------:R-:W3:Y:S04]  /*1a270*/  LDL R43, [R1+0xe44] ;  /* 0x000e4400012b7983 */ /* 0x000ee80000100800 */
[----:B------:R0:W2:Y:S02]  /*1a280*/  @!P0 LDG.E.U16 R194, desc[UR56][R6.64] ;  /* 0x0000003806c28981 */ /* 0x0000a4000c1e1500 */
[----:B0-----:R-:W-:Y:S01]  /*1a290*/  @!P0 IMAD.MOV.U32 R7, RZ, RZ, R96 ;  /* 0x000000ffff078224 */ /* 0x001fe200078e0060 */
[----:B------:R-:W0:Y:S01]  /*1a2a0*/  S2R R150, SR_TID.X ;  /* 0x0000000000967919 */ /* 0x000e220000002100 */
[----:B------:R-:W1:Y:S01]  /*1a2b0*/  S2R R4, SR_TID.X ;  /* 0x0000000000047919 */ /* 0x000e620000002100 */
[----:B------:R-:W-:-:S02]  /*1a2c0*/  LOP3.LUT R39, R39, 0x10, RZ, 0x3c, !PT ;  /* 0x0000001027277812 */ /* 0x000fc400078e3cff */
[----:B------:R-:W-:Y:S01]  /*1a2d0*/  PRMT R192, RZ, 0x7610, R192 ;  /* 0x00007610ffc07816 */ /* 0x000fe200000000c0 */
[----:B------:R-:W2:Y:S01]  /*1a2e0*/  LDL R96, [R1+0xde0] ;  /* 0x000de00001607983 */ /* 0x000ea20000100800 */
[----:B------:R-:W-:-:S03]  /*1a2f0*/  @!P0 IMAD.MOV.U32 R6, RZ, RZ, R95 ;  /* 0x000000ffff068224 */ /* 0x000fc600078e005f */
[----:B------:R-:W-:Y:S04]  /*1a300*/  STS.U16 [R39+UR6+0x10080], R166 ;  /* 0x010080a627007988 */ /* 0x000fe80008000406 */
[----:B------:R4:W2:Y:S01]  /*1a310*/  @!P0 LDG.E.U16 R193, desc[UR56][R6.64] ;  /* 0x0000003806c18981 */ /* 0x0008a2000c1e1500 */
[----:B------:R-:W-:Y:S02]  /*1a320*/  PRMT R191, RZ, 0x7610, R191 ;  /* 0x00007610ffbf7816 */ /* 0x000fe400000000bf */
[----:B------:R-:W-:Y:S01]  /*1a330*/  PRMT R190, RZ, 0x7610, R190 ;  /* 0x00007610ffbe7816 */ /* 0x000fe200000000be */
[----:B------:R-:W2:Y:S01]  /*1a340*/  LDL R95, [R1+0xde4] ;  /* 0x000de400015f7983 */ /* 0x000ea20000100800 */
[----:B----4-:R-:W-:-:S03]  /*1a350*/  @!P0 IMAD.MOV.U32 R6, RZ, RZ, R44 ;  /* 0x000000ffff068224 */ /* 0x010fc600078e002c */
[----:B------:R-:W4:Y:S01]  /*1a360*/  LDL R44, [R1+0xe00] ;  /* 0x000e0000012c7983 */ /* 0x000f220000100800 */
[----:B------:R-:W-:Y:S01]  /*1a370*/  @!P0 IMAD.MOV.U32 R7, RZ, RZ, R94 ;  /* 0x000000ffff078224 */ /* 0x000fe200078e005e */
[----:B0-----:R-:W-:Y:S02]  /*1a380*/  LOP3.LUT R150, R150, 0x3f, RZ, 0xc0, !PT ;  /* 0x0000003f96967812 */ /* 0x001fe400078ec0ff */
[----:B------:R-:W-:Y:S04]  /*1a390*/  STS.U16 [R39+UR6+0x10480], R163 ;  /* 0x010480a327007988 */ /* 0x000fe80008000406 */
[----:B------:R-:W-:Y:S04]  /*1a3a0*/  STS.U16 [R39+UR6+0x10880], R158 ;  /* 0x0108809e27007988 */ /* 0x000fe80008000406 */
[----:B------:R-:W-:Y:S04]  /*1a3b0*/  STS.U16 [R39+UR6+0x10c80], R153 ;  /* 0x010c809927007988 */ /* 0x000fe80008000406 */
[----:B------:R-:W-:Y:S01]  /*1a3c0*/  STS.U16 [R39+UR6+0x11080], R20 ;  /* 0x0110801427007988 */ /* 0x000fe20008000406 */
[----:B-1----:R-:W-:-:S03]  /*1a3d0*/  LOP3.LUT R4, R4, 0x40, RZ, 0xc0, !PT ;  /* 0x0000004004047812 */ /* 0x002fc600078ec0ff */
[----:B------:R-:W-:Y:S04]  /*1a3e0*/  STS.U16 [R39+UR6+0x11480], R17 ;  /* 0x0114801127007988 */ /* 0x000fe80008000406 */
[----:B------:R-:W-:Y:S04]  /*1a3f0*/  STS.U16 [R39+UR6+0x11880], R14 ;  /* 0x0118800e27007988 */ /* 0x000fe80008000406 */
[----:B------:R0:W4:Y:S04]  /*1a400*/  @!P0 LDG.E.U16 R192, desc[UR56][R6.64] ;  /* 0x0000003806c08981 */ /* 0x000128000c1e1500 */
[----:B------:R1:W-:Y:S01]  /*1a410*/  STS.U16 [R39+UR6+0x11c80], R12 ;  /* 0x011c800c27007988 */ /* 0x0003e20008000406 */
[----:B------:R-:W-:-:S03]  /*1a420*/  PRMT R189, RZ, 0x7610, R189 ;  /* 0x00007610ffbd7816 */ /* 0x000fc600000000bd */
[----:B------:R-:W4:Y:S01]  /*1a430*/  LDL R94, [R1+0xdc0] ;  /* 0x000dc000015e7983 */ /* 0x000f220000100800 */
[----:B0-----:R-:W-:Y:S02]  /*1a440*/  @!P0 IMAD.MOV.U32 R6, RZ, RZ, R89 ;  /* 0x000000ffff068224 */ /* 0x001fe400078e0059 */
[----:B------:R-:W-:Y:S01]  /*1a450*/  @!P0 IMAD.MOV.U32 R7, RZ, RZ, R91 ;  /* 0x000000ffff078224 */ /* 0x000fe200078e005b */
[----:B------:R-:W4:Y:S01]  /*1a460*/  LDL R89, [R1+0xda4] ;  /* 0x000da40001597983 */ /* 0x000f220000100800 */
[----:B-1----:R-:W-:-:S03]  /*1a470*/  IMAD.SHL.U32 R39, R150, 0x2, RZ ;  /* 0x0000000296277824 */ /* 0x002fc600078e00ff */
[----:B------:R0:W4:Y:S01]  /*1a480*/  @!P0 LDG.E.U16 R191, desc[UR56][R6.64] ;  /* 0x0000003806bf8981 */ /* 0x000122000c1e1500 */
[----:B------:R-:W-:-:S03]  /*1a490*/  IMAD R4, R4, 0x80, R39 ;  /* 0x0000008004047824 */ /* 0x000fc600078e0227 */
[----:B------:R-:W4:Y:S04]  /*1a4a0*/  LDL R39, [R1+0xe04] ;  /* 0x000e040001277983 */ /* 0x000f280000100800 */
[----:B------:R-:W4:Y:S01]  /*1a4b0*/  LDL R91, [R1+0xda0] ;  /* 0x000da000015b7983 */ /* 0x000f220000100800 */
[----:B0-----:R-:W-:Y:S02]  /*1a4c0*/  @!P0 IMAD.MOV.U32 R6, RZ, RZ, R85 ;  /* 0x000000ffff068224 */ /* 0x001fe400078e0055 */
[----:B------:R-:W-:Y:S01]  /*1a4d0*/  @!P0 IMAD.MOV.U32 R7, RZ, RZ, R86 ;  /* 0x000000ffff078224 */ /* 0x000fe200078e0056 */
[----:B------:R-:W-:Y:S01]  /*1a4e0*/  PRMT R188, RZ, 0x7610, R188 ;  /* 0x00007610ffbc7816 */ /* 0x000fe200000000bc */
[----:B------:R-:W4:Y:S04]  /*1a4f0*/  LDL R86, [R1+0xd80] ;  /* 0x000d800001567983 */ /* 0x000f280000100800 */
[----:B------:R0:W4:Y:S04]  /*1a500*/  @!P0 LDG.E.U16 R190, desc[UR56][R6.64] ;  /* 0x0000003806be8981 */ /* 0x000128000c1e1500 */
[----:B------:R-:W4:Y:S01]  /*1a510*/  LDL R85, [R1+0xd84] ;  /* 0x000d840001557983 */ /* 0x000f220000100800 */
[----:B0-----:R-:W-:-:S02]  /*1a520*/  @!P0 IMAD.MOV.U32 R6, RZ, RZ, R79 ;  /* 0x000000ffff068224 */ /* 0x001fc400078e004f */
[----:B------:R-:W-:Y:S01]  /*1a530*/  @!P0 IMAD.MOV.U32 R7, RZ, RZ, R82 ;  /* 0x000000ffff078224 */ /* 0x000fe200078e0052 */
[----:B------:R-:W-:Y:S01]  /*1a540*/  PRMT R187, RZ, 0x7610, R187 ;  /* 0x00007610ffbb7816 */ /* 0x000fe200000000bb */
[----:B------:R-:W4:Y:S04]  /*1a550*/  LDL R82, [R1+0xd60] ;  /* 0x000d600001527983 */ /* 0x000f280000100800 */
[----:B------:R0:W4:Y:S04]  /*1a560*/  @!P0 LDG.E.U16 R189, desc[UR56][R6.64] ;  /* 0x0000003806bd8981 */ /* 0x000128000c1e1500 */
[----:B------:R-:W4:Y:S01]  /*1a570*/  LDL R79, [R1+0xd64] ;  /* 0x000d6400014f7983 */ /* 0x000f220000100800 */
[----:B0-----:R-:W-:Y:S01]  /*1a580*/  @!P0 IMAD.MOV.U32 R7, RZ, RZ, R74 ;  /* 0x000000ffff078224 */ /* 0x001fe200078e004a */
[----:B------:R-:W-:-:S02]  /*1a590*/  PRMT R186, RZ, 0x7610, R186 ;  /* 0x00007610ffba7816 */ /* 0x000fc400000000ba */
[----:B------:R-:W4:Y:S01]  /*1a5a0*/  LDL R74, [R1+0xd40] ;  /* 0x000d4000014a7983 */ /* 0x000f220000100800 */
[----:B---3--:R-:W-:-:S03]  /*1a5b0*/  @!P0 IMAD.MOV.U32 R6, RZ, RZ, R43 ;  /* 0x000000ffff068224 */ /* 0x008fc600078e002b */
[----:B------:R-:W3:Y:S04]  /*1a5c0*/  LDL R43, [R1+0xdc4] ;  /* 0x000dc400012b7983 */ /* 0x000ee80000100800 */
[----:B------:R2:W3:Y:S02]  /*1a5d0*/  @!P0 LDG.E.U16 R188, desc[UR56][R6.64] ;  /* 0x0000003806bc8981 */ /* 0x0004e4000c1e1500 */
[----:B--2---:R-:W-:Y:S02]  /*1a5e0*/  @!P0 IMAD.MOV.U32 R6, RZ, RZ, R64 ;  /* 0x000000ffff068224 */ /* 0x004fe400078e0040 */
[----:B------:R-:W-:Y:S01]  /*1a5f0*/  @!P0 IMAD.MOV.U32 R7, RZ, RZ, R73 ;  /* 0x000000ffff078224 */ /* 0x000fe200078e0049 */
[----:B------:R-:W-:Y:S01]  /*1a600*/  PRMT R185, RZ, 0x7610, R185 ;  /* 0x00007610ffb97816 */ /* 0x000fe200000000b9 */
[----:B------:R-:W2:Y:S04]  /*1a610*/  LDL R73, [R1+0xd20] ;  /* 0x000d200001497983 */ /* 0x000ea80000100800 */
[----:B------:R4:W2:Y:S04]  /*1a620*/  @!P0 LDG.E.U16 R187, desc[UR56][R6.64] ;  /* 0x0000003806bb8981 */ /* 0x0008a8000c1e1500 */
[----:B------:R-:W2:Y:S01]  /*1a630*/  LDL R64, [R1+0xd24] ;  /* 0x000d240001407983 */ /* 0x000ea20000100800 */
[----:B----4-:R-:W-:-:S03]  /*1a640*/  @!P0 IMAD.MOV.U32 R7, RZ, RZ, R44 ;  /* 0x000000ffff078224 */ /* 0x010fc600078e002c */
[----:B------:R-:W4:Y:S01]  /*1a650*/  LDL R44, [R1+0xd44] ;  /* 0x000d4400012c7983 */ /* 0x000f220000100800 */
[----:B------:R-:W-:-:S05]  /*1a660*/  LOP3.LUT R4, R4, 0x20, RZ, 0x3c, !PT ;  /* 0x0000002004047812 */ /* 0x000fca00078e3cff */
[----:B------:R-:W-:Y:S04]  /*1a670*/  STS.U16 [R4+UR6+0x10100], R172 ;  /* 0x010100ac04007988 */ /* 0x000fe80008000406 */
[----:B------:R-:W-:Y:S04]  /*1a680*/  STS.U16 [R4+UR6+0x10500], R169 ;  /* 0x010500a904007988 */ /* 0x000fe80008000406 */
[----:B------:R-:W-:Y:S04]  /*1a690*/  STS.U16 [R4+UR6+0x10900], R165 ;  /* 0x010900a504007988 */ /* 0x000fe80008000406 */
[----:B------:R-:W-:Y:S01]  /*1a6a0*/  STS.U16 [R4+UR6+0x10d00], R161 ;  /* 0x010d00a104007988 */ /* 0x000fe20008000406 */
[----:B------:R-:W0:Y:S01]  /*1a6b0*/  S2R R150, SR_TID.X ;  /* 0x0000000000967919 */ /* 0x000e220000002100 */
[----:B------:R-:W-:-:S05]  /*1a6c0*/  @!P0 IMAD.MOV.U32 R6, RZ, RZ, R39 ;  /* 0x000000ffff068224 */ /* 0x000fca00078e0027 */
[----:B------:R1:W2:Y:S02]  /*1a6d0*/  @!P0 LDG.E.U16 R186, desc[UR56][R6.64] ;  /* 0x0000003806ba8981 */ /* 0x0002a4000c1e1500 */
[----:B-1----:R-:W-:Y:S02]  /*1a6e0*/  @!P0 IMAD.MOV.U32 R6, RZ, RZ, R95 ;  /* 0x000000ffff068224 */ /* 0x002fe400078e005f */
[----:B------:R-:W-:Y:S01]  /*1a6f0*/  @!P0 IMAD.MOV.U32 R7, RZ, RZ, R96 ;  /* 0x000000ffff078224 */ /* 0x000fe200078e0060 */
[----:B------:R-:W-:Y:S04]  /*1a700*/  STS.U16 [R4+UR6+0x11100], R156 ;  /* 0x0111009c04007988 */ /* 0x000fe80008000406 */
[----:B------:R1:W2:Y:S04]  /*1a710*/  @!P0 LDG.E.U16 R185, desc[UR56][R6.64] ;  /* 0x0000003806b98981 */ /* 0x0002a8000c1e1500 */
[----:B------:R-:W-:Y:S04]  /*1a720*/  STS.U16 [R4+UR6+0x11500], R152 ;  /* 0x0115009804007988 */ /* 0x000fe80008000406 */
[----:B------:R-:W-:Y:S04]  /*1a730*/  STS.U16 [R4+UR6+0x11900], R19 ;  /* 0x0119001304007988 */ /* 0x000fe80008000406 */
[----:B------:R1:W-:Y:S01]  /*1a740*/  STS.U16 [R4+UR6+0x11d00], R16 ;  /* 0x011d001004007988 */ /* 0x0003e20008000406 */
[----:B------:R-:W-:-:S02]  /*1a750*/  PRMT R184, RZ, 0x7610, R184 ;  /* 0x00007610ffb87816 */ /* 0x000fc400000000b8 */
[----:B0-----:R-:W-:Y:S01]  /*1a760*/  LOP3.LUT R150, R150, 0x3f, RZ, 0xc0, !PT ;  /* 0x0000003f96967812 */ /* 0x001fe200078ec0ff */
[----:B------:R-:W2:Y:S01]  /*1a770*/  LDL R96, [R1+0xce0] ;  /* 0x000ce00001607983 */ /* 0x000ea20000100800 */
[----:B------:R-:W-:Y:S02]  /*1a780*/  PRMT R183, RZ, 0x7610, R183 ;  /* 0x00007610ffb77816 */ /* 0x000fe400000000b7 */
[----:B------:R-:W-:Y:S01]  /*1a790*/  PRMT R182, RZ, 0x7610, R182 ;  /* 0x00007610ffb67816 */ /* 0x000fe200000000b6 */
[----:B------:R-:W2:Y:S01]  /*1a7a0*/  LDL R95, [R1+0xce4] ;  /* 0x000ce400015f7983 */ /* 0x000ea20000100800 */
[----:B-1----:R-:W0:Y:S01]  /*1a7b0*/  S2R R4, SR_TID.X ;  /* 0x0000000000047919 */ /* 0x002e220000002100 */
[----:B------:R-:W-:Y:S02]  /*1a7c0*/  @!P0 IMAD.MOV.U32 R7, RZ, RZ, R94 ;  /* 0x000000ffff078224 */ /* 0x000fe400078e005e */
[----:B------:R-:W-:Y:S01]  /*1a7d0*/  IMAD.SHL.U32 R39, R150, 0x2, RZ ;  /* 0x0000000296277824 */ /* 0x000fe200078e00ff */
[----:B------:R-:W-:Y:S01]  /*1a7e0*/  PRMT R181, RZ, 0x7610, R181 ;  /* 0x00007610ffb57816 */ /* 0x000fe200000000b5 */
[----:B------:R-:W2:Y:S01]  /*1a7f0*/  LDL R94, [R1+0xcc0] ;  /* 0x000cc000015e7983 */ /* 0x000ea20000100800 */
[----:B0-----:R-:W-:-:S05]  /*1a800*/  LOP3.LUT R4, R4, 0x40, RZ, 0xc0, !PT ;  /* 0x0000004004047812 */ /* 0x001fca00078ec0ff */
[----:B------:R-:W-:Y:S02]  /*1a810*/  IMAD R4, R4, 0x80, R39 ;  /* 0x0000008004047824 */ /* 0x000fe400078e0227 */
[----:B------:R-:W2:Y:S01]  /*1a820*/  LDL R39, [R1+0xd04] ;  /* 0x000d040001277983 */ /* 0x000ea20000100800 */
[----:B---3--:R-:W-:-:S03]  /*1a830*/  @!P0 IMAD.MOV.U32 R6, RZ, RZ, R43 ;  /* 0x000000ffff068224 */ /* 0x008fc600078e002b */
[----:B------:R-:W3:Y:S04]  /*1a840*/  LDL R43, [R1+0xd00] ;  /* 0x000d0000012b7983 */ /* 0x000ee80000100800 */
[----:B------:R0:W3:Y:S02]  /*1a850*/  @!P0 LDG.E.U16 R184, desc[UR56][R6.64] ;  /* 0x0000003806b88981 */ /* 0x0000e4000c1e1500 */
[----:B0-----:R-:W-:Y:S02]  /*1a860*/  @!P0 IMAD.MOV.U32 R6, RZ, RZ, R89 ;  /* 0x000000ffff068224 */ /* 0x001fe400078e0059 */
        /* <DEDUP_REMOVED lines=18> */
[----:B------:R-:W-:-:S03]  /*1a990*/  @!P0 IMAD.MOV.U32 R7, RZ, RZ, R74 ;  /* 0x000000ffff078224 */ /* 0x000fc600078e004a */
[----:B------:R-:W4:Y:S04]  /*1a9a0*/  LDL R74, [R1+0xa28] ;  /* 0x000a2800014a7983 */ /* 0x000f280000100800 */
[----:B------:R2:W4:Y:S02]  /*1a9b0*/  @!P0 LDG.E.U16 R180, desc[UR56][R6.64] ;  /* 0x0000003806b48981 */ /* 0x000524000c1e1500 */
[----:B--2---:R-:W-:Y:S02]  /*1a9c0*/  @!P0 IMAD.MOV.U32 R6, RZ, RZ, R64 ;  /* 0x000000ffff068224 */ /* 0x004fe400078e0040 */
[----:B------:R-:W-:Y:S01]  /*1a9d0*/  @!P0 IMAD.MOV.U32 R7, RZ, RZ, R73 ;  /* 0x000000ffff078224 */ /* 0x000fe200078e0049 */
[----:B------:R-:W-:Y:S01]  /*1a9e0*/  PRMT R178, RZ, 0x7610, R178 ;  /* 0x00007610ffb27816 */ /* 0x000fe200000000b2 */
[----:B------:R-:W2:Y:S04]  /*1a9f0*/  LDL R73, [R1+0xa08] ;  /* 0x000a080001497983 */ /* 0x000ea80000100800 */
[----:B------:R0:W2:Y:S01]  /*1aa00*/  @!P0 LDG.E.U16 R179, desc[UR56][R6.64] ;  /* 0x0000003806b38981 */ /* 0x0000a2000c1e1500 */
[----:B------:R-:W-:-:S03]  /*1aa10*/  PRMT R177, RZ, 0x7610, R177 ;  /* 0x00007610ffb17816 */ /* 0x000fc600000000b1 */
[----:B------:R-:W2:Y:S01]  /*1aa20*/  LDL R64, [R1+0xa0c] ;  /* 0x000a0c0001407983 */ /* 0x000ea20000100800 */
[----:B------:R-:W-:-:S05]  /*1aa30*/  LOP3.LUT R4, R4, 0x30, RZ, 0x3c, !PT ;  /* 0x0000003004047812 */ /* 0x000fca00078e3cff */
[----:B------:R-:W-:Y:S04]  /*1aa40*/  STS.U16 [R4+UR6+0x10180], R175 ;  /* 0x010180af04007988 */ /* 0x000fe80008000406 */
[----:B------:R-:W-:Y:S04]  /*1aa50*/  STS.U16 [R4+UR6+0x10580], R174 ;  /* 0x010580ae04007988 */ /* 0x000fe80008000406 */
[----:B------:R-:W-:Y:S04]  /*1aa60*/  STS.U16 [R4+UR6+0x10980], R171 ;  /* 0x010980ab04007988 */ /* 0x000fe80008000406 */
[----:B------:R-:W-:Y:S01]  /*1aa70*/  STS.U16 [R4+UR6+0x10d80], R168 ;  /* 0x010d80a804007988 */ /* 0x000fe20008000406 */
[----:B------:R-:W1:Y:S03]  /*1aa80*/  S2R R150, SR_TID.X ;  /* 0x0000000000967919 */ /* 0x000e660000002100 */
[----:B------:R-:W-:Y:S04]  /*1aa90*/  STS.U16 [R4+UR6+0x11180], R164 ;  /* 0x011180a404007988 */ /* 0x000fe80008000406 */
[----:B------:R-:W-:Y:S04]  /*1aaa0*/  STS.U16 [R4+UR6+0x11580], R160 ;  /* 0x011580a004007988 */ /* 0x000fe80008000406 */
[----:B------:R-:W-:Y:S04]  /*1aab0*/  STS.U16 [R4+UR6+0x11980], R154 ;  /* 0x0119809a04007988 */ /* 0x000fe80008000406 */
[----:B------:R0:W-:Y:S02]  /*1aac0*/  STS.U16 [R4+UR6+0x11d80], R22 ;  /* 0x011d801604007988 */ /* 0x0001e40008000406 */
[----:B0-----:R-:W0:Y:S01]  /*1aad0*/  S2R R4, SR_TID.X ;  /* 0x0000000000047919 */ /* 0x001e220000002100 */
[----:B------:R-:W-:-:S02]  /*1aae0*/  @!P0 IMAD.MOV.U32 R6, RZ, RZ, R39 ;  /* 0x000000ffff068224 */ /* 0x000fc400078e0027 */
[----:B---3--:R-:W-:Y:S02]  /*1aaf0*/  @!P0 IMAD.MOV.U32 R7, RZ, RZ, R43 ;  /* 0x000000ffff078224 */ /* 0x008fe400078e002b */
[----:B------:R-:W3:Y:S04]  /*1ab00*/  LDL R43, [R1+0xa2c] ;  /* 0x000a2c00012b7983 */ /* 0x000ee80000100800 */
[----:B------:R1:W2:Y:S02]  /*1ab10*/  @!P0 LDG.E.U16 R178, desc[UR56][R6.64] ;  /* 0x0000003806b28981 */ /* 0x0002a4000c1e1500 */
[----:B-1----:R-:W-:Y:S02]  /*1ab20*/  @!P0 IMAD.MOV.U32 R6, RZ, RZ, R95 ;  /* 0x000000ffff068224 */ /* 0x002fe400078e005f */
[----:B------:R-:W-:-:S05]  /*1ab30*/  @!P0 IMAD.MOV.U32 R7, RZ, RZ, R96 ;  /* 0x000000ffff078224 */ /* 0x000fca00078e0060 */
[----:B------:R4:W2:Y:S01]  /*1ab40*/  @!P0 LDG.E.U16 R177, desc[UR56][R6.64] ;  /* 0x0000003806b18981 */ /* 0x0008a2000c1e1500 */
[----:B------:R-:W-:Y:S02]  /*1ab50*/  LOP3.LUT R150, R150, 0x3f, RZ, 0xc0, !PT ;  /* 0x0000003f96967812 */ /* 0x000fe400078ec0ff */
[----:B0-----:R-:W-:-:S03]  /*1ab60*/  LOP3.LUT R4, R4, 0x40, RZ, 0xc0, !PT ;  /* 0x0000004004047812 */ /* 0x001fc600078ec0ff */
[----:B------:R-:W-:Y:S02]  /*1ab70*/  IMAD.SHL.U32 R39, R150, 0x2, RZ ;  /* 0x0000000296277824 */ /* 0x000fe400078e00ff */
[----:B----4-:R-:W-:Y:S02]  /*1ab80*/  @!P0 IMAD.MOV.U32 R6, RZ, RZ, R44 ;  /* 0x000000ffff068224 */ /* 0x010fe400078e002c */
[----:B------:R-:W4:Y:S01]  /*1ab90*/  LDL R44, [R1+0x9e8] ;  /* 0x0009e800012c7983 */ /* 0x000f220000100800 */
[----:B------:R-:W-:-:S03]  /*1aba0*/  IMAD R4, R4, 0x80, R39 ;  /* 0x0000008004047824 */ /* 0x000fc600078e0227 */
[----:B------:R-:W4:Y:S02]  /*1abb0*/  LDL R39, [R1+0x9ec] ;  /* 0x0009ec0001277983 */ /* 0x000f240000100800 */
[----:B------:R-:W-:Y:S01]  /*1abc0*/  LOP3.LUT R4, R4, 0x40, RZ, 0x3c, !PT ;  /* 0x0000004004047812 */ /* 0x000fe200078e3cff */
[----:B------:R-:W-:Y:S01]  /*1abd0*/  @!P0 IMAD.MOV.U32 R7, RZ, RZ, R94 ;  /* 0x000000ffff078224 */ /* 0x000fe200078e005e */
[----:B------:R-:W-:Y:S01]  /*1abe0*/  PRMT R175, RZ, 0x7610, R175 ;  /* 0x00007610ffaf7816 */ /* 0x000fe200000000af */
[----:B------:R-:W4:Y:S04]  /*1abf0*/  LDL R94, [R1+0x9c8] ;  /* 0x0009c800015e7983 */ /* 0x000f280000100800 */
[----:B------:R0:W-:Y:S02]  /*1ac00*/  STS.U16 [R4+UR6+0x10200], R176 ;  /* 0x010200b004007988 */ /* 0x0001e40008000406 */
[----:B0-----:R-:W-:-:S06]  /*1ac10*/  PRMT R176, RZ, 0x7610, R176 ;  /* 0x00007610ffb07816 */ /* 0x001fcc00000000b0 */
[----:B------:R0:W4:Y:S01]  /*1ac20*/  @!P0 LDG.E.U16 R176, desc[UR56][R6.64] ;  /* 0x0000003806b08981 */ /* 0x000122000c1e1500 */
[----:B------:R-:W-:Y:S01]  /*1ac30*/  PRMT R174, RZ, 0x7610, R174 ;  /* 0x00007610ffae7816 */ /* 0x000fe200000000ae */
[----:B0-----:R-:W-:Y:S02]  /*1ac40*/  @!P0 IMAD.MOV.U32 R6, RZ, RZ, R89 ;  /* 0x000000ffff068224 */ /* 0x001fe400078e0059 */
[----:B------:R-:W-:Y:S01]  /*1ac50*/  @!P0 IMAD.MOV.U32 R7, RZ, RZ, R91 ;  /* 0x000000ffff078224 */ /* 0x000fe200078e005b */
[----:B------:R0:W-:Y:S04]  /*1ac60*/  STS.U16 [R4+UR6+0x10600], R93 ;  /* 0x0106005d04007988 */ /* 0x0001e80008000406 */
[----:B------:R1:W4:Y:S04]  /*1ac70*/  @!P0 LDG.E.U16 R175, desc[UR56][R6.64] ;  /* 0x0000003806af8981 */ /* 0x000328000c1e1500 */
[----:B------:R-:W-:Y:S04]  /*1ac80*/  STS.U16 [R4+UR6+0x10a00], R88 ;  /* 0x010a005804007988 */ /* 0x000fe80008000406 */
[----:B0-----:R-:W4:Y:S01]  /*1ac90*/  LDL R93, [R1+0x9cc] ;  /* 0x0009cc00015d7983 */ /* 0x001f220000100800 */
[----:B-1----:R-:W-:-:S02]  /*1aca0*/  @!P0 IMAD.MOV.U32 R6, RZ, RZ, R85 ;  /* 0x000000ffff068224 */ /* 0x002fc400078e0055 */
[----:B------:R-:W-:Y:S01]  /*1acb0*/  @!P0 IMAD.MOV.U32 R7, RZ, RZ, R86 ;  /* 0x000000ffff078224 */ /* 0x000fe200078e0056 */
[----:B------:R0:W-:Y:S04]  /*1acc0*/  STS.U16 [R4+UR6+0x10e00], R173 ;  /* 0x010e00ad04007988 */ /* 0x0001e80008000406 */
[----:B------:R1:W4:Y:S04]  /*1acd0*/  @!P0 LDG.E.U16 R174, desc[UR56][R6.64] ;  /* 0x0000003806ae8981 */ /* 0x000328000c1e1500 */
[----:B------:R-:W4:Y:S01]  /*1ace0*/  LDL R91, [R1+0x9a8] ;  /* 0x0009a800015b7983 */ /* 0x000f220000100800 */
[----:B0-----:R-:W-:-:S03]  /*1acf0*/  PRMT R173, RZ, 0x7610, R173 ;  /* 0x00007610ffad7816 */ /* 0x001fc600000000ad */
[----:B------:R-:W4:Y:S01]  /*1ad00*/  LDL R89, [R1+0x988] ;  /* 0x0009880001597983 */ /* 0x000f220000100800 */
[----:B-1----:R-:W-:Y:S02]  /*1ad10*/  @!P0 IMAD.MOV.U32 R6, RZ, RZ, R79 ;  /* 0x000000ffff068224 */ /* 0x002fe400078e004f */
[----:B------:R-:W-:Y:S01]  /*1ad20*/  @!P0 IMAD.MOV.U32 R7, RZ, RZ, R82 ;  /* 0x000000ffff078224 */ /* 0x000fe200078e0052 */
[----:B------:R-:W4:Y:S04]  /*1ad30*/  LDL R88, [R1+0x98c] ;  /* 0x00098c0001587983 */ /* 0x000f280000100800 */
[----:B------:R0:W4:Y:S04]  /*1ad40*/  @!P0 LDG.E.U16 R173, desc[UR56][R6.64] ;  /* 0x0000003806ad8981 */ /* 0x000128000c1e1500 */
[----:B------:R-:W4:Y:S04]  /*1ad50*/  LDL R86, [R1+0x968] ;  /* 0x0009680001567983 */ /* 0x000f280000100800 */
[----:B------:R-:W4:Y:S04]  /*1ad60*/  LDL R85, [R1+0x96c] ;  /* 0x00096c0001557983 */ /* 0x000f280000100800 */
[----:B------:R-:W4:Y:S04]  /*1ad70*/  LDL R82, [R1+0x948] ;  /* 0x0009480001527983 */ /* 0x000f280000100800 */
[----:B------:R-:W4:Y:S01]  /*1ad80*/  LDL R79, [R1+0x94c] ;  /* 0x00094c00014f7983 */ /* 0x000f220000100800 */
[----:B0-----:R-:W-:-:S03]  /*1ad90*/  @!P0 IMAD.MOV.U32 R7, RZ, RZ, R74 ;  /* 0x000000ffff078224 */ /* 0x001fc600078e004a */
[----:B------:R-:W4:Y:S01]  /*1ada0*/  LDL R74, [R1+0x928] ;  /* 0x00092800014a7983 */ /* 0x000f220000100800 */
[----:B------:R-:W-:Y:S02]  /*1adb0*/  PRMT R172, RZ, 0x7610, R172 ;  /* 0x00007610ffac7816 */ /* 0x000fe400000000ac */
[----:B------:R-:W-:Y:S01]  /*1adc0*/  PRMT R171, RZ, 0x7610, R171 ;  /* 0x00007610ffab7816 */ /* 0x000fe200000000ab */
[----:B------:R-:W0:Y:S01]  /*1add0*/  S2R R150, SR_TID.X ;  /* 0x0000000000967919 */ /* 0x000e220000002100 */
[----:B------:R-:W-:Y:S04]  /*1ade0*/  STS.U16 [R4+UR6+0x11200], R170 ;  /* 0x011200aa04007988 */ /* 0x000fe80008000406 */
[----:B------:R-:W-:Y:S01]  /*1adf0*/  STS.U16 [R4+UR6+0x11600], R167 ;  /* 0x011600a704007988 */ /* 0x000fe20008000406 */
[----:B---3--:R-:W-:-:S03]  /*1ae00*/  @!P0 IMAD.MOV.U32 R6, RZ, RZ, R43 ;  /* 0x000000ffff068224 */ /* 0x008fc600078e002b */
[----:B------:R-:W3:Y:S04]  /*1ae10*/  LDL R43, [R1+0x9ac] ;  /* 0x0009ac00012b7983 */ /* 0x000ee80000100800 */
[----:B------:R2:W3:Y:S02]  /*1ae20*/  @!P0 LDG.E.U16 R172, desc[UR56][R6.64] ;  /* 0x0000003806ac8981 */ /* 0x0004e4000c1e1500 */
[----:B--2---:R-:W-:Y:S02]  /*1ae30*/  @!P0 IMAD.MOV.U32 R6, RZ, RZ, R64 ;  /* 0x000000ffff068224 */ /* 0x004fe400078e0040 */
[----:B------:R-:W-:Y:S01]  /*1ae40*/  @!P0 IMAD.MOV.U32 R7, RZ, RZ, R73 ;  /* 0x000000ffff078224 */ /* 0x000fe200078e0049 */
[----:B------:R-:W-:Y:S04]  /*1ae50*/  STS.U16 [R4+UR6+0x11a00], R162 ;  /* 0x011a00a204007988 */ /* 0x000fe80008000406 */
[----:B------:R-:W2:Y:S04]  /*1ae60*/  LDL R73, [R1+0x92c] ;  /* 0x00092c0001497983 */ /* 0x000ea80000100800 */
[----:B------:R4:W2:Y:S04]  /*1ae70*/  @!P0 LDG.E.U16 R171, desc[UR56][R6.64] ;  /* 0x0000003806ab8981 */ /* 0x0008a8000c1e1500 */
[----:B------:R1:W-:Y:S01]  /*1ae80*/  STS.U16 [R4+UR6+0x11e00], R157 ;  /* 0x011e009d04007988 */ /* 0x0003e20008000406 */
[----:B0-----:R-:W-:-:S03]  /*1ae90*/  LOP3.LUT R150, R150, 0x3f, RZ, 0xc0, !PT ;  /* 0x0000003f96967812 */ /* 0x001fc600078ec0ff */
[----:B------:R-:W2:Y:S01]  /*1aea0*/  LDL R64, [R1+0x908] ;  /* 0x0009080001407983 */ /* 0x000ea20000100800 */
[----:B-1----:R-:W0:Y:S01]  /*1aeb0*/  S2R R4, SR_TID.X ;  /* 0x0000000000047919 */ /* 0x002e220000002100 */
[----:B----4-:R-:W-:Y:S02]  /*1aec0*/  @!P0 IMAD.MOV.U32 R7, RZ, RZ, R44 ;  /* 0x000000ffff078224 */ /* 0x010fe400078e002c */
[----:B------:R-:W4:Y:S01]  /*1aed0*/  LDL R44, [R1+0x90c] ;  /* 0x00090c00012c7983 */ /* 0x000f220000100800 */
[----:B0-----:R-:W-:Y:S01]  /*1aee0*/  LOP3.LUT R4, R4, 0x40, RZ, 0xc0, !PT ;  /* 0x0000004004047812 */ /* 0x001fe200078ec0ff */
[----:B------:R-:W-:Y:S02]  /*1aef0*/  @!P0 IMAD.MOV.U32 R6, RZ, RZ, R39 ;  /* 0x000000ffff068224 */ /* 0x000fe400078e0027 */
[----:B------:R-:W-:-:S04]  /*1af00*/  IMAD.SHL.U32 R39, R150, 0x2, RZ ;  /* 0x0000000296277824 */ /* 0x000fc800078e00ff */
[----:B------:R-:W-:Y:S02]  /*1af10*/  IMAD R4, R4, 0x80, R39 ;  /* 0x0000008004047824 */ /* 0x000fe400078e0227 */
[----:B------:R-:W4:Y:S01]  /*1af20*/  LDL R39, [R1+0x8ec] ;  /* 0x0008ec0001277983 */ /* 0x000f220000100800 */
[----:B------:R-:W-:Y:S02]  /*1af30*/  PRMT R170, RZ, 0x7610, R170 ;  /* 0x00007610ffaa7816 */ /* 0x000fe400000000aa */
[----:B------:R-:W-:-:S04]  /*1af40*/  PRMT R169, RZ, 0x7610, R169 ;  /* 0x00007610ffa97816 */ /* 0x000fc800000000a9 */
[----:B------:R0:W4:Y:S02]  /*1af50*/  @!P0 LDG.E.U16 R170, desc[UR56][R6.64] ;  /* 0x0000003806aa8981 */ /* 0x000124000c1e1500 */
[----:B0-----:R-:W-:Y:S02]  /*1af60*/  @!P0 IMAD.MOV.U32 R7, RZ, RZ, R94 ;  /* 0x000000ffff078224 */ /* 0x001fe400078e005e */
[----:B------:R-:W-:-:S05]  /*1af70*/  @!P0 IMAD.MOV.U32 R6, RZ, RZ, R93 ;  /* 0x000000ffff068224 */ /* 0x000fca00078e005d */
[----:B------:R0:W4:Y:S01]  /*1af80*/  @!P0 LDG.E.U16 R169, desc[UR56][R6.64] ;  /* 0x0000003806a98981 */ /* 0x000122000c1e1500 */
[----:B------:R-:W-:Y:S02]  /*1af90*/  PRMT R168, RZ, 0x7610, R168 ;  /* 0x00007610ffa87816 */ /* 0x000fe400000000a8 */
[----:B------:R-:W-:Y:S01]  /*1afa0*/  PRMT R167, RZ, 0x7610, R167 ;  /* 0x00007610ffa77816 */ /* 0x000fe200000000a7 */
[----:B0-----:R-:W-:Y:S01]  /*1afb0*/  @!P0 IMAD.MOV.U32 R7, RZ, RZ, R91 ;  /* 0x000000ffff078224 */ /* 0x001fe200078e005b */
[----:B------:R-:W-:Y:S02]  /*1afc0*/  PRMT R166, RZ, 0x7610, R166 ;  /* 0x00007610ffa67816 */ /* 0x000fe400000000a6 */
[----:B------:R-:W-:Y:S02]  /*1afd0*/  PRMT R165, RZ, 0x7610, R165 ;  /* 0x00007610ffa57816 */ /* 0x000fe400000000a5 */
[----:B------:R-:W-:-:S05]  /*1afe0*/  LOP3.LUT R4, R4, 0x50, RZ, 0x3c, !PT ;  /* 0x0000005004047812 */ /* 0x000fca00078e3cff */
[----:B------:R-:W-:Y:S04]  /*1aff0*/  STS.U16 [R4+UR6+0x10280], R92 ;  /* 0x0102805c04007988 */ /* 0x000fe80008000406 */
[----:B------:R-:W-:Y:S04]  /*1b000*/  STS.U16 [R4+UR6+0x10680], R90 ;  /* 0x0106805a04007988 */ /* 0x000fe80008000406 */
[----:B------:R-:W-:Y:S04]  /*1b010*/  STS.U16 [R4+UR6+0x10a80], R87 ;  /* 0x010a805704007988 */ /* 0x000fe80008000406 */
[----:B------:R0:W-:Y:S01]  /*1b020*/  STS.U16 [R4+UR6+0x10e80], R83 ;  /* 0x010e805304007988 */ /* 0x0001e20008000406 */
[----:B------:R-:W-:-:S03]  /*1b030*/  PRMT R164, RZ, 0x7610, R164 ;  /* 0x00007610ffa47816 */ /* 0x000fc600000000a4 */
[----:B------:R1:W-:Y:S04]  /*1b040*/  STS.U16 [R4+UR6+0x11280], R80 ;  /* 0x0112805004007988 */ /* 0x0003e80008000406 */
[----:B0-----:R-:W4:Y:S04]  /*1b050*/  LDL R83, [R1+0x888] ;  /* 0x0008880001537983 */ /* 0x001f280000100800 */
[----:B------:R0:W-:Y:S01]  /*1b060*/  STS.U16 [R4+UR6+0x11680], R71 ;  /* 0x0116804704007988 */ /* 0x0001e20008000406 */
[----:B------:R-:W-:Y:S01]  /*1b070*/  PRMT R163, RZ, 0x7610, R163 ;  /* 0x00007610ffa37816 */ /* 0x000fe200000000a3 */
[----:B------:R-:W4:Y:S01]  /*1b080*/  S2R R150, SR_TID.X ;  /* 0x0000000000967919 */ /* 0x000f220000002100 */
[----:B------:R-:W-:-:S02]  /*1b090*/  PRMT R162, RZ, 0x7610, R162 ;  /* 0x00007610ffa27816 */ /* 0x000fc400000000a2 */
[----:B------:R-:W-:Y:S01]  /*1b0a0*/  PRMT R161, RZ, 0x7610, R161 ;  /* 0x00007610ffa17816 */ /* 0x000fe200000000a1 */
[----:B-1----:R-:W4:Y:S04]  /*1b0b0*/  LDL R80, [R1+0x828] ;  /* 0x0008280001507983 */ /* 0x002f280000100800 */
[----:B0-----:R-:W4:Y:S01]  /*1b0c0*/  LDL R71, [R1+0x86c] ;  /* 0x00086c0001477983 */ /* 0x001f220000100800 */
[----:B---3--:R-:W-:-:S03]  /*1b0d0*/  @!P0 IMAD.MOV.U32 R6, RZ, RZ, R43 ;  /* 0x000000ffff068224 */ /* 0x008fc600078e002b */
[----:B------:R-:W3:Y:S04]  /*1b0e0*/  LDL R43, [R1+0x8e8] ;  /* 0x0008e800012b7983 */ /* 0x000ee80000100800 */
[----:B------:R0:W3:Y:S02]  /*1b0f0*/  @!P0 LDG.E.U16 R168, desc[UR56][R6.64] ;  /* 0x0000003806a88981 */ /* 0x0000e4000c1e1500 */
[----:B0-----:R-:W-:Y:S02]  /*1b100*/  @!P0 IMAD.MOV.U32 R6, RZ, RZ, R88 ;  /* 0x000000ffff068224 */ /* 0x001fe400078e0058 */
[----:B------:R-:W-:-:S05]  /*1b110*/  @!P0 IMAD.MOV.U32 R7, RZ, RZ, R89 ;  /* 0x000000ffff078224 */ /* 0x000fca00078e0059 */
        /* <DEDUP_REMOVED lines=18> */
[----:B------:R-:W-:-:S05]  /*1b240*/  @!P0 IMAD.MOV.U32 R7, RZ, RZ, R64 ;  /* 0x000000ffff078224 */ /* 0x000fca00078e0040 */
[----:B------:R0:W4:Y:S02]  /*1b250*/  @!P0 LDG.E.U16 R163, desc[UR56][R6.64] ;  /* 0x0000003806a38981 */ /* 0x000124000c1e1500 */
[----:B0-----:R-:W-:Y:S02]  /*1b260*/  @!P0 IMAD.MOV.U32 R6, RZ, RZ, R39 ;  /* 0x000000ffff068224 */ /* 0x001fe400078e0027 */
[----:B------:R-:W4:Y:S04]  /*1b270*/  LDL R39, [R1+0x84c] ;  /* 0x00084c0001277983 */ /* 0x000f280000100800 */
[----:B------:R-:W-:Y:S04]  /*1b280*/  STS.U16 [R4+UR6+0x11a80], R248 ;  /* 0x011a80f804007988 */ /* 0x000fe80008000406 */
[----:B------:R0:W-:Y:S04]  /*1b290*/  STS.U16 [R4+UR6+0x11e80], R240 ;  /* 0x011e80f004007988 */ /* 0x0001e80008000406 */
[----:B0-----:R-:W4:Y:S01]  /*1b2a0*/  LDL R4, [R1+0x82c] ;  /* 0x00082c0001047983 */ /* 0x001f220000100800 */
[----:B------:R-:W-:-:S05]  /*1b2b0*/  LOP3.LUT R150, R150, 0x3f, RZ, 0xc0, !PT ;  /* 0x0000003f96967812 */ /* 0x000fca00078ec0ff */
[----:B------:R-:W-:Y:S01]  /*1b2c0*/  IMAD.SHL.U32 R64, R150, 0x2, RZ ;  /* 0x0000000296407824 */ /* 0x000fe200078e00ff */
[----:B------:R-:W-:Y:S02]  /*1b2d0*/  PRMT R160, RZ, 0x7610, R160 ;  /* 0x00007610ffa07816 */ /* 0x000fe400000000a0 */
[----:B------:R-:W-:Y:S02]  /*1b2e0*/  PRMT R159, RZ, 0x7610, R159 ;  /* 0x00007610ff9f7816 */ /* 0x000fe4000000009f */
[----:B------:R-:W-:Y:S02]  /*1b2f0*/  PRMT R158, RZ, 0x7610, R158 ;  /* 0x00007610ff9e7816 */ /* 0x000fe4000000009e */
[----:B------:R-:W-:Y:S01]  /*1b300*/  PRMT R157, RZ, 0x7610, R157 ;  /* 0x00007610ff9d7816 */ /* 0x000fe2000000009d */
[----:B---3--:R-:W-:Y:S02]  /*1b310*/  @!P0 IMAD.MOV.U32 R7, RZ, RZ, R43 ;  /* 0x000000ffff078224 */ /* 0x008fe400078e002b */
[----:B------:R-:W0:Y:S03]  /*1b320*/  S2R R43, SR_TID.X ;  /* 0x00000000002b7919 */ /* 0x000e260000002100 */
[----:B------:R1:W3:Y:S01]  /*1b330*/  @!P0 LDG.E.U16 R162, desc[UR56][R6.64] ;  /* 0x0000003806a28981 */ /* 0x0002e2000c1e1500 */
[----:B0-----:R-:W-:-:S05]  /*1b340*/  LOP3.LUT R43, R43, 0x40, RZ, 0xc0, !PT ;  /* 0x000000402b2b7812 */ /* 0x001fca00078ec0ff */
[----:B------:R-:W-:Y:S02]  /*1b350*/  IMAD R43, R43, 0x80, R64 ;  /* 0x000000802b2b7824 */ /* 0x000fe400078e0240 */
[----:B------:R-:W3:Y:S01]  /*1b360*/  LDL R64, [R1+0x7ec] ;  /* 0x0007ec0001407983 */ /* 0x000ee20000100800 */
[----:B-1----:R-:W-:Y:S02]  /*1b370*/  @!P0 IMAD.MOV.U32 R7, RZ, RZ, R86 ;  /* 0x000000ffff078224 */ /* 0x002fe400078e0056 */
[----:B------:R-:W-:Y:S01]  /*1b380*/  LOP3.LUT R43, R43, 0x60, RZ, 0x3c, !PT ;  /* 0x000000602b2b7812 */ /* 0x000fe200078e3cff */
[----:B------:R-:W-:-:S04]  /*1b390*/  @!P0 IMAD.MOV.U32 R6, RZ, RZ, R79 ;  /* 0x000000ffff068224 */ /* 0x000fc800078e004f */
[----:B------:R0:W-:Y:S04]  /*1b3a0*/  STS.U16 [R43+UR6+0x10300], R77 ;  /* 0x0103004d2b007988 */ /* 0x0001e80008000406 */
[----:B------:R1:W3:Y:S04]  /*1b3b0*/  @!P0 LDG.E.U16 R161, desc[UR56][R6.64] ;  /* 0x0000003806a18981 */ /* 0x0002e8000c1e1500 */
[----:B------:R-:W3:Y:S04]  /*1b3c0*/  LDL R79, [R1+0x808] ;  /* 0x00080800014f7983 */ /* 0x000ee80000100800 */
[----:B0-----:R-:W3:Y:S01]  /*1b3d0*/  LDL R77, [R1+0x80c] ;  /* 0x00080c00014d7983 */ /* 0x001ee20000100800 */
[----:B-1----:R-:W-:-:S02]  /*1b3e0*/  @!P0 IMAD.MOV.U32 R7, RZ, RZ, R85 ;  /* 0x000000ffff078224 */ /* 0x002fc400078e0055 */
[----:B------:R-:W-:Y:S02]  /*1b3f0*/  @!P0 IMAD.MOV.U32 R6, RZ, RZ, R74 ;  /* 0x000000ffff068224 */ /* 0x000fe400078e004a */
[----:B------:R-:W3:Y:S04]  /*1b400*/  LDL R74, [R1+0x7e8] ;  /* 0x0007e800014a7983 */ /* 0x000ee80000100800 */
[----:B------:R0:W3:Y:S02]  /*1b410*/  @!P0 LDG.E.U16 R160, desc[UR56][R6.64] ;  /* 0x0000003806a08981 */ /* 0x0000e4000c1e1500 */
[----:B0-----:R-:W-:Y:S02]  /*1b420*/  @!P0 IMAD.MOV.U32 R6, RZ, RZ, R82 ;  /* 0x000000ffff068224 */ /* 0x001fe400078e0052 */
[----:B------:R-:W-:-:S05]  /*1b430*/  @!P0 IMAD.MOV.U32 R7, RZ, RZ, R83 ;  /* 0x000000ffff078224 */ /* 0x000fca00078e0053 */
[----:B------:R0:W3:Y:S02]  /*1b440*/  @!P0 LDG.E.U16 R159, desc[UR56][R6.64] ;  /* 0x00000038069f8981 */ /* 0x0000e4000c1e1500 */
[----:B0-----:R-:W-:Y:S02]  /*1b450*/  @!P0 IMAD.MOV.U32 R6, RZ, RZ, R71 ;  /* 0x000000ffff068224 */ /* 0x001fe400078e0047 */
[----:B--2---:R-:W-:Y:S01]  /*1b460*/  @!P0 IMAD.MOV.U32 R7, RZ, RZ, R73 ;  /* 0x000000ffff078224 */ /* 0x004fe200078e0049 */
[----:B------:R-:W2:Y:S04]  /*1b470*/  LDL R71, [R1+0x7cc] ;  /* 0x0007cc0001477983 */ /* 0x000ea80000100800 */
[----:B------:R-:W2:Y:S04]  /*1b480*/  LDL R73, [R1+0x7c8] ;  /* 0x0007c80001497983 */ /* 0x000ea80000100800 */
[----:B------:R4:W2:Y:S02]  /*1b490*/  @!P0 LDG.E.U16 R158, desc[UR56][R6.64] ;  /* 0x00000038069e8981 */ /* 0x0008a4000c1e1500 */
[----:B----4-:R-:W-:-:S02]  /*1b4a0*/  @!P0 IMAD.MOV.U32 R7, RZ, RZ, R44 ;  /* 0x000000ffff078224 */ /* 0x010fc400078e002c */
[----:B------:R-:W4:Y:S04]  /*1b4b0*/  LDL R44, [R1+0x7ac] ;  /* 0x0007ac00012c7983 */ /* 0x000f280000100800 */
[----:B------:R-:W-:Y:S04]  /*1b4c0*/  STS.U16 [R43+UR6+0x10700], R84 ;  /* 0x010700542b007988 */ /* 0x000fe80008000406 */
[----:B------:R-:W-:Y:S04]  /*1b4d0*/  STS.U16 [R43+UR6+0x10b00], R81 ;  /* 0x010b00512b007988 */ /* 0x000fe80008000406 */
[----:B------:R0:W-:Y:S01]  /*1b4e0*/  STS.U16 [R43+UR6+0x10f00], R68 ;  /* 0x010f00442b007988 */ /* 0x0001e20008000406 */
[----:B------:R-:W-:-:S03]  /*1b4f0*/  @!P0 IMAD.MOV.U32 R6, RZ, RZ, R39 ;  /* 0x000000ffff068224 */ /* 0x000fc600078e0027 */
[----:B------:R-:W4:Y:S04]  /*1b500*/  LDL R39, [R1+0x788] ;  /* 0x0007880001277983 */ /* 0x000f280000100800 */
[----:B0-----:R-:W4:Y:S04]  /*1b510*/  LDL R68, [R1+0x7a8] ;  /* 0x0007a80001447983 */ /* 0x001f280000100800 */
[----:B------:R0:W-:Y:S04]  /*1b520*/  STS.U16 [R43+UR6+0x11300], R33 ;  /* 0x011300212b007988 */ /* 0x0001e80008000406 */
[----:B------:R1:W4:Y:S04]  /*1b530*/  @!P0 LDG.E.U16 R157, desc[UR56][R6.64] ;  /* 0x00000038069d8981 */ /* 0x000328000c1e1500 */
[----:B0-----:R-:W4:Y:S01]  /*1b540*/  LDL R33, [R1+0x78c] ;  /* 0x00078c0001217983 */ /* 0x001f220000100800 */
[----:B-1----:R-:W-:-:S03]  /*1b550*/  @!P0 IMAD.MOV.U32 R6, RZ, RZ, R4 ;  /* 0x000000ffff068224 */ /* 0x002fc600078e0004 */
[----:B------:R0:W-:Y:S04]  /*1b560*/  STS.U16 [R43+UR6+0x11700], R27 ;  /* 0x0117001b2b007988 */ /* 0x0001e80008000406 */
[----:B------:R-:W4:Y:S04]  /*1b570*/  LDL R4, [R1+0x76c] ;  /* 0x00076c0001047983 */ /* 0x000f280000100800 */
[----:B0-----:R-:W4:Y:S04]  /*1b580*/  LDL R27, [R1+0x768] ;  /* 0x00076800011b7983 */ /* 0x001f280000100800 */
[----:B------:R-:W-:Y:S04]  /*1b590*/  STS.U16 [R43+UR6+0x11b00], R76 ;  /* 0x011b004c2b007988 */ /* 0x000fe80008000406 */
[----:B------:R0:W-:Y:S04]  /*1b5a0*/  STS.U16 [R43+UR6+0x11f00], R5 ;  /* 0x011f00052b007988 */ /* 0x0001e80008000406 */
[----:B0-----:R-:W4:Y:S01]  /*1b5b0*/  LDL R43, [R1+0x748] ;  /* 0x00074800012b7983 */ /* 0x001f220000100800 */
[----:B------:R-:W-:Y:S01]  /*1b5c0*/  PRMT R156, RZ, 0x7610, R156 ;  /* 0x00007610ff9c7816 */ /* 0x000fe2000000009c */
[----:B------:R-:W-:Y:S01]  /*1b5d0*/  @!P0 IMAD.MOV.U32 R7, RZ, RZ, R80 ;  /* 0x000000ffff078224 */ /* 0x000fe200078e0050 */
[----:B------:R-:W-:-:S04]  /*1b5e0*/  PRMT R155, RZ, 0x7610, R155 ;  /* 0x00007610ff9b7816 */ /* 0x000fc8000000009b */
[----:B------:R3:W4:Y:S01]  /*1b5f0*/  @!P0 LDG.E.U16 R156, desc[UR56][R6.64] ;  /* 0x00000038069c8981 */ /* 0x000722000c1e1500 */
[----:B------:R-:W-:Y:S02]  /*1b600*/  PRMT R154, RZ, 0x7610, R154 ;  /* 0x00007610ff9a7816 */ /* 0x000fe4000000009a */
[----:B------:R-:W-:Y:S02]  /*1b610*/  PRMT R153, RZ, 0x7610, R153 ;  /* 0x00007610ff997816 */ /* 0x000fe40000000099 */
[----:B------:R-:W-:Y:S02]  /*1b620*/  PRMT R152, RZ, 0x7610, R152 ;  /* 0x00007610ff987816 */ /* 0x000fe40000000098 */
[----:B------:R-:W-:Y:S02]  /*1b630*/  PRMT R23, RZ, 0x7610, R23 ;  /* 0x00007610ff177816 */ /* 0x000fe40000000017 */
[----:B------:R-:W-:Y:S01]  /*1b640*/  PRMT R22, RZ, 0x7610, R22 ;  /* 0x00007610ff167816 */ /* 0x000fe20000000016 */
[----:B---3--:R-:W-:-:S02]  /*1b650*/  @!P0 IMAD.MOV.U32 R7, RZ, RZ, R79 ;  /* 0x000000ffff078224 */ /* 0x008fc400078e004f */
[----:B------:R-:W-:-:S05]  /*1b660*/  @!P0 IMAD.MOV.U32 R6, RZ, RZ, R77 ;  /* 0x000000ffff068224 */ /* 0x000fca00078e004d */
[----:B------:R0:W3:Y:S02]  /*1b670*/  @!P0 LDG.E.U16 R155, desc[UR56][R6.64] ;  /* 0x00000038069b8981 */ /* 0x0000e4000c1e1500 */
[----:B0-----:R-:W-:Y:S02]  /*1b680*/  @!P0 IMAD.MOV.U32 R6, RZ, RZ, R64 ;  /* 0x000000ffff068224 */ /* 0x001fe400078e0040 */
[----:B------:R-:W-:Y:S01]  /*1b690*/  @!P0 IMAD.MOV.U32 R7, RZ, RZ, R74 ;  /* 0x000000ffff078224 */ /* 0x000fe200078e004a */
[----:B------:R-:W3:Y:S04]  /*1b6a0*/  LDL R64, [R1+0x72c] ;  /* 0x00072c0001407983 */ /* 0x000ee80000100800 */
[----:B------:R2:W3:Y:S02]  /*1b6b0*/  @!P0 LDG.E.U16 R154, desc[UR56][R6.64] ;  /* 0x00000038069a8981 */ /* 0x0004e4000c1e1500 */
[----:B--2---:R-:W-:-:S02]  /*1b6c0*/  @!P0 IMAD.MOV.U32 R6, RZ, RZ, R71 ;  /* 0x000000ffff068224 */ /* 0x004fc400078e0047 */
[----:B------:R-:W-:-:S05]  /*1b6d0*/  @!P0 IMAD.MOV.U32 R7, RZ, RZ, R73 ;  /* 0x000000ffff078224 */ /* 0x000fca00078e0049 */
[----:B------:R4:W2:Y:S02]  /*1b6e0*/  @!P0 LDG.E.U16 R153, desc[UR56][R6.64] ;  /* 0x0000003806998981 */ /* 0x0008a4000c1e1500 */
[----:B----4-:R-:W-:Y:S02]  /*1b6f0*/  @!P0 IMAD.MOV.U32 R6, RZ, RZ, R44 ;  /* 0x000000ffff068224 */ /* 0x010fe400078e002c */
[----:B------:R-:W4:Y:S01]  /*1b700*/  LDL.LU R44, [R1+0x74c] ;  /* 0x00074c00012c7983 */ /* 0x000f220000300800 */
[----:B------:R-:W-:Y:S02]  /*1b710*/  IMAD.SHL.U32 R79, R59, 0x2, RZ ;  /* 0x000000023b4f7824 */ /* 0x000fe400078e00ff */
[----:B------:R-:W0:Y:S01]  /*1b720*/  S2R R59, SR_TID.X ;  /* 0x00000000003b7919 */ /* 0x000e220000002100 */
[----:B------:R-:W-:-:S05]  /*1b730*/  @!P0 IMAD.MOV.U32 R7, RZ, RZ, R68 ;  /* 0x000000ffff078224 */ /* 0x000fca00078e0044 */
[----:B------:R1:W2:Y:S01]  /*1b740*/  @!P0 LDG.E.U16 R152, desc[UR56][R6.64] ;  /* 0x0000003806988981 */ /* 0x0002a2000c1e1500 */
[----:B0-----:R-:W-:-:S05]  /*1b750*/  LOP3.LUT R59, R59, 0x40, RZ, 0xc0, !PT ;  /* 0x000000403b3b7812 */ /* 0x001fca00078ec0ff */
[----:B------:R-:W-:Y:S02]  /*1b760*/  IMAD R59, R59, 0x80, R79 ;  /* 0x000000803b3b7824 */ /* 0x000fe400078e024f */
[----:B-1----:R-:W-:Y:S02]  /*1b770*/  @!P0 IMAD.MOV.U32 R7, RZ, RZ, R39 ;  /* 0x000000ffff078224 */ /* 0x002fe400078e0027 */
[----:B------:R-:W2:Y:S01]  /*1b780*/  LDL.LU R39, [R1+0x728] ;  /* 0x0007280001277983 */ /* 0x000ea20000300800 */
[----:B------:R-:W-:Y:S01]  /*1b790*/  LOP3.LUT R59, R59, 0x70, RZ, 0x3c, !PT ;  /* 0x000000703b3b7812 */ /* 0x000fe200078e3cff */
[----:B------:R-:W-:Y:S02]  /*1b7a0*/  @!P0 IMAD.MOV.U32 R6, RZ, RZ, R33 ;  /* 0x000000ffff068224 */ /* 0x000fe400078e0021 */
[----:B------:R-:W2:Y:S04]  /*1b7b0*/  LDL.LU R33, [R1+0x708] ;  /* 0x0007080001217983 */ /* 0x000ea80000300800 */
[----:B------:R-:W-:Y:S04]  /*1b7c0*/  STS.U16 [R59+UR6+0x10380], R70 ;  /* 0x010380463b007988 */ /* 0x000fe80008000406 */
[----:B------:R0:W-:Y:S04]  /*1b7d0*/  STS.U16 [R59+UR6+0x10780], R50 ;  /* 0x010780323b007988 */ /* 0x0001e80008000406 */
[----:B------:R1:W2:Y:S04]  /*1b7e0*/  @!P0 LDG.E.U16 R23, desc[UR56][R6.64] ;  /* 0x0000003806178981 */ /* 0x0002a8000c1e1500 */
[----:B0-----:R-:W2:Y:S04]  /*1b7f0*/  LDL.LU R50, [R1+0x70c] ;  /* 0x00070c0001327983 */ /* 0x001ea80000300800 */
[----:B------:R0:W-:Y:S01]  /*1b800*/  STS.U16 [R59+UR6+0x10b80], R30 ;  /* 0x010b801e3b007988 */ /* 0x0001e20008000406 */
[----:B-1----:R-:W-:-:S02]  /*1b810*/  @!P0 IMAD.MOV.U32 R6, RZ, RZ, R4 ;  /* 0x000000ffff068224 */ /* 0x002fc400078e0004 */
[----:B------:R-:W-:-:S05]  /*1b820*/  @!P0 IMAD.MOV.U32 R7, RZ, RZ, R27 ;  /* 0x000000ffff078224 */ /* 0x000fca00078e001b */
[----:B------:R1:W2:Y:S04]  /*1b830*/  @!P0 LDG.E.U16 R22, desc[UR56][R6.64] ;  /* 0x0000003806168981 */ /* 0x0002a8000c1e1500 */
[----:B0-----:R-:W2:Y:S04]  /*1b840*/  LDL.LU R30, [R1+0x6ec] ;  /* 0x0006ec00011e7983 */ /* 0x001ea80000300800 */
[----:B------:R-:W2:Y:S01]  /*1b850*/  LDL.LU R27, [R1+0x6e8] ;  /* 0x0006e800011b7983 */ /* 0x000ea20000300800 */
[----:B-1----:R-:W-:-:S03]  /*1b860*/  @!P0 IMAD.MOV.U32 R7, RZ, RZ, R43 ;  /* 0x000000ffff078224 */ /* 0x002fc600078e002b */
[----:B------:R-:W2:Y:S04]  /*1b870*/  LDL.LU R4, [R1+0x6c8] ;  /* 0x0006c80001047983 */ /* 0x000ea80000300800 */
[----:B------:R-:W2:Y:S04]  /*1b880*/  LDL.LU R43, [R1+0x6cc] ;  /* 0x0006cc00012b7983 */ /* 0x000ea80000300800 */
[----:B------:R-:W2:Y:S04]  /*1b890*/  LDL R77, [R1+0xca4] ;  /* 0x000ca400014d7983 */ /* 0x000ea80000100800 */
[----:B------:R-:W2:Y:S04]  /*1b8a0*/  LDL R76, [R1+0x10a4] ;  /* 0x0010a400014c7983 */ /* 0x000ea80000100800 */
[----:B------:R-:W2:Y:S04]  /*1b8b0*/  LDL R74, [R1+0xc94] ;  /* 0x000c9400014a7983 */ /* 0x000ea80000100800 */
[----:B------:R-:W2:Y:S04]  /*1b8c0*/  LDL R73, [R1+0x1094] ;  /* 0x0010940001497983 */ /* 0x000ea80000100800 */
[----:B------:R-:W2:Y:S04]  /*1b8d0*/  LDL R71, [R1+0x1078] ;  /* 0x0010780001477983 */ /* 0x000ea80000100800 */
[----:B------:R-:W2:Y:S01]  /*1b8e0*/  LDL R70, [R1+0x107c] ;  /* 0x00107c0001467983 */ /* 0x000ea20000100800 */
[----:B------:R-:W-:-:S03]  /*1b8f0*/  PRMT R20, RZ, 0x7610, R20 ;  /* 0x00007610ff147816 */ /* 0x000fc60000000014 */
[----:B------:R0:W-:Y:S04]  /*1b900*/  STS.U16 [R59+UR6+0x10f80], R67 ;  /* 0x010f80433b007988 */ /* 0x0001e80008000406 */
[----:B------:R-:W2:Y:S04]  /*1b910*/  LDL R68, [R1+0x1058] ;  /* 0x0010580001447983 */ /* 0x000ea80000100800 */
[----:B0-----:R-:W2:Y:S04]  /*1b920*/  LDL R67, [R1+0x105c] ;  /* 0x00105c0001437983 */ /* 0x001ea80000100800 */
[----:B------:R0:W-:Y:S04]  /*1b930*/  STS.U16 [R59+UR6+0x11380], R65 ;  /* 0x011380413b007988 */ /* 0x0001e80008000406 */
[----:B------:R1:W-:Y:S04]  /*1b940*/  STS.U16 [R59+UR6+0x11780], R62 ;  /* 0x0117803e3b007988 */ /* 0x0003e80008000406 */
[----:B0-----:R-:W2:Y:S04]  /*1b950*/  LDL R65, [R1+0x1038] ;  /* 0x0010380001417983 */ /* 0x001ea80000100800 */
[----:B------:R0:W-:Y:S04]  /*1b960*/  STS.U16 [R59+UR6+0x11b80], R61 ;  /* 0x011b803d3b007988 */ /* 0x0001e80008000406 */
[----:B-1----:R-:W2:Y:S04]  /*1b970*/  LDL R62, [R1+0x1018] ;  /* 0x00101800013e7983 */ /* 0x002ea80000100800 */
[----:B0-----:R-:W2:Y:S04]  /*1b980*/  LDL R61, [R1+0x101c] ;  /* 0x00101c00013d7983 */ /* 0x001ea80000100800 */
[----:B------:R0:W-:Y:S04]  /*1b990*/  STS.U16 [R59+UR6+0x11f80], R58 ;  /* 0x011f803a3b007988 */ /* 0x0001e80008000406 */
[----:B0-----:R-:W2:Y:S04]  /*1b9a0*/  LDL R59, [R1+0xff8] ;  /* 0x000ff800013b7983 */ /* 0x001ea80000100800 */
[----:B------:R-:W2:Y:S01]  /*1b9b0*/  LDL R58, [R1+0xffc] ;  /* 0x000ffc00013a7983 */ /* 0x000ea20000100800 */
[----:B------:R-:W-:-:S02]  /*1b9c0*/  PRMT R19, RZ, 0x7610, R19 ;  /* 0x00007610ff137816 */ /* 0x000fc40000000013 */
[----:B------:R-:W-:Y:S02]  /*1b9d0*/  PRMT R18, RZ, 0x7610, R18 ;  /* 0x00007610ff127816 */ /* 0x000fe40000000012 */
[----:B------:R-:W-:Y:S02]  /*1b9e0*/  PRMT R17, RZ, 0x7610, R17 ;  /* 0x00007610ff117816 */ /* 0x000fe40000000011 */
[----:B------:R-:W-:Y:S01]  /*1b9f0*/  PRMT R16, RZ, 0x7610, R16 ;  /* 0x00007610ff107816 */ /* 0x000fe20000000010 */
[----:B----4-:R-:W-:-:S05]  /*1ba00*/  @!P0 IMAD.MOV.U32 R6, RZ, RZ, R44 ;  /* 0x000000ffff068224 */ /* 0x010fca00078e002c */
[----:B------:R3:W4:Y:S02]  /*1ba10*/  @!P0 LDG.E.U16 R20, desc[UR56][R6.64] ;  /* 0x0000003806148981 */ /* 0x000724000c1e1500 */
[----:B---3--:R-:W-:Y:S02]  /*1ba20*/  @!P0 IMAD.MOV.U32 R6, RZ, RZ, R64 ;  /* 0x000000ffff068224 */ /* 0x008fe400078e0040 */
[----:B------:R-:W3:Y:S01]  /*1ba30*/  LDL R64, [R1+0x103c] ;  /* 0x00103c0001407983 */ /* 0x000ee20000100800 */
[----:B--2---:R-:W-:-:S05]  /*1ba40*/  @!P0 IMAD.MOV.U32 R7, RZ, RZ, R39 ;  /* 0x000000ffff078224 */ /* 0x004fca00078e0027 */
[----:B------:R0:W2:Y:S02]  /*1ba50*/  @!P0 LDG.E.U16 R19, desc[UR56][R6.64] ;  /* 0x0000003806138981 */ /* 0x0000a4000c1e1500 */
[----:B0-----:R-:W-:Y:S02]  /*1ba60*/  @!P0 IMAD.MOV.U32 R7, RZ, RZ, R33 ;  /* 0x000000ffff078224 */ /* 0x001fe400078e0021 */
[----:B------:R-:W-:-:S05]  /*1ba70*/  @!P0 IMAD.MOV.U32 R6, RZ, RZ, R50 ;  /* 0x000000ffff068224 */ /* 0x000fca00078e0032 */
[----:B------:R0:W2:Y:S02]  /*1ba80*/  @!P0 LDG.E.U16 R18, desc[UR56][R6.64] ;  /* 0x0000003806128981 */ /* 0x0000a4000c1e1500 */
[----:B0-----:R-:W-:Y:S02]  /*1ba90*/  @!P0 IMAD.MOV.U32 R6, RZ, RZ, R30 ;  /* 0x000000ffff068224 */ /* 0x001fe400078e001e */
[----:B------:R-:W-:-:S05]  /*1baa0*/  @!P0 IMAD.MOV.U32 R7, RZ, RZ, R27 ;  /* 0x000000ffff078224 */ /* 0x000fca00078e001b */
[----:B------:R0:W2:Y:S02]  /*1bab0*/  @!P0 LDG.E.U16 R17, desc[UR56][R6.64] ;  /* 0x0000003806118981 */ /* 0x0000a4000c1e1500 */
[----:B0-----:R-:W-:Y:S02]  /*1bac0*/  @!P0 IMAD.MOV.U32 R6, RZ, RZ, R43 ;  /* 0x000000ffff068224 */ /* 0x001fe400078e002b */
[----:B------:R-:W-:-:S05]  /*1bad0*/  @!P0 IMAD.MOV.U32 R7, RZ, RZ, R4 ;  /* 0x000000ffff078224 */ /* 0x000fca00078e0004 */
[----:B------:R0:W2:Y:S01]  /*1bae0*/  @!P0 LDG.E.U16 R16, desc[UR56][R6.64] ;  /* 0x0000003806108981 */ /* 0x0000a2000c1e1500 */
[----:B------:R-:W-:Y:S02]  /*1baf0*/  PRMT R15, RZ, 0x7610, R15 ;  /* 0x00007610ff0f7816 */ /* 0x000fe4000000000f */
[----:B------:R-:W-:Y:S01]  /*1bb00*/  PRMT R14, RZ, 0x7610, R14 ;  /* 0x00007610ff0e7816 */ /* 0x000fe2000000000e */
[----:B0-----:R-:W-:Y:S02]  /*1bb10*/  @!P0 IMAD.MOV.U32 R6, RZ, RZ, R76 ;  /* 0x000000ffff068224 */ /* 0x001fe400078e004c */
[----:B------:R-:W-:-:S05]  /*1bb20*/  @!P0 IMAD.MOV.U32 R7, RZ, RZ, R77 ;  /* 0x000000ffff078224 */ /* 0x000fca00078e004d */
[----:B------:R0:W2:Y:S01]  /*1bb30*/  @!P0 LDG.E.U16 R15, desc[UR56][R6.64] ;  /* 0x00000038060f8981 */ /* 0x0000a2000c1e1500 */
        /* <DEDUP_REMOVED lines=13> */
[----:B0-----:R-:W-:Y:S01]  /*1bc10*/  @!P0 IMAD.MOV.U32 R7, RZ, RZ, R65 ;  /* 0x000000ffff078224 */ /* 0x001fe200078e0041 */
[----:B------:R-:W-:Y:S01]  /*1bc20*/  PRMT R5, RZ, 0x7610, R5 ;  /* 0x00007610ff057816 */ /* 0x000fe20000000005 */
[----:B------:R0:W-:Y:S04]  /*1bc30*/  STS.U16 [R0+UR6+0x5400], R3 ;  /* 0x0054000300007988 */ /* 0x0001e80008000406 */
[----:B------:R-:W-:Y:S04]  /*1bc40*/  STL [R1+0x10e8], R4 ;  /* 0x0010e80401007387 */ /* 0x000fe80000100800 */
[----:B------:R1:W-:Y:S01]  /*1bc50*/  STS.U16 [R0+UR6+0x2400], R46 ;  /* 0x0024002e00007988 */ /* 0x0003e20008000406 */
[----:B0-----:R-:W-:-:S03]  /*1bc60*/  LOP3.LUT R3, R0, 0x20, RZ, 0x3c, !PT ;  /* 0x0000002000037812 */ /* 0x001fc600078e3cff */
[----:B------:R0:W-:Y:S04]  /*1bc70*/  STS.U16 [R0+UR6+0x2800], R45 ;  /* 0x0028002d00007988 */ /* 0x0001e80008000406 */
[----:B------:R-:W-:Y:S04]  /*1bc80*/  STS.U16 [R0+UR6], R78 ;  /* 0x0000004e00007988 */ /* 0x000fe80008000406 */
[----:B-1----:R-:W2:Y:S04]  /*1bc90*/  LDL R46, [R1+0xc90] ;  /* 0x000c9000012e7983 */ /* 0x002ea80000100800 */
[----:B0-----:R-:W2:Y:S04]  /*1bca0*/  LDL R45, [R1+0x1090] ;  /* 0x00109000012d7983 */ /* 0x001ea80000100800 */
[----:B------:R-:W-:Y:S04]  /*1bcb0*/  STS.U16 [R0+UR6+0x400], R75 ;  /* 0x0004004b00007988 */ /* 0x000fe80008000406 */
        /* <DEDUP_REMOVED lines=9> */
[----:B------:R0:W-:Y:S04]  /*1bd50*/  STS.U16 [R0+UR6+0x3400], R38 ;  /* 0x0034002600007988 */ /* 0x0001e80008000406 */
        /* <DEDUP_REMOVED lines=9> */
[----:B------:R-:W-:Y:S01]  /*1bdf0*/  STS.U16 [R0+UR6+0x6000], R250 ;  /* 0x006000fa00007988 */ /* 0x000fe20008000406 */
[----:B---3--:R-:W-:-:S05]  /*1be00*/  @!P0 IMAD.MOV.U32 R6, RZ, RZ, R64 ;  /* 0x000000ffff068224 */ /* 0x008fca00078e0040 */
[----:B------:R3:W2:Y:S02]  /*1be10*/  @!P0 LDG.E.U16 R11, desc[UR56][R6.64] ;  /* 0x00000038060b8981 */ /* 0x0006a4000c1e1500 */
[----:B---3--:R-:W-:Y:S02]  /*1be20*/  @!P0 IMAD.MOV.U32 R6, RZ, RZ, R61 ;  /* 0x000000ffff068224 */ /* 0x008fe400078e003d */
[----:B------:R-:W-:-:S05]  /*1be30*/  @!P0 IMAD.MOV.U32 R7, RZ, RZ, R62 ;  /* 0x000000ffff078224 */ /* 0x000fca00078e003e */
[----:B------:R3:W2:Y:S02]  /*1be40*/  @!P0 LDG.E.U16 R10, desc[UR56][R6.64] ;  /* 0x00000038060a8981 */ /* 0x0006a4000c1e1500 */
[----:B---3--:R-:W-:Y:S02]  /*1be50*/  @!P0 IMAD.MOV.U32 R6, RZ, RZ, R58 ;  /* 0x000000ffff068224 */ /* 0x008fe400078e003a */
[----:B------:R-:W-:Y:S01]  /*1be60*/  @!P0 IMAD.MOV.U32 R7, RZ, RZ, R59 ;  /* 0x000000ffff078224 */ /* 0x000fe200078e003b */
[----:B------:R-:W-:Y:S04]  /*1be70*/  STS.U16 [R0+UR6+0x6400], R249 ;  /* 0x006400f900007988 */ /* 0x000fe80008000406 */
[----:B------:R-:W3:Y:S04]  /*1be80*/  @!P0 LDG.E.U16 R5, desc[UR56][R6.64] ;  /* 0x0000003806058981 */ /* 0x000ee8000c1e1500 */
[----:B------:R-:W-:Y:S04]  /*1be90*/  STS.U16 [R0+UR6+0x6800], R247 ;  /* 0x006800f700007988 */ /* 0x000fe80008000406 */
[----:B------:R-:W-:Y:S04]  /*1bea0*/  STS.U16 [R0+UR6+0x6c00], R246 ;  /* 0x006c00f600007988 */ /* 0x000fe80008000406 */
[----:B------:R-:W3:Y:S04]  /*1beb0*/  LDL R7, [R1+0xca0] ;  /* 0x000ca00001077983 */ /* 0x000ee80000100800 */
[----:B------:R-:W3:Y:S04]  /*1bec0*/  LDL R6, [R1+0x10a0] ;  /* 0x0010a00001067983 */ /* 0x000ee80000100800 */
        /* <DEDUP_REMOVED lines=38> */
[----:B------:R-:W3:Y:S04]  /*1c130*/  LDL R58, [R1+0x10b4] ;  /* 0x0010b400013a7983 */ /* 0x000ee80000100800 */
[----:B------:R-:W-:Y:S04]  /*1c140*/  STS.U16 [R3+UR6+0x900], R206 ;  /* 0x000900ce03007988 */ /* 0x000fe80008000406 */
[----:B------:R2:W-:Y:S04]  /*1c150*/  STL [R1+0x10ec], R0 ;  /* 0x0010ec0001007387 */ /* 0x0005e80000100800 */
[----:B------:R-:W-:Y:S04]  /*1c160*/  STS.U16 [R3+UR6+0xd00], R205 ;  /* 0x000d00cd03007988 */ /* 0x000fe80008000406 */
[----:B------:R-:W-:Y:S04]  /*1c170*/  STS.U16 [R3+UR6+0x1100], R204 ;  /* 0x001100cc03007988 */ /* 0x000fe80008000406 */
[----:B0-----:R-:W3:Y:S04]  /*1c180*/  LDL R38, [R1+0x1070] ;  /* 0x0010700001267983 */ /* 0x001ee80000100800 */
[----:B-1----:R-:W3:Y:S04]  /*1c190*/  LDL R24, [R1+0x1074] ;  /* 0x0010740001187983 */ /* 0x002ee80000100800 */
        /* <DEDUP_REMOVED lines=61> */
[----:B----4-:R-:W-:Y:S04]  /*1c570*/  STS.U16 [R3+UR6+0xed00], R20 ;  /* 0x00ed001403007988 */ /* 0x010fe80008000406 */
[----:B------:R-:W4:Y:S04]  /*1c580*/  LDL R41, [R1+0xff0] ;  /* 0x000ff00001297983 */ /* 0x000f280000100800 */
[----:B--2---:R-:W-:Y:S04]  /*1c590*/  STS.U16 [R3+UR6+0xf100], R19 ;  /* 0x00f1001303007988 */ /* 0x004fe80008000406 */
[----:B------:R-:W-:Y:S04]  /*1c5a0*/  STS.U16 [R3+UR6+0xf500], R18 ;  /* 0x00f5001203007988 */ /* 0x000fe80008000406 */
[----:B------:R-:W-:Y:S04]  /*1c5b0*/  STS.U16 [R3+UR6+0xf900], R17 ;  /* 0x00f9001103007988 */ /* 0x000fe80008000406 */
[----:B------:R-:W2:Y:S04]  /*1c5c0*/  LDL.LU R4, [R1+0x760] ;  /* 0x0007600001047983 */ /* 0x000ea80000300800 */
[----:B------:R0:W-:Y:S04]  /*1c5d0*/  STS.U16 [R3+UR6+0xfd00], R16 ;  /* 0x00fd001003007988 */ /* 0x0001e80008000406 */
[----:B------:R-:W2:Y:S04]  /*1c5e0*/  LDL.LU R0, [R1+0x6d8] ;  /* 0x0006d80001007983 */ /* 0x000ea80000300800 */
[----:B0-----:R-:W2:Y:S04]  /*1c5f0*/  LDL.LU R3, [R1+0x6c0] ;  /* 0x0006c00001037983 */ /* 0x001ea80000300800 */
[----:B------:R-:W2:Y:S01]  /*1c600*/  LDL R34, [R1+0xfdc] ;  /* 0x000fdc0001227983 */ /* 0x000ea20000100800 */
[----:B------:R-:W-:-:S03]  /*1c610*/  PRMT R57, RZ, 0x7610, R57 ;  /* 0x00007610ff397816 */ /* 0x000fc60000000039 */
[----:B------:R-:W2:Y:S01]  /*1c620*/  LDL R40, [R1+0xfd8] ;  /* 0x000fd80001287983 */ /* 0x000ea20000100800 */
[----:B------:R-:W-:-:S03]  /*1c630*/  PRMT R56, RZ, 0x7610, R56 ;  /* 0x00007610ff387816 */ /* 0x000fc60000000038 */
[----:B---3--:R0:W3:Y:S01]  /*1c640*/  @!P0 LDG.E.U16 R57, desc[UR56][R6.64] ;  /* 0x0000003806398981 */ /* 0x0080e2000c1e1500 */
[----:B------:R-:W-:Y:S02]  /*1c650*/  PRMT R55, RZ, 0x7610, R55 ;  /* 0x00007610ff377816 */ /* 0x000fe40000000037 */
[----:B------:R-:W-:Y:S01]  /*1c660*/  PRMT R54, RZ, 0x7610, R54 ;  /* 0x00007610ff367816 */ /* 0x000fe20000000036 */
[----:B------:R-:W3:Y:S01]  /*1c670*/  LDL R60, [R1+0x918] ;  /* 0x00091800013c7983 */ /* 0x000ee20000100800 */
[----:B------:R-:W-:Y:S02]  /*1c680*/  PRMT R53, RZ, 0x7610, R53 ;  /* 0x00007610ff357816 */ /* 0x000fe40000000035 */
[----:B------:R-:W-:Y:S01]  /*1c690*/  PRMT R52, RZ, 0x7610, R52 ;  /* 0x00007610ff347816 */ /* 0x000fe20000000034 */
[----:B------:R-:W3:Y:S01]  /*1c6a0*/  LDL R59, [R1+0x91c] ;  /* 0x00091c00013b7983 */ /* 0x000ee20000100800 */
[----:B0-----:R-:W-:Y:S02]  /*1c6b0*/  @!P0 IMAD.MOV.U32 R6, RZ, RZ, R45 ;  /* 0x000000ffff068224 */ /* 0x001fe400078e002d */
[----:B------:R-:W-:Y:S01]  /*1c6c0*/  @!P0 IMAD.MOV.U32 R7, RZ, RZ, R46 ;  /* 0x000000ffff078224 */ /* 0x000fe200078e002e */
[----:B------:R-:W3:Y:S04]  /*1c6d0*/  LDL R45, [R1+0xfd4] ;  /* 0x000fd400012d7983 */ /* 0x000ee80000100800 */
[----:B------:R-:W3:Y:S04]  /*1c6e0*/  LDL R46, [R1+0xfd0] ;  /* 0x000fd000012e7983 */ /* 0x000ee80000100800 */
[----:B------:R0:W3:Y:S01]  /*1c6f0*/  @!P0 LDG.E.U16 R56, desc[UR56][R6.64] ;  /* 0x0000003806388981 */ /* 0x0000e2000c1e1500 */
[----:B------:R-:W-:-:S02]  /*1c700*/  PRMT R252, RZ, 0x7610, R252 ;  /* 0x00007610fffc7816 */ /* 0x000fc400000000fc */
        /* <DEDUP_REMOVED lines=9> */
[----:B------:R0:W3:Y:S02]  /*1c7a0*/  @!P0 LDG.E.U16 R55, desc[UR56][R6.64] ;  /* 0x0000003806378981 */ /* 0x0000e4000c1e1500 */
[----:B0-----:R-:W-:-:S02]  /*1c7b0*/  @!P0 IMAD.MOV.U32 R6, RZ, RZ, R25 ;  /* 0x000000ffff068224 */ /* 0x001fc400078e0019 */
        /* <DEDUP_REMOVED lines=15> */
[----:B------:R-:W3:Y:S01]  /*1c8b0*/  LDL R26, [R1+0xf7c] ;  /* 0x000f7c00011a7983 */ /* 0x000ee20000100800 */
[----:B----4-:R-:W-:-:S03]  /*1c8c0*/  @!P0 IMAD.MOV.U32 R7, RZ, RZ, R41 ;  /* 0x000000ffff078224 */ /* 0x010fc600078e0029 */
[----:B------:R-:W4:Y:S04]  /*1c8d0*/  LDL R41, [R1+0xf78] ;  /* 0x000f780001297983 */ /* 0x000f280000100800 */
[----:B------:R2:W4:Y:S02]  /*1c8e0*/  @!P0 LDG.E.U16 R252, desc[UR56][R6.64] ;  /* 0x0000003806fc8981 */ /* 0x000524000c1e1500 */
[----:B--2---:R-:W-:Y:S02]  /*1c8f0*/  @!P0 IMAD.MOV.U32 R6, RZ, RZ, R34 ;  /* 0x000000ffff068224 */ /* 0x004fe400078e0022 */
[----:B------:R-:W2:Y:S01]  /*1c900*/  LDL R34, [R1+0xf74] ;  /* 0x000f740001227983 */ /* 0x000ea20000100800 */
[----:B------:R-:W-:-:S03]  /*1c910*/  @!P0 IMAD.MOV.U32 R7, RZ, RZ, R40 ;  /* 0x000000ffff078224 */ /* 0x000fc600078e0028 */
[----:B------:R-:W2:Y:S04]  /*1c920*/  LDL R40, [R1+0xf70] ;  /* 0x000f700001287983 */ /* 0x000ea80000100800 */
[----:B------:R3:W2:Y:S02]  /*1c930*/  @!P0 LDG.E.U16 R251, desc[UR56][R6.64] ;  /* 0x0000003806fb8981 */ /* 0x0006a4000c1e1500 */
[----:B---3--:R-:W-:Y:S02]  /*1c940*/  @!P0 IMAD.MOV.U32 R6, RZ, RZ, R45 ;  /* 0x000000ffff068224 */ /* 0x008fe400078e002d */
[----:B------:R-:W3:Y:S01]  /*1c950*/  LDL R45, [R1+0xf5c] ;  /* 0x000f5c00012d7983 */ /* 0x000ee20000100800 */
[----:B------:R-:W-:-:S03]  /*1c960*/  @!P0 IMAD.MOV.U32 R7, RZ, RZ, R46 ;  /* 0x000000ffff078224 */ /* 0x000fc600078e002e */
[----:B------:R-:W3:Y:S04]  /*1c970*/  LDL R46, [R1+0xf58] ;  /* 0x000f5800012e7983 */ /* 0x000ee80000100800 */
[----:B------:R0:W3:Y:S01]  /*1c980*/  @!P0 LDG.E.U16 R250, desc[UR56][R6.64] ;  /* 0x0000003806fa8981 */ /* 0x0000e2000c1e1500 */
[----:B------:R-:W-:Y:S01]  /*1c990*/  PRMT R248, RZ, 0x7610, R248 ;  /* 0x00007610fff87816 */ /* 0x000fe200000000f8 */
[----:B0-----:R-:W-:Y:S02]  /*1c9a0*/  @!P0 IMAD.MOV.U32 R6, RZ, RZ, R24 ;  /* 0x000000ffff068224 */ /* 0x001fe400078e0018 */
        /* <DEDUP_REMOVED lines=9> */
[----:B------:R0:W3:Y:S02]  /*1ca40*/  @!P0 LDG.E.U16 R248, desc[UR56][R6.64] ;  /* 0x0000003806f88981 */ /* 0x0000e4000c1e1500 */
        /* <DEDUP_REMOVED lines=14> */
[----:B----4-:R-:W-:-:S03]  /*1cb30*/  @!P0 IMAD.MOV.U32 R7, RZ, RZ, R41 ;  /* 0x000000ffff078224 */ /* 0x010fc600078e0029 */
[----:B------:R-:W4:Y:S04]  /*1cb40*/  LDL R41, [R1+0xf10] ;  /* 0x000f100001297983 */ /* 0x000f280000100800 */
[----:B------:R2:W4:Y:S02]  /*1cb50*/  @!P0 LDG.E.U16 R245, desc[UR56][R6.64] ;  /* 0x0000003806f58981 */ /* 0x000524000c1e1500 */
[----:B--2---:R-:W-:Y:S02]  /*1cb60*/  @!P0 IMAD.MOV.U32 R6, RZ, RZ, R34 ;  /* 0x000000ffff068224 */ /* 0x004fe400078e0022 */
[----:B------:R-:W2:Y:S01]  /*1cb70*/  LDL R34, [R1+0xefc] ;  /* 0x000efc0001227983 */ /* 0x000ea20000100800 */
[----:B------:R-:W-:Y:S01]  /*1cb80*/  PRMT R244, RZ, 0x7610, R244 ;  /* 0x00007610fff47816 */ /* 0x000fe200000000f4 */
[----:B------:R-:W-:-:S02]  /*1cb90*/  @!P0 IMAD.MOV.U32 R7, RZ, RZ, R40 ;  /* 0x000000ffff078224 */ /* 0x000fc400078e0028 */
[----:B------:R-:W2:Y:S01]  /*1cba0*/  LDL R40, [R1+0xef8] ;  /* 0x000ef80001287983 */ /* 0x000ea20000100800 */
[----:B------:R-:W-:-:S03]  /*1cbb0*/  PRMT R243, RZ, 0x7610, R243 ;  /* 0x00007610fff37816 */ /* 0x000fc600000000f3 */
[----:B------:R3:W2:Y:S01]  /*1cbc0*/  @!P0 LDG.E.U16 R244, desc[UR56][R6.64] ;  /* 0x0000003806f48981 */ /* 0x0006a2000c1e1500 */
[----:B------:R-:W-:Y:S01]  /*1cbd0*/  PRMT R242, RZ, 0x7610, R242 ;  /* 0x00007610fff27816 */ /* 0x000fe200000000f2 */
        /* <DEDUP_REMOVED lines=353> */
[----:B0-----:R-:W-:Y:S01]  /*1e1f0*/  @!P0 IMAD.MOV.U32 R7, RZ, RZ, R49 ;  /* 0x000000ffff078224 */ /* 0x001fe200078e0031 */
[----:B------:R-:W-:Y:S01]  /*1e200*/  PRMT R183, RZ, 0x7610, R183 ;  /* 0x00007610ffb77816 */ /* 0x000fe200000000b7 */
[----:B------:R-:W3:Y:S01]  /*1e210*/  LDL R49, [R1+0x8e0] ;  /* 0x0008e00001317983 */ /* 0x000ee20000100800 */
[----:B------:R-:W-:Y:S01]  /*1e220*/  @!P0 IMAD.MOV.U32 R6, RZ, RZ, R47 ;  /* 0x000000ffff068224 */ /* 0x000fe200078e002f */
[----:B------:R-:W-:-:S02]  /*1e230*/  PRMT R182, RZ, 0x7610, R182 ;  /* 0x00007610ffb67816 */ /* 0x000fc400000000b6 */
[----:B------:R-:W3:Y:S04]  /*1e240*/  LDL R47, [R1+0x8e4] ;  /* 0x0008e400012f7983 */ /* 0x000ee80000100800 */
[----:B------:R0:W3:Y:S02]  /*1e250*/  @!P0 LDG.E.U16 R184, desc[UR56][R6.64] ;  /* 0x0000003806b88981 */ /* 0x0000e4000c1e1500 */
[----:B0-----:R-:W-:Y:S02]  /*1e260*/  @!P0 IMAD.MOV.U32 R7, RZ, RZ, R37 ;  /* 0x000000ffff078224 */ /* 0x001fe400078e0025 */
        /* <DEDUP_REMOVED lines=15> */
[----:B------:R3:W2:Y:S02]  /*1e360*/  @!P0 LDG.E.U16 R181, desc[UR56][R6.64] ;  /* 0x0000003806b58981 */ /* 0x0006a4000c1e1500 */
[----:B---3--:R-:W-:Y:S01]  /*1e370*/  @!P0 IMAD.MOV.U32 R6, RZ, RZ, R45 ;  /* 0x000000ffff068224 */ /* 0x008fe200078e002d */
[----:B------:R-:W-:Y:S01]  /*1e380*/  PRMT R179, RZ, 0x7610, R179 ;  /* 0x00007610ffb37816 */ /* 0x000fe200000000b3 */
[----:B------:R-:W3:Y:S01]  /*1e390*/  LDL R45, [R1+0x8c4] ;  /* 0x0008c400012d7983 */ /* 0x000ee20000100800 */
[----:B------:R-:W-:-:S03]  /*1e3a0*/  @!P0 IMAD.MOV.U32 R7, RZ, RZ, R46 ;  /* 0x000000ffff078224 */ /* 0x000fc600078e002e */
[----:B------:R-:W3:Y:S04]  /*1e3b0*/  LDL R46, [R1+0x8c0] ;  /* 0x0008c000012e7983 */ /* 0x000ee80000100800 */
[----:B------:R0:W3:Y:S02]  /*1e3c0*/  @!P0 LDG.E.U16 R180, desc[UR56][R6.64] ;  /* 0x0000003806b48981 */ /* 0x0000e4000c1e1500 */
[----:B0-----:R-:W-:Y:S02]  /*1e3d0*/  @!P0 IMAD.MOV.U32 R6, RZ, RZ, R24 ;  /* 0x000000ffff068224 */ /* 0x001fe400078e0018 */
[----:B------:R-:W3:Y:S01]  /*1e3e0*/  LDL R24, [R1+0x8dc] ;  /* 0x0008dc0001187983 */ /* 0x000ee20000100800 */
[----:B------:R-:W-:-:S03]  /*1e3f0*/  @!P0 IMAD.MOV.U32 R7, RZ, RZ, R38 ;  /* 0x000000ffff078224 */ /* 0x000fc600078e0026 */
[----:B------:R-:W3:Y:S01]  /*1e400*/  LDL R38, [R1+0x8d8] ;  /* 0x0008d80001267983 */ /* 0x000ee20000100800 */
[----:B------:R-:W-:-:S03]  /*1e410*/  PRMT R178, RZ, 0x7610, R178 ;  /* 0x00007610ffb27816 */ /* 0x000fc600000000b2 */
[----:B------:R0:W3:Y:S01]  /*1e420*/  @!P0 LDG.E.U16 R179, desc[UR56][R6.64] ;  /* 0x0000003806b38981 */ /* 0x0000e2000c1e1500 */
[----:B------:R-:W-:Y:S01]  /*1e430*/  PRMT R177, RZ, 0x7610, R177 ;  /* 0x00007610ffb17816 */ /* 0x000fe200000000b1 */
[----:B0-----:R-:W-:Y:S02]  /*1e440*/  @!P0 IMAD.MOV.U32 R6, RZ, RZ, R25 ;  /* 0x000000ffff068224 */ /* 0x001fe400078e0019 */
[----:B------:R-:W3:Y:S01]  /*1e450*/  LDL R25, [R1+0x8bc] ;  /* 0x0008bc0001197983 */ /* 0x000ee20000100800 */
[----:B------:R-:W-:-:S03]  /*1e460*/  @!P0 IMAD.MOV.U32 R7, RZ, RZ, R35 ;  /* 0x000000ffff078224 */ /* 0x000fc600078e0023 */
[----:B------:R-:W3:Y:S04]  /*1e470*/  LDL R35, [R1+0x8b8] ;  /* 0x0008b80001237983 */ /* 0x000ee80000100800 */
[----:B------:R0:W3:Y:S01]  /*1e480*/  @!P0 LDG.E.U16 R178, desc[UR56][R6.64] ;  /* 0x0000003806b28981 */ /* 0x0000e2000c1e1500 */
[----:B------:R-:W-:Y:S02]  /*1e490*/  PRMT R176, RZ, 0x7610, R176 ;  /* 0x00007610ffb07816 */ /* 0x000fe400000000b0 */
[----:B------:R-:W-:Y:S01]  /*1e4a0*/  PRMT R175, RZ, 0x7610, R175 ;  /* 0x00007610ffaf7816 */ /* 0x000fe200000000af */
[----:B0-----:R-:W-:Y:S02]  /*1e4b0*/  @!P0 IMAD.MOV.U32 R7, RZ, RZ, R37 ;  /* 0x000000ffff078224 */ /* 0x001fe400078e0025 */
[----:B------:R-:W3:Y:S01]  /*1e4c0*/  LDL R37, [R1+0x8a0] ;  /* 0x0008a00001257983 */ /* 0x000ee20000100800 */
[----:B------:R-:W-:-:S03]  /*1e4d0*/  @!P0 IMAD.MOV.U32 R6, RZ, RZ, R32 ;  /* 0x000000ffff068224 */ /* 0x000fc600078e0020 */
[----:B------:R-:W3:Y:S04]  /*1e4e0*/  LDL R32, [R1+0x8a4] ;  /* 0x0008a40001207983 */ /* 0x000ee80000100800 */
[----:B------:R0:W3:Y:S02]  /*1e4f0*/  @!P0 LDG.E.U16 R177, desc[UR56][R6.64] ;  /* 0x0000003806b18981 */ /* 0x0000e4000c1e1500 */
[----:B0-----:R-:W-:Y:S02]  /*1e500*/  @!P0 IMAD.MOV.U32 R6, RZ, RZ, R59 ;  /* 0x000000ffff068224 */ /* 0x001fe400078e003b */
[----:B------:R-:W-:Y:S01]  /*1e510*/  @!P0 IMAD.MOV.U32 R7, RZ, RZ, R60 ;  /* 0x000000ffff078224 */ /* 0x000fe200078e003c */
[----:B------:R-:W-:Y:S01]  /*1e520*/  PRMT R174, RZ, 0x7610, R174 ;  /* 0x00007610ffae7816 */ /* 0x000fe200000000ae */
[----:B------:R-:W3:Y:S04]  /*1e530*/  LDL R60, [R1+0x838] ;  /* 0x00083800013c7983 */ /* 0x000ee80000100800 */
[----:B------:R0:W3:Y:S01]  /*1e540*/  @!P0 LDG.E.U16 R176, desc[UR56][R6.64] ;  /* 0x0000003806b08981 */ /* 0x0000e2000c1e1500 */
[----:B------:R-:W-:-:S02]  /*1e550*/  PRMT R173, RZ, 0x7610, R173 ;  /* 0x00007610ffad7816 */ /* 0x000fc400000000ad */
[----:B------:R-:W-:Y:S01]  /*1e560*/  PRMT R172, RZ, 0x7610, R172 ;  /* 0x00007610ffac7816 */ /* 0x000fe200000000ac */
[----:B------:R-:W3:Y:S01]  /*1e570*/  LDL R59, [R1+0x820] ;  /* 0x00082000013b7983 */ /* 0x000ee20000100800 */
[----:B0-----:R-:W-:-:S03]  /*1e580*/  @!P0 IMAD.MOV.U32 R6, RZ, RZ, R26 ;  /* 0x000000ffff068224 */ /* 0x001fc600078e001a */
        /* <DEDUP_REMOVED lines=9> */
[----:B0-----:R-:W-:Y:S02]  /*1e620*/  @!P0 IMAD.MOV.U32 R6, RZ, RZ, R47 ;  /* 0x000000ffff068224 */ /* 0x001fe400078e002f */
[----:B------:R-:W-:Y:S01]  /*1e630*/  @!P0 IMAD.MOV.U32 R7, RZ, RZ, R49 ;  /* 0x000000ffff078224 */ /* 0x000fe200078e0031 */
[----:B------:R-:W-:Y:S01]  /*1e640*/  PRMT R171, RZ, 0x7610, R171 ;  /* 0x00007610ffab7816 */ /* 0x000fe200000000ab */
[----:B------:R-:W2:Y:S04]  /*1e650*/  LDL R49, [R1+0x824] ;  /* 0x0008240001317983 */ /* 0x000ea80000100800 */
[----:B------:R3:W2:Y:S01]  /*1e660*/  @!P0 LDG.E.U16 R173, desc[UR56][R6.64] ;  /* 0x0000003806ad8981 */ /* 0x0006a2000c1e1500 */
[----:B------:R-:W-:-:S02]  /*1e670*/  PRMT R170, RZ, 0x7610, R170 ;  /* 0x00007610ffaa7816 */ /* 0x000fc400000000aa */
[----:B------:R-:W-:Y:S01]  /*1e680*/  PRMT R169, RZ, 0x7610, R169 ;  /* 0x00007610ffa97816 */ /* 0x000fe200000000a9 */
[----:B------:R-:W2:Y:S01]  /*1e690*/  LDL R47, [R1+0x818] ;  /* 0x00081800012f7983 */ /* 0x000ea20000100800 */
[----:B---3--:R-:W-:-:S03]  /*1e6a0*/  @!P0 IMAD.MOV.U32 R6, RZ, RZ, R24 ;  /* 0x000000ffff068224 */ /* 0x008fc600078e0018 */
        /* <DEDUP_REMOVED lines=8> */
[----:B------:R0:W3:Y:S04]  /*1e730*/  @!P0 LDG.E.U16 R171, desc[UR56][R6.64] ;  /* 0x0000003806ab8981 */ /* 0x0000e8000c1e1500 */
[----:B------:R-:W3:Y:S01]  /*1e740*/  LDL R45, [R1+0x800] ;  /* 0x00080000012d7983 */ /* 0x000ee20000100800 */
        /* <DEDUP_REMOVED lines=12> */
[----:B----4-:R-:W-:Y:S01]  /*1e810*/  @!P0 IMAD.MOV.U32 R7, RZ, RZ, R41 ;  /* 0x000000ffff078224 */ /* 0x010fe200078e0029 */
[----:B------:R-:W-:-:S02]  /*1e820*/  PRMT R167, RZ, 0x7610, R167 ;  /* 0x00007610ffa77816 */ /* 0x000fc400000000a7 */
[----:B------:R-:W4:Y:S04]  /*1e830*/  LDL R41, [R1+0x7e0] ;  /* 0x0007e00001297983 */ /* 0x000f280000100800 */
[----:B------:R2:W4:Y:S02]  /*1e840*/  @!P0 LDG.E.U16 R168, desc[UR56][R6.64] ;  /* 0x0000003806a88981 */ /* 0x000524000c1e1500 */
[----:B--2---:R-:W-:Y:S02]  /*1e850*/  @!P0 IMAD.MOV.U32 R6, RZ, RZ, R34 ;  /* 0x000000ffff068224 */ /* 0x004fe400078e0022 */
[----:B------:R-:W2:Y:S01]  /*1e860*/  LDL R34, [R1+0x804] ;  /* 0x0008040001227983 */ /* 0x000ea20000100800 */
[----:B------:R-:W-:-:S03]  /*1e870*/  @!P0 IMAD.MOV.U32 R7, RZ, RZ, R40 ;  /* 0x000000ffff078224 */ /* 0x000fc600078e0028 */
[----:B------:R-:W4:Y:S01]  /*1e880*/  LDL R40, [R1+0x7e4] ;  /* 0x0007e40001287983 */ /* 0x000f220000100800 */
[----:B------:R-:W-:-:S03]  /*1e890*/  PRMT R166, RZ, 0x7610, R166 ;  /* 0x00007610ffa67816 */ /* 0x000fc600000000a6 */
[----:B------:R3:W4:Y:S01]  /*1e8a0*/  @!P0 LDG.E.U16 R167, desc[UR56][R6.64] ;  /* 0x0000003806a78981 */ /* 0x000722000c1e1500 */
[----:B------:R-:W-:Y:S02]  /*1e8b0*/  PRMT R165, RZ, 0x7610, R165 ;  /* 0x00007610ffa57816 */ /* 0x000fe400000000a5 */
[----:B------:R-:W-:Y:S02]  /*1e8c0*/  PRMT R164, RZ, 0x7610, R164 ;  /* 0x00007610ffa47816 */ /* 0x000fe400000000a4 */
[----:B------:R-:W-:Y:S01]  /*1e8d0*/  PRMT R163, RZ, 0x7610, R163 ;  /* 0x00007610ffa37816 */ /* 0x000fe200000000a3 */
[----:B---3--:R-:W-:Y:S02]  /*1e8e0*/  @!P0 IMAD.MOV.U32 R6, RZ, RZ, R24 ;  /* 0x000000ffff068224 */ /* 0x008fe400078e0018 */
        /* <DEDUP_REMOVED lines=15> */
[----:B------:R-:W3:Y:S04]  /*1e9e0*/  LDL R37, [R1+0x780] ;  /* 0x0007800001257983 */ /* 0x000ee80000100800 */
[----:B------:R0:W3:Y:S01]  /*1e9f0*/  @!P0 LDG.E.U16 R163, desc[UR56][R6.64] ;  /* 0x0000003806a38981 */ /* 0x0000e2000c1e1500 */
[----:B------:R-:W-:-:S02]  /*1ea00*/  PRMT R162, RZ, 0x7610, R162 ;  /* 0x00007610ffa27816 */ /* 0x000fc400000000a2 */
[----:B------:R-:W-:Y:S01]  /*1ea10*/  PRMT R161, RZ, 0x7610, R161 ;  /* 0x00007610ffa17816 */ /* 0x000fe200000000a1 */
[----:B0-----:R-:W-:Y:S01]  /*1ea20*/  @!P0 IMAD.MOV.U32 R7, RZ, RZ, R60 ;  /* 0x000000ffff078224 */ /* 0x001fe200078e003c */
[----:B------:R-:W-:Y:S01]  /*1ea30*/  PRMT R160, RZ, 0x7610, R160 ;  /* 0x00007610ffa07816 */ /* 0x000fe200000000a0 */
[----:B------:R-:W-:Y:S02]  /*1ea40*/  @!P0 IMAD.MOV.U32 R6, RZ, RZ, R26 ;  /* 0x000000ffff068224 */ /* 0x000fe400078e001a */
[----:B------:R-:W3:Y:S04]  /*1ea50*/  LDL R26, [R1+0x764] ;  /* 0x00076400011a7983 */ /* 0x000ee80000100800 */
[----:B------:R0:W3:Y:S02]  /*1ea60*/  @!P0 LDG.E.U16 R162, desc[UR56][R6.64] ;  /* 0x0000003806a28981 */ /* 0x0000e4000c1e1500 */
[----:B0-----:R-:W-:-:S02]  /*1ea70*/  @!P0 IMAD.MOV.U32 R6, RZ, RZ, R49 ;  /* 0x000000ffff068224 */ /* 0x001fc400078e0031 */
[----:B------:R-:W-:-:S05]  /*1ea80*/  @!P0 IMAD.MOV.U32 R7, RZ, RZ, R59 ;  /* 0x000000ffff078224 */ /* 0x000fca00078e003b */
[----:B------:R0:W3:Y:S02]  /*1ea90*/  @!P0 LDG.E.U16 R161, desc[UR56][R6.64] ;  /* 0x0000003806a18981 */ /* 0x0000e4000c1e1500 */
[----:B0-----:R-:W-:Y:S02]  /*1eaa0*/  @!P0 IMAD.MOV.U32 R6, RZ, RZ, R46 ;  /* 0x000000ffff068224 */ /* 0x001fe400078e002e */
[----:B------:R-:W-:-:S05]  /*1eab0*/  @!P0 IMAD.MOV.U32 R7, RZ, RZ, R47 ;  /* 0x000000ffff078224 */ /* 0x000fca00078e002f */
[----:B------:R2:W3:Y:S02]  /*1eac0*/  @!P0 LDG.E.U16 R160, desc[UR56][R6.64] ;  /* 0x0000003806a08981 */ /* 0x0004e4000c1e1500 */
[----:B--2---:R-:W-:Y:S02]  /*1ead0*/  @!P0 IMAD.MOV.U32 R6, RZ, RZ, R34 ;  /* 0x000000ffff068224 */ /* 0x004fe400078e0022 */
[----:B------:R-:W2:Y:S01]  /*1eae0*/  LDL R34, [R1+0x744] ;  /* 0x0007440001227983 */ /* 0x000ea20000100800 */
[----:B------:R-:W-:Y:S01]  /*1eaf0*/  PRMT R159, RZ, 0x7610, R159 ;  /* 0x00007610ff9f7816 */ /* 0x000fe2000000009f */
[----:B------:R-:W-:Y:S01]  /*1eb00*/  @!P0 IMAD.MOV.U32 R7, RZ, RZ, R45 ;  /* 0x000000ffff078224 */ /* 0x000fe200078e002d */
[----:B------:R-:W-:Y:S01]  /*1eb10*/  PRMT R158, RZ, 0x7610, R158 ;  /* 0x00007610ff9e7816 */ /* 0x000fe2000000009e */
[----:B------:R-:W2:Y:S04]  /*1eb20*/  LDL.LU R47, [R1+0x740] ;  /* 0x00074000012f7983 */ /* 0x000ea80000300800 */
[----:B------:R4:W2:Y:S01]  /*1eb30*/  @!P0 LDG.E.U16 R159, desc[UR56][R6.64] ;  /* 0x00000038069f8981 */ /* 0x0008a2000c1e1500 */
[----:B------:R-:W-:Y:S01]  /*1eb40*/  PRMT R157, RZ, 0x7610, R157 ;  /* 0x00007610ff9d7816 */ /* 0x000fe2000000009d */
[----:B----4-:R-:W-:-:S02]  /*1eb50*/  @!P0 IMAD.MOV.U32 R6, RZ, RZ, R40 ;  /* 0x000000ffff068224 */ /* 0x010fc400078e0028 */
[----:B------:R-:W-:-:S05]  /*1eb60*/  @!P0 IMAD.MOV.U32 R7, RZ, RZ, R41 ;  /* 0x000000ffff078224 */ /* 0x000fca00078e0029 */
[----:B------:R3:W4:Y:S01]  /*1eb70*/  @!P0 LDG.E.U16 R158, desc[UR56][R6.64] ;  /* 0x00000038069e8981 */ /* 0x000722000c1e1500 */
[----:B------:R-:W-:Y:S01]  /*1eb80*/  PRMT R156, RZ, 0x7610, R156 ;  /* 0x00007610ff9c7816 */ /* 0x000fe2000000009c */
[----:B---3--:R-:W-:Y:S02]  /*1eb90*/  @!P0 IMAD.MOV.U32 R6, RZ, RZ, R24 ;  /* 0x000000ffff068224 */ /* 0x008fe400078e0018 */
[----:B------:R-:W3:Y:S01]  /*1eba0*/  LDL.LU R24, [R1+0x724] ;  /* 0x0007240001187983 */ /* 0x000ee20000300800 */
[----:B------:R-:W-:-:S05]  /*1ebb0*/  @!P0 IMAD.MOV.U32 R7, RZ, RZ, R38 ;  /* 0x000000ffff078224 */ /* 0x000fca00078e0026 */
[----:B------:R0:W4:Y:S01]  /*1ebc0*/  @!P0 LDG.E.U16 R157, desc[UR56][R6.64] ;  /* 0x00000038069d8981 */ /* 0x000122000c1e1500 */
[----:B------:R-:W-:Y:S01]  /*1ebd0*/  PRMT R155, RZ, 0x7610, R155 ;  /* 0x00007610ff9b7816 */ /* 0x000fe2000000009b */
[----:B0-----:R-:W-:Y:S02]  /*1ebe0*/  @!P0 IMAD.MOV.U32 R6, RZ, RZ, R25 ;  /* 0x000000ffff068224 */ /* 0x001fe400078e0019 */
[----:B------:R-:W4:Y:S04]  /*1ebf0*/  LDL R25, [R1+0x6e0] ;  /* 0x0006e00001197983 */ /* 0x000f280000100800 */
[----:B------:R-:W4:Y:S01]  /*1ec00*/  LDL.LU R41, [R1+0x720] ;  /* 0x0007200001297983 */ /* 0x000f220000300800 */
[----:B------:R-:W-:-:S03]  /*1ec10*/  @!P0 IMAD.MOV.U32 R7, RZ, RZ, R35 ;  /* 0x000000ffff078224 */ /* 0x000fc600078e0023 */
[----:B------:R-:W4:Y:S04]  /*1ec20*/  LDL.LU R38, [R1+0x704] ;  /* 0x0007040001267983 */ /* 0x000f280000300800 */
[----:B------:R-:W4:Y:S04]  /*1ec30*/  LDL.LU R35, [R1+0x700] ;  /* 0x0007000001237983 */ /* 0x000f280000300800 */
[----:B------:R0:W4:Y:S02]  /*1ec40*/  @!P0 LDG.E.U16 R156, desc[UR56][R6.64] ;  /* 0x00000038069c8981 */ /* 0x000124000c1e1500 */
[----:B0-----:R-:W-:-:S02]  /*1ec50*/  @!P0 IMAD.MOV.U32 R6, RZ, RZ, R32 ;  /* 0x000000ffff068224 */ /* 0x001fc400078e0020 */
[----:B------:R-:W4:Y:S01]  /*1ec60*/  LDL.LU R32, [R1+0x6e4] ;  /* 0x0006e40001207983 */ /* 0x000f220000300800 */
[----:B------:R-:W-:-:S03]  /*1ec70*/  @!P0 IMAD.MOV.U32 R7, RZ, RZ, R37 ;  /* 0x000000ffff078224 */ /* 0x000fc600078e0025 */
[----:B------:R-:W4:Y:S04]  /*1ec80*/  LDL R62, [R1+0x7f8] ;  /* 0x0007f800013e7983 */ /* 0x000f280000100800 */
[----:B------:R0:W4:Y:S04]  /*1ec90*/  @!P0 LDG.E.U16 R155, desc[UR56][R6.64] ;  /* 0x00000038069b8981 */ /* 0x000128000c1e1500 */
[----:B------:R-:W4:Y:S04]  /*1eca0*/  LDL R61, [R1+0x7fc] ;  /* 0x0007fc00013d7983 */ /* 0x000f280000100800 */
[----:B------:R-:W4:Y:S04]  /*1ecb0*/  LDL R60, [R1+0x7d8] ;  /* 0x0007d800013c7983 */ /* 0x000f280000100800 */
[----:B------:R-:W4:Y:S04]  /*1ecc0*/  LDL R45, [R1+0x7dc] ;  /* 0x0007dc00012d7983 */ /* 0x000f280000100800 */
[----:B------:R-:W4:Y:S04]  /*1ecd0*/  LDL R49, [R1+0x7b8] ;  /* 0x0007b80001317983 */ /* 0x000f280000100800 */
[----:B------:R-:W4:Y:S01]  /*1ece0*/  LDL R46, [R1+0x7bc] ;  /* 0x0007bc00012e7983 */ /* 0x000f220000100800 */
[----:B0-----:R-:W-:-:S03]  /*1ecf0*/  @!P0 IMAD.MOV.U32 R6, RZ, RZ, R26 ;  /* 0x000000ffff068224 */ /* 0x001fc600078e001a */
[----:B------:R-:W4:Y:S01]  /*1ed00*/  LDL.LU R26, [R1+0x6c4] ;  /* 0x0006c400011a7983 */ /* 0x000f220000300800 */
[----:B------:R-:W-:Y:S01]  /*1ed10*/  PRMT R154, RZ, 0x7610, R154 ;  /* 0x00007610ff9a7816 */ /* 0x000fe2000000009a */
[----:B------:R-:W-:Y:S02]  /*1ed20*/  @!P0 IMAD.MOV.U32 R7, RZ, RZ, R4 ;  /* 0x000000ffff078224 */ /* 0x000fe400078e0004 */
[----:B------:R0:W-:Y:S04]  /*1ed30*/  STL [R1+0x1160], R4 ;  /* 0x0011600401007387 */ /* 0x0001e80000100800 */
[----:B------:R-:W4:Y:S04]  /*1ed40*/  LDL R40, [R1+0x798] ;  /* 0x0007980001287983 */ /* 0x000f280000100800 */
[----:B------:R-:W4:Y:S04]  /*1ed50*/  LDL R37, [R1+0x79c] ;  /* 0x00079c0001257983 */ /* 0x000f280000100800 */
[----:B------:R2:W4:Y:S01]  /*1ed60*/  @!P0 LDG.E.U16 R154, desc[UR56][R6.64] ;  /* 0x00000038069a8981 */ /* 0x000522000c1e1500 */
[----:B------:R-:W-:-:S02]  /*1ed70*/  PRMT R153, RZ, 0x7610, R153 ;  /* 0x00007610ff997816 */ /* 0x000fc40000000099 */
[----:B------:R-:W-:Y:S01]  /*1ed80*/  PRMT R152, RZ, 0x7610, R152 ;  /* 0x00007610ff987816 */ /* 0x000fe20000000098 */
[----:B------:R-:W4:Y:S01]  /*1ed90*/  LDL R59, [R1+0x75c] ;  /* 0x00075c00013b7983 */ /* 0x000f220000100800 */
[----:B--2---:R-:W-:-:S03]  /*1eda0*/  @!P0 IMAD.MOV.U32 R6, RZ, RZ, R34 ;  /* 0x000000ffff068224 */ /* 0x004fc600078e0022 */
[----:B------:R-:W2:Y:S01]  /*1edb0*/  LDL R34, [R1+0x77c] ;  /* 0x00077c0001227983 */ /* 0x000ea20000100800 */
[----:B------:R-:W-:-:S05]  /*1edc0*/  @!P0 IMAD.MOV.U32 R7, RZ, RZ, R47 ;  /* 0x000000ffff078224 */ /* 0x000fca00078e002f */
[----:B------:R3:W2:Y:S01]  /*1edd0*/  @!P0 LDG.E.U16 R153, desc[UR56][R6.64] ;  /* 0x0000003806998981 */ /* 0x0006a2000c1e1500 */
[----:B------:R-:W-:Y:S02]  /*1ede0*/  PRMT R23, RZ, 0x7610, R23 ;  /* 0x00007610ff177816 */ /* 0x000fe40000000017 */
[----:B------:R-:W-:Y:S02]  /*1edf0*/  PRMT R22, RZ, 0x7610, R22 ;  /* 0x00007610ff167816 */ /* 0x000fe40000000016 */
[----:B------:R-:W-:Y:S02]  /*1ee00*/  PRMT R20, RZ, 0x7610, R20 ;  /* 0x00007610ff147816 */ /* 0x000fe40000000014 */
[----:B------:R-:W-:Y:S01]  /*1ee10*/  PRMT R19, RZ, 0x7610, R19 ;  /* 0x00007610ff137816 */ /* 0x000fe20000000013 */
[----:B---3--:R-:W-:Y:S01]  /*1ee20*/  @!P0 IMAD.MOV.U32 R6, RZ, RZ, R24 ;  /* 0x000000ffff068224 */ /* 0x008fe200078e0018 */
[----:B------:R-:W-:Y:S02]  /*1ee30*/  PRMT R18, RZ, 0x7610, R18 ;  /* 0x00007610ff127816 */ /* 0x000fe40000000012 */
[----:B------:R-:W-:Y:S01]  /*1ee40*/  PRMT R17, RZ, 0x7610, R17 ;  /* 0x00007610ff117816 */ /* 0x000fe20000000011 */
[----:B----4-:R-:W-:-:S05]  /*1ee50*/  @!P0 IMAD.MOV.U32 R7, RZ, RZ, R41 ;  /* 0x000000ffff078224 */ /* 0x010fca00078e0029 */
[----:B------:R1:W3:Y:S02]  /*1ee60*/  @!P0 LDG.E.U16 R152, desc[UR56][R6.64] ;  /* 0x0000003806988981 */ /* 0x0002e4000c1e1500 */
[----:B-1----:R-:W-:Y:S02]  /*1ee70*/  @!P0 IMAD.MOV.U32 R6, RZ, RZ, R38 ;  /* 0x000000ffff068224 */ /* 0x002fe400078e0026 */
[----:B------:R-:W-:-:S05]  /*1ee80*/  @!P0 IMAD.MOV.U32 R7, RZ, RZ, R35 ;  /* 0x000000ffff078224 */ /* 0x000fca00078e0023 */
[----:B------:R1:W4:Y:S02]  /*1ee90*/  @!P0 LDG.E.U16 R23, desc[UR56][R6.64] ;  /* 0x0000003806178981 */ /* 0x000324000c1e1500 */
[----:B-1----:R-:W-:Y:S02]  /*1eea0*/  @!P0 IMAD.MOV.U32 R7, RZ, RZ, R25 ;  /* 0x000000ffff078224 */ /* 0x002fe400078e0019 */
[----:B------:R-:W-:Y:S01]  /*1eeb0*/  @!P0 IMAD.MOV.U32 R6, RZ, RZ, R32 ;  /* 0x000000ffff068224 */ /* 0x000fe200078e0020 */
[----:B------:R-:W3:Y:S04]  /*1eec0*/  LDL.LU R25, [R1+0x778] ;  /* 0x0007780001197983 */ /* 0x000ee80000300800 */
[----:B------:R1:W4:Y:S04]  /*1eed0*/  @!P0 LDG.E.U16 R22, desc[UR56][R6.64] ;  /* 0x0000003806168981 */ /* 0x000328000c1e1500 */
[----:B0-----:R-:W4:Y:S01]  /*1eee0*/  LDL.LU R4, [R1+0x73c] ;  /* 0x00073c0001047983 */ /* 0x001f220000300800 */
[----:B-1----:R-:W-:-:S03]  /*1eef0*/  @!P0 IMAD.MOV.U32 R7, RZ, RZ, R3 ;  /* 0x000000ffff078224 */ /* 0x002fc600078e0003 */
[----:B------:R0:W-:Y:S01]  /*1ef00*/  STL [R1+0x10f0], R3 ;  /* 0x0010f00301007387 */ /* 0x0001e20000100800 */
[----:B------:R-:W-:Y:S01]  /*1ef10*/  PRMT R16, RZ, 0x7610, R16 ;  /* 0x00007610ff107816 */ /* 0x000fe20000000010 */
[----:B------:R-:W-:-:S05]  /*1ef20*/  @!P0 IMAD.MOV.U32 R6, RZ, RZ, R26 ;  /* 0x000000ffff068224 */ /* 0x000fca00078e001a */
[----:B------:R1:W4:Y:S02]  /*1ef30*/  @!P0 LDG.E.U16 R20, desc[UR56][R6.64] ;  /* 0x0000003806148981 */ /* 0x000324000c1e1500 */
[----:B-1----:R-:W-:Y:S02]  /*1ef40*/  @!P0 IMAD.MOV.U32 R6, RZ, RZ, R61 ;  /* 0x000000ffff068224 */ /* 0x002fe400078e003d */
[----:B------:R-:W-:-:S05]  /*1ef50*/  @!P0 IMAD.MOV.U32 R7, RZ, RZ, R62 ;  /* 0x000000ffff078224 */ /* 0x000fca00078e003e */
[----:B------:R1:W4:Y:S02]  /*1ef60*/  @!P0 LDG.E.U16 R19, desc[UR56][R6.64] ;  /* 0x0000003806138981 */ /* 0x000324000c1e1500 */
[----:B-1----:R-:W-:Y:S02]  /*1ef70*/  @!P0 IMAD.MOV.U32 R6, RZ, RZ, R45 ;  /* 0x000000ffff068224 */ /* 0x002fe400078e002d */
[----:B------:R-:W-:Y:S01]  /*1ef80*/  @!P0 IMAD.MOV.U32 R7, RZ, RZ, R60 ;  /* 0x000000ffff078224 */ /* 0x000fe200078e003c */
[----:B------:R-:W4:Y:S04]  /*1ef90*/  LDL.LU R45, [R1+0x758] ;  /* 0x00075800012d7983 */ /* 0x000f280000300800 */
[----:B------:R1:W4:Y:S02]  /*1efa0*/  @!P0 LDG.E.U16 R18, desc[UR56][R6.64] ;  /* 0x0000003806128981 */ /* 0x000324000c1e1500 */
[----:B-1----:R-:W-:-:S02]  /*1efb0*/  @!P0 IMAD.MOV.U32 R6, RZ, RZ, R46 ;  /* 0x000000ffff068224 */ /* 0x002fc400078e002e */
[----:B------:R-:W-:Y:S02]  /*1efc0*/  @!P0 IMAD.MOV.U32 R7, RZ, RZ, R49 ;  /* 0x000000ffff078224 */ /* 0x000fe400078e0031 */
[----:B------:R-:W4:Y:S04]  /*1efd0*/  LDL.LU R49, [R1+0x738] ;  /* 0x0007380001317983 */ /* 0x000f280000300800 */
[----:B------:R1:W4:Y:S04]  /*1efe0*/  @!P0 LDG.E.U16 R17, desc[UR56][R6.64] ;  /* 0x0000003806118981 */ /* 0x000328000c1e1500 */
[----:B0-----:R-:W4:Y:S04]  /*1eff0*/  LDL.LU R3, [R1+0x718] ;  /* 0x0007180001037983 */ /* 0x001f280000300800 */
[----:B------:R-:W4:Y:S01]  /*1f000*/  LDL.LU R46, [R1+0x71c] ;  /* 0x00071c00012e7983 */ /* 0x000f220000300800 */
[----:B-1----:R-:W-:-:S02]  /*1f010*/  @!P0 IMAD.MOV.U32 R6, RZ, RZ, R37 ;  /* 0x000000ffff068224 */ /* 0x002fc400078e0025 */
[----:B------:R-:W-:Y:S02]  /*1f020*/  @!P0 IMAD.MOV.U32 R7, RZ, RZ, R40 ;  /* 0x000000ffff078224 */ /* 0x000fe400078e0028 */
[----:B------:R-:W4:Y:S04]  /*1f030*/  LDL.LU R40, [R1+0x6fc] ;  /* 0x0006fc0001287983 */ /* 0x000f280000300800 */
[----:B------:R2:W4:Y:S04]  /*1f040*/  @!P0 LDG.E.U16 R16, desc[UR56][R6.64] ;  /* 0x0000003806108981 */ /* 0x000528000c1e1500 */
[----:B------:R-:W4:Y:S01]  /*1f050*/  LDL.LU R37, [R1+0x6f8] ;  /* 0x0006f80001257983 */ /* 0x000f220000300800 */
[----:B--2---:R-:W-:-:S03]  /*1f060*/  @!P0 IMAD.MOV.U32 R6, RZ, RZ, R34 ;  /* 0x000000ffff068224 */ /* 0x004fc600078e0022 */
[----:B------:R-:W2:Y:S04]  /*1f070*/  LDL.LU R34, [R1+0x6dc] ;  /* 0x0006dc0001227983 */ /* 0x000ea80000300800 */
[----:B------:R0:W-:Y:S04]  /*1f080*/  STS.U16 [R58+UR6+0x200], R15 ;  /* 0x0002000f3a007988 */ /* 0x0001e80008000406 */
[----:B------:R1:W-:Y:S01]  /*1f090*/  STS.U16 [R58+UR6+0x600], R14 ;  /* 0x0006000e3a007988 */ /* 0x0003e20008000406 */
[----:B0-----:R-:W-:Y:S02]  /*1f0a0*/  PRMT R15, RZ, 0x7610, R15 ;  /* 0x00007610ff0f7816 */ /* 0x001fe4000000000f */
[----:B-1----:R-:W-:Y:S01]  /*1f0b0*/  PRMT R14, RZ, 0x7610, R14 ;  /* 0x00007610ff0e7816 */ /* 0x002fe2000000000e */
[----:B------:R0:W-:Y:S04]  /*1f0c0*/  STS.U16 [R58+UR6+0xa00], R13 ;  /* 0x000a000d3a007988 */ /* 0x0001e80008000406 */
[----:B------:R1:W-:Y:S01]  /*1f0d0*/  STS.U16 [R58+UR6+0xe00], R12 ;  /* 0x000e000c3a007988 */ /* 0x0003e20008000406 */
[----:B0-----:R-:W-:-:S02]  /*1f0e0*/  PRMT R13, RZ, 0x7610, R13 ;  /* 0x00007610ff0d7816 */ /* 0x001fc4000000000d */
[----:B-1----:R-:W-:Y:S01]  /*1f0f0*/  PRMT R12, RZ, 0x7610, R12 ;  /* 0x00007610ff0c7816 */ /* 0x002fe2000000000c */
[----:B------:R0:W-:Y:S02]  /*1f100*/  STS.U16 [R58+UR6+0x1200], R11 ;  /* 0x0012000b3a007988 */ /* 0x0001e40008000406 */
[----:B0-----:R-:W-:Y:S01]  /*1f110*/  PRMT R11, RZ, 0x7610, R11 ;  /* 0x00007610ff0b7816 */ /* 0x001fe2000000000b */
[----:B---3--:R-:W-:-:S05]  /*1f120*/  @!P0 IMAD.MOV.U32 R7, RZ, RZ, R25 ;  /* 0x000000ffff078224 */ /* 0x008fca00078e0019 */
[----:B------:R0:W3:Y:S02]  /*1f130*/  @!P0 LDG.E.U16 R15, desc[UR56][R6.64] ;  /* 0x00000038060f8981 */ /* 0x0000e4000c1e1500 */
[----:B0-----:R-:W-:Y:S02]  /*1f140*/  @!P0 IMAD.MOV.U32 R6, RZ, RZ, R59 ;  /* 0x000000ffff068224 */ /* 0x001fe400078e003b */
[----:B------:R-:W3:Y:S04]  /*1f150*/  LDL R59, [R1+0x6b8] ;  /* 0x0006b800013b7983 */ /* 0x000ee80000100800 */
[----:B----4-:R-:W-:Y:S04]  /*1f160*/  STL [R1+0x1164], R4 ;  /* 0x0011640401007387 */ /* 0x010fe80000100800 */
[----:B------:R-:W-:Y:S04]  /*1f170*/  STL [R1+0x13f0], R151 ;  /* 0x0013f09701007387 */ /* 0x000fe80000100800 */
[----:B------:R-:W-:Y:S01]  /*1f180*/  STL.64 [R1+0x13e8], R50 ;  /* 0x0013e83201007387 */ /* 0x000fe20000100a00 */
[----:B------:R-:W-:-:S05]  /*1f190*/  @!P0 IMAD.MOV.U32 R7, RZ, RZ, R45 ;  /* 0x000000ffff078224 */ /* 0x000fca00078e002d */
[----:B------:R0:W4:Y:S02]  /*1f1a0*/  @!P0 LDG.E.U16 R14, desc[UR56][R6.64] ;  /* 0x00000038060e8981 */ /* 0x000124000c1e1500 */
[----:B0-----:R-:W-:Y:S02]  /*1f1b0*/  @!P0 IMAD.MOV.U32 R6, RZ, RZ, R4 ;  /* 0x000000ffff068224 */ /* 0x001fe400078e0004 */
[----:B------:R-:W-:Y:S01]  /*1f1c0*/  @!P0 IMAD.MOV.U32 R7, RZ, RZ, R49 ;  /* 0x000000ffff078224 */ /* 0x000fe200078e0031 */
[----:B------:R-:W-:Y:S04]  /*1f1d0*/  STL.64 [R1+0x13e0], R48 ;  /* 0x0013e03001007387 */ /* 0x000fe80000100a00 */
[----:B------:R0:W4:Y:S04]  /*1f1e0*/  @!P0 LDG.E.U16 R13, desc[UR56][R6.64] ;  /* 0x00000038060d8981 */ /* 0x000128000c1e1500 */
[----:B------:R-:W-:Y:S01]  /*1f1f0*/  STL.64 [R1+0x13d8], R46 ;  /* 0x0013d82e01007387 */ /* 0x000fe20000100a00 */
[----:B0-----:R-:W-:-:S03]  /*1f200*/  @!P0 IMAD.MOV.U32 R6, RZ, RZ, R46 ;  /* 0x000000ffff068224 */ /* 0x001fc600078e002e */
[----:B------:R-:W-:Y:S01]  /*1f210*/  STL.64 [R1+0x13d0], R44 ;  /* 0x0013d02c01007387 */ /* 0x000fe20000100a00 */
[----:B------:R-:W-:-:S03]  /*1f220*/  @!P0 IMAD.MOV.U32 R7, RZ, RZ, R3 ;  /* 0x000000ffff078224 */ /* 0x000fc600078e0003 */
[----:B------:R-:W-:Y:S04]  /*1f230*/  STL.64 [R1+0x13c8], R42 ;  /* 0x0013c82a01007387 */ /* 0x000fe80000100a00 */
[----:B------:R-:W-:Y:S04]  /*1f240*/  STL.64 [R1+0x13c0], R40 ;  /* 0x0013c02801007387 */ /* 0x000fe80000100a00 */
[----:B------:R-:W-:Y:S04]  /*1f250*/  STL.64 [R1+0x13b8], R38 ;  /* 0x0013b82601007387 */ /* 0x000fe80000100a00 */
[----:B------:R0:W4:Y:S04]  /*1f260*/  @!P0 LDG.E.U16 R12, desc[UR56][R6.64] ;  /* 0x00000038060c8981 */ /* 0x000128000c1e1500 */
[----:B------:R-:W-:Y:S01]  /*1f270*/  STL.64 [R1+0x13b0], R36 ;  /* 0x0013b02401007387 */ /* 0x000fe20000100a00 */
[----:B0-----:R-:W-:-:S02]  /*1f280*/  @!P0 IMAD.MOV.U32 R6, RZ, RZ, R40 ;  /* 0x000000ffff068224 */ /* 0x001fc400078e0028 */
[----:B------:R-:W-:-:S05]  /*1f290*/  @!P0 IMAD.MOV.U32 R7, RZ, RZ, R37 ;  /* 0x000000ffff078224 */ /* 0x000fca00078e0025 */
[----:B------:R0:W4:Y:S02]  /*1f2a0*/  @!P0 LDG.E.U16 R11, desc[UR56][R6.64] ;  /* 0x00000038060b8981 */ /* 0x000124000c1e1500 */
[----:B0-----:R-:W-:Y:S02]  /*1f2b0*/  @!P0 IMAD.MOV.U32 R7, RZ, RZ, R0 ;  /* 0x000000ffff078224 */ /* 0x001fe400078e0000 */
[----:B--2---:R-:W-:Y:S04]  /*1f2c0*/  STL.64 [R1+0x13a8], R34 ;  /* 0x0013a82201007387 */ /* 0x004fe80000100a00 */
[----:B------:R-:W-:Y:S04]  /*1f2d0*/  STL.64 [R1+0x13a0], R32 ;  /* 0x0013a02001007387 */ /* 0x000fe80000100a00 */
[----:B------:R-:W-:Y:S04]  /*1f2e0*/  STL.64 [R1+0x1398], R30 ;  /* 0x0013981e01007387 */ /* 0x000fe80000100a00 */
[----:B------:R-:W-:Y:S04]  /*1f2f0*/  STL.64 [R1+0x1390], R28 ;  /* 0x0013901c01007387 */ /* 0x000fe80000100a00 */
[----:B------:R-:W-:Y:S04]  /*1f300*/  STL.64 [R1+0x1388], R26 ;  /* 0x0013881a01007387 */ /* 0x000fe80000100a00 */
[----:B------:R-:W-:Y:S04]  /*1f310*/  STL.64 [R1+0x1380], R24 ;  /* 0x0013801801007387 */ /* 0x000fe80000100a00 */
[----:B------:R0:W-:Y:S04]  /*1f320*/  STL [R1+0x10f4], R0 ;  /* 0x0010f40001007387 */ /* 0x0001e80000100800 */
[----:B0-----:R-:W2:Y:S04]  /*1f330*/  LDL.LU R0, [R1+0x6bc] ;  /* 0x0006bc0001007983 */ /* 0x001ea80000300800 */
[----:B------:R-:W4:Y:S04]  /*1f340*/  LDL R4, [R1+0x10b0] ;  /* 0x0010b00001047983 */ /* 0x000f280000100800 */
[----:B------:R0:W-:Y:S04]  /*1f350*/  STS.U16 [R58+UR6+0x1600], R10 ;  /* 0x0016000a3a007988 */ /* 0x0001e80008000406 */
        /* <DEDUP_REMOVED lines=50> */
[----:B------:R-:W-:Y:S01]  /*1f680*/  STS.U16 [R58+UR6+0xe200], R156 ;  /* 0x00e2009c3a007988 */ /* 0x000fe20008000406 */
[----:B------:R-:W-:-:S03]  /*1f690*/  @!P0 IMAD.MOV.U32 R6, RZ, RZ, R34 ;  /* 0x000000ffff068224 */ /* 0x000fc600078e0022 */
[----:B------:R-:W-:Y:S04]  /*1f6a0*/  STS.U16 [R58+UR6+0xe600], R155 ;  /* 0x00e6009b3a007988 */ /* 0x000fe80008000406 */
[----:B------:R-:W-:Y:S04]  /*1f6b0*/  STS.U16 [R58+UR6+0xea00], R154 ;  /* 0x00ea009a3a007988 */ /* 0x000fe80008000406 */
[----:B------:R-:W-:Y:S04]  /*1f6c0*/  STS.U16 [R58+UR6+0xee00], R153 ;  /* 0x00ee00993a007988 */ /* 0x000fe80008000406 */
[----:B------:R-:W-:Y:S04]  /*1f6d0*/  STS.U16 [R58+UR6+0xf200], R152 ;  /* 0x00f200983a007988 */ /* 0x000fe80008000406 */
[----:B------:R-:W-:Y:S01]  /*1f6e0*/  STS.U16 [R58+UR6+0xf600], R23 ;  /* 0x00f600173a007988 */ /* 0x000fe20008000406 */
[----:B0-----:R-:W-:-:S03]  /*1f6f0*/  PRMT R10, RZ, 0x7610, R10 ;  /* 0x00007610ff0a7816 */ /* 0x001fc6000000000a */
[----:B------:R-:W-:Y:S04]  /*1f700*/  STS.U16 [R58+UR6+0xfa00], R22 ;  /* 0x00fa00163a007988 */ /* 0x000fe80008000406 */
[----:B------:R-:W-:Y:S04]  /*1f710*/  STS.U16 [R58+UR6+0xfe00], R20 ;  /* 0x00fe00143a007988 */ /* 0x000fe80008000406 */
[----:B------:R3:W4:Y:S02]  /*1f720*/  @!P0 LDG.E.U16 R10, desc[UR56][R6.64] ;  /* 0x00000038060a8981 */ /* 0x000724000c1e1500 */
[----:B---3--:R-:W-:-:S02]  /*1f730*/  @!P0 IMAD.MOV.U32 R7, RZ, RZ, R59 ;  /* 0x000000ffff078224 */ /* 0x008fc400078e003b */
[----:B--2---:R-:W-:Y:S04]  /*1f740*/  STL [R1+0x10f8], R0 ;  /* 0x0010f80001007387 */ /* 0x004fe80000100800 */
[----:B------:R-:W2:Y:S04]  /*1f750*/  LDL.LU.64 R24, [R1+0x200] ;  /* 0x0002000001187983 */ /* 0x000ea80000300a00 */
[----:B------:R-:W3:Y:S04]  /*1f760*/  LDL.LU.64 R26, [R1+0x208] ;  /* 0x00020800011a7983 */ /* 0x000ee80000300a00 */
[----:B------:R-:W2:Y:S04]  /*1f770*/  LDL.LU.64 R28, [R1+0x210] ;  /* 0x00021000011c7983 */ /* 0x000ea80000300a00 */
[----:B------:R-:W3:Y:S04]  /*1f780*/  LDL.LU.64 R30, [R1+0x218] ;  /* 0x00021800011e7983 */ /* 0x000ee80000300a00 */
[----:B------:R-:W2:Y:S04]  /*1f790*/  LDL.LU.64 R32, [R1+0x220] ;  /* 0x0002200001207983 */ /* 0x000ea80000300a00 */
[----:B------:R-:W3:Y:S04]  /*1f7a0*/  LDL.LU.64 R34, [R1+0x228] ;  /* 0x0002280001227983 */ /* 0x000ee80000300a00 */
[----:B------:R-:W2:Y:S04]  /*1f7b0*/  LDL.LU.64 R36, [R1+0x230] ;  /* 0x0002300001247983 */ /* 0x000ea80000300a00 */
[----:B------:R-:W3:Y:S04]  /*1f7c0*/  LDL.LU.64 R38, [R1+0x238] ;  /* 0x0002380001267983 */ /* 0x000ee80000300a00 */
[----:B----4-:R-:W-:Y:S04]  /*1f7d0*/  STS.U16 [R4+UR6+0x300], R57 ;  /* 0x0003003904007988 */ /* 0x010fe80008000406 */
[----:B------:R-:W4:Y:S04]  /*1f7e0*/  LDL.LU.64 R40, [R1+0x240] ;  /* 0x0002400001287983 */ /* 0x000f280000300a00 */
[----:B------:R-:W-:Y:S04]  /*1f7f0*/  STS.U16 [R4+UR6+0x700], R56 ;  /* 0x0007003804007988 */ /* 0x000fe80008000406 */
[----:B------:R-:W2:Y:S04]  /*1f800*/  LDL.LU.64 R42, [R1+0x248] ;  /* 0x00024800012a7983 */ /* 0x000ea80000300a00 */
[----:B------:R-:W-:Y:S04]  /*1f810*/  STS.U16 [R4+UR6+0xb00], R55 ;  /* 0x000b003704007988 */ /* 0x000fe80008000406 */
[----:B------:R-:W3:Y:S04]  /*1f820*/  LDL.LU.64 R44, [R1+0x250] ;  /* 0x00025000012c7983 */ /* 0x000ee80000300a00 */
[----:B------:R-:W-:Y:S04]  /*1f830*/  STS.U16 [R4+UR6+0xf00], R54 ;  /* 0x000f003604007988 */ /* 0x000fe80008000406 */
[----:B------:R-:W4:Y:S04]  /*1f840*/  LDL.LU.64 R46, [R1+0x258] ;  /* 0x00025800012e7983 */ /* 0x000f280000300a00 */
[----:B------:R-:W-:Y:S04]  /*1f850*/  STS.U16 [R4+UR6+0x1300], R53 ;  /* 0x0013003504007988 */ /* 0x000fe80008000406 */
[----:B------:R-:W2:Y:S04]  /*1f860*/  LDL.LU.64 R48, [R1+0x260] ;  /* 0x0002600001307983 */ /* 0x000ea80000300a00 */
[----:B------:R0:W-:Y:S04]  /*1f870*/  STS.U16 [R4+UR6+0x1700], R52 ;  /* 0x0017003404007988 */ /* 0x0001e80008000406 */
[----:B------:R-:W3:Y:S04]  /*1f880*/  LDL.LU.64 R50, [R1+0x268] ;  /* 0x0002680001327983 */ /* 0x000ee80000300a00 */
[----:B0-----:R-:W4:Y:S04]  /*1f890*/  LDL.LU.64 R52, [R1+0x270] ;  /* 0x0002700001347983 */ /* 0x001f280000300a00 */
[----:B------:R-:W2:Y:S04]  /*1f8a0*/  LDL.LU.64 R54, [R1+0x278] ;  /* 0x0002780001367983 */ /* 0x000ea80000300a00 */
[----:B------:R-:W3:Y:S04]  /*1f8b0*/  LDL.LU.64 R56, [R1+0x280] ;  /* 0x0002800001387983 */ /* 0x000ee80000300a00 */
[----:B------:R-:W4:Y:S04]  /*1f8c0*/  LDL.LU.64 R58, [R1+0x288] ;  /* 0x00028800013a7983 */ /* 0x000f280000300a00 */
        /* <DEDUP_REMOVED lines=72> */
[----:B------:R-:W-:-:S03]  /*1fd50*/  PRMT R5, RZ, 0x7610, R5 ;  /* 0x00007610ff057816 */ /* 0x000fc60000000005 */
[----:B------:R-:W-:Y:S01]  /*1fd60*/  STS.U16 [R4+UR6+0x8300], R200 ;  /* 0x008300c804007988 */ /* 0x000fe20008000406 */
[----:B------:R-:W-:-:S03]  /*1fd70*/  @!P0 IMAD.MOV.U32 R6, RZ, RZ, R0 ;  /* 0x000000ffff068224 */ /* 0x000fc600078e0000 */
        /* <DEDUP_REMOVED lines=8> */
[----:B------:R-:W3:Y:S04]  /*1fe00*/  @!P0 LDG.E.U16 R5, desc[UR56][R6.64] ;  /* 0x0000003806058981 */ /* 0x000ee8000c1e1500 */
        /* <DEDUP_REMOVED lines=12> */
[----:B--2---:R-:W-:Y:S04]  /*1fed0*/  STL.64 [R1+0x15f0], R150 ;  /* 0x0015f09601007387 */ /* 0x004fe80000100a00 */
[----:B----4-:R-:W-:Y:S04]  /*1fee0*/  STL.64 [R1+0x15e8], R148 ;  /* 0x0015e89401007387 */ /* 0x010fe80000100a00 */
[----:B---3--:R-:W-:Y:S04]  /*1fef0*/  STL.64 [R1+0x15e0], R146 ;  /* 0x0015e09201007387 */ /* 0x008fe80000100a00 */
        /* <DEDUP_REMOVED lines=18> */
[----:B------:R0:W-:Y:S04]  /*20020*/  STL.64 [R1+0x1548], R108 ;  /* 0x0015486c01007387 */ /* 0x0001e80000100a00 */
[----:B0-----:R-:W2:Y:S04]  /*20030*/  LDL.LU.64 R108, [R1+0x400] ;  /* 0x00040000016c7983 */ /* 0x001ea80000300a00 */
[----:B------:R-:W2:Y:S04]  /*20040*/  LDL.LU.64 R110, [R1+0x408] ;  /* 0x00040800016e7983 */ /* 0x000ea80000300a00 */
        /* <DEDUP_REMOVED lines=73> */
[----:B------:R0:W-:Y:S06]  /*204e0*/  MEMBAR.ALL.CTA ;  /* 0x0000000000007992 */ /* 0x0001ec0000008000 */
[----:B0-----:R-:W0:Y:S02]  /*204f0*/  FENCE.VIEW.ASYNC.S ;  /* 0x00000000000073c6 */ /* 0x001e240000000000 */
[----:B0-----:R-:W-:Y:S06]  /*20500*/  BAR.SYNC.DEFER_BLOCKING 0x0 ;  /* 0x0000000000007b1d */ /* 0x001fec0000010000 */
[----:B--2---:R-:W-:-:S06]  /*20510*/  WARPGROUP.ARRIVE ;  /* 0x00000000000079c5 */ /* 0x004fcc0000000000 */
[----:B------:R-:W-:Y:S03]  /*20520*/  HGMMA.64x256x16.F32 R108, gdesc[UR36].tnspA, R108, gsb0 ;  /* 0x23e00000246c79f0 */ /* 0x000fe6000800086c */
[----:B------:R-:W-:Y:S02]  /*20530*/  WARPGROUP.DEPBAR.LE gsb0, 0x0 ;  /* 0x00008000000079c5 */ /* 0x000fe40000010000 */
[----:B------:R-:W-:-:S15]  /*20540*/  WARPGROUP.ARRIVE ;  /* 0x00000000000079c5 */ /* 0x000fde0000000000 */
[----:B------:R-:W-:-:S08]  /*20550*/  NOP ;  /* 0x0000000000007918 */ /* 0x000fd00000000000 */
[----:B------:R-:W-:Y:S03]  /*20560*/  HGMMA.64x256x16.F32 R108, gdesc[UR16].tnspA, R108, gsb0 ;  /* 0x23e00000106c79f0 */ /* 0x000fe6000800086c */
[----:B------:R-:W-:Y:S02]  /*20570*/  WARPGROUP.DEPBAR.LE gsb0, 0x0 ;  /* 0x00008000000079c5 */ /* 0x000fe40000010000 */
[----:B------:R-:W-:-:S15]  /*20580*/  WARPGROUP.ARRIVE ;  /* 0x00000000000079c5 */ /* 0x000fde0000000000 */
[----:B------:R-:W-:-:S08]  /*20590*/  NOP ;  /* 0x0000000000007918 */ /* 0x000fd00000000000 */
[----:B------:R-:W-:Y:S01]  /*205a0*/  HGMMA.64x256x16.F32 R108, gdesc[UR20].tnspA, R108, gsb0 ;  /* 0x23e00000146c79f0 */ /* 0x000fe2000800086c */
        /* <DEDUP_REMOVED lines=25> */
[----:B------:R-:W-:-:S02]  /*20740*/  WARPGROUP.DEPBAR.LE gsb0, 0x0 ;  /* 0x00008000000079c5 */ /* 0x000fc40000010000 */
[----:B------:R-:W-:-:S06]  /*20750*/  WARPGROUP.ARRIVE ;  /* 0x00000000000079c5 */ /* 0x000fcc0000000000 */
        /* <DEDUP_REMOVED lines=18> */
[----:B------:R-:W-:-:S03]  /*20880*/  WARPGROUP.DEPBAR.LE gsb0, 0x0 ;  /* 0x00008000000079c5 */ /* 0x000fc60000010000 */
        /* <DEDUP_REMOVED lines=22> */
[----:B------:R1:W-:Y:S04]  /*209f0*/  STL.64 [R1+0x4b0], R152 ;  /* 0x0004b09801007387 */ /* 0x0003e80000100a00 */
        /* <DEDUP_REMOVED lines=55> */
[----:B------:R-:W2:Y:S01]  /*20d70*/  LDL.LU.64 R122, [R1+0x1580] ;  /* 0x00158000017a7983 */ /* 0x000ea20000300a00 */
[----:B------:R-:W-:-:S03]  /*20d80*/  IMAD.MOV.U32 R252, RZ, RZ, R112 ;  /* 0x000000fffffc7224 */ /* 0x000fc600078e0070 */
        /* <DEDUP_REMOVED lines=53> */
[----:B------:R-:W-:Y:S01]  /*210e0*/  UMOV UR8, UR36 ;  /* 0x0000002400087c82 */ /* 0x000fe20008000000 */
[----:B------:R-:W-:Y:S01]  /*210f0*/  UMOV UR9, UR37 ;  /* 0x0000002500097c82 */ /* 0x000fe20008000000 */
[----:B------:R-:W-:Y:S01]  /*21100*/  UMOV UR40, UR16 ;  /* 0x0000001000287c82 */ /* 0x000fe20008000000 */
[----:B------:R-:W-:Y:S01]  /*21110*/  UMOV UR41, UR17 ;  /* 0x0000001100297c82 */ /* 0x000fe20008000000 */
[----:B--2---:R-:W-:-:S06]  /*21120*/  WARPGROUP.ARRIVE ;  /* 0x00000000000079c5 */ /* 0x004fcc0000000000 */
[----:B------:R-:W-:Y:S01]  /*21130*/  HGMMA.64x256x16.F32 R24, gdesc[UR8].tnspA, R24, gsb0 ;  /* 0x23e00000081879f0 */ /* 0x000fe20008000818 */
[----:B------:R-:W-:Y:S01]  /*21140*/  UMOV UR44, UR20 ;  /* 0x00000014002c7c82 */ /* 0x000fe20008000000 */
[----:B------:R-:W-:Y:S01]  /*21150*/  UMOV UR45, UR21 ;  /* 0x00000015002d7c82 */ /* 0x000fe20008000000 */
[----:B------:R-:W-:Y:S02]  /*21160*/  WARPGROUP.DEPBAR.LE gsb0, 0x0 ;  /* 0x00008000000079c5 */ /* 0x000fe40000010000 */
[----:B------:R-:W-:-:S15]  /*21170*/  WARPGROUP.ARRIVE ;  /* 0x00000000000079c5 */ /* 0x000fde0000000000 */
[----:B------:R-:W-:-:S08]  /*21180*/  NOP ;  /* 0x0000000000007918 */ /* 0x000fd00000000000 */
[----:B------:R-:W-:Y:S01]  /*21190*/  HGMMA.64x256x16.F32 R24, gdesc[UR40].tnspA, R24, gsb0 ;  /* 0x23e00000281879f0 */ /* 0x000fe20008000818 */
[----:B------:R-:W-:Y:S01]  /*211a0*/  UMOV UR12, UR24 ;  /* 0x00000018000c7c82 */ /* 0x000fe20008000000 */
[----:B------:R-:W-:Y:S01]  /*211b0*/  UMOV UR13, UR25 ;  /* 0x00000019000d7c82 */ /* 0x000fe20008000000 */
[----:B------:R-:W-:Y:S02]  /*211c0*/  WARPGROUP.DEPBAR.LE gsb0, 0x0 ;  /* 0x00008000000079c5 */ /* 0x000fe40000010000 */
[----:B------:R-:W-:-:S15]  /*211d0*/  WARPGROUP.ARRIVE ;  /* 0x00000000000079c5 */ /* 0x000fde0000000000 */
[----:B------:R-:W-:-:S08]  /*211e0*/  NOP ;  /* 0x0000000000007918 */ /* 0x000fd00000000000 */
[----:B------:R-:W-:Y:S01]  /*211f0*/  HGMMA.64x256x16.F32 R24, gdesc[UR44].tnspA, R24, gsb0 ;  /* 0x23e000002c1879f0 */ /* 0x000fe20008000818 */
[----:B------:R-:W-:Y:S01]  /*21200*/  IMAD.MOV.U32 R20, RZ, RZ, R204 ;  /* 0x000000ffff147224 */ /* 0x000fe200078e00cc */
[----:B------:R-:W-:Y:S01]  /*21210*/  STL [R1+0x1124], R236 ;  /* 0x001124ec01007387 */ /* 0x000fe20000100800 */
[----:B------:R-:W-:Y:S02]  /*21220*/  IMAD.MOV.U32 R16, RZ, RZ, R208 ;  /* 0x000000ffff107224 */ /* 0x000fe400078e00d0 */
[----:B------:R-:W-:Y:S01]  /*21230*/  IMAD.MOV.U32 R17, RZ, RZ, R210 ;  /* 0x000000ffff117224 */ /* 0x000fe200078e00d2 */
[----:B------:R-:W-:Y:S01]  /*21240*/  STL [R1+0x1120], R244 ;  /* 0x001120f401007387 */ /* 0x000fe20000100800 */
[----:B------:R-:W-:-:S03]  /*21250*/  IMAD.MOV.U32 R12, RZ, RZ, R212 ;  /* 0x000000ffff0c7224 */ /* 0x000fc600078e00d4 */
[----:B------:R-:W-:Y:S01]  /*21260*/  STL [R1+0x111c], R237 ;  /* 0x00111ced01007387 */ /* 0x000fe20000100800 */
[----:B------:R-:W-:-:S03]  /*21270*/  IMAD.MOV.U32 R13, RZ, RZ, R214 ;  /* 0x000000ffff0d7224 */ /* 0x000fc600078e00d6 */
[----:B------:R-:W-:Y:S01]  /*21280*/  STL [R1+0x1118], R245 ;  /* 0x001118f501007387 */ /* 0x000fe20000100800 */
[----:B------:R-:W-:-:S03]  /*21290*/  IMAD.MOV.U32 R5, RZ, RZ, R222 ;  /* 0x000000ffff057224 */ /* 0x000fc600078e00de */
[----:B------:R-:W-:Y:S04]  /*212a0*/  STL [R1+0x1114], R252 ;  /* 0x001114fc01007387 */ /* 0x000fe80000100800 */
[----:B------:R-:W-:Y:S04]  /*212b0*/  STL [R1+0x1110], R20 ;  /* 0x0011101401007387 */ /* 0x000fe80000100800 */
[----:B------:R-:W-:Y:S04]  /*212c0*/  STL [R1+0x110c], R16 ;  /* 0x00110c1001007387 */ /* 0x000fe80000100800 */
[----:B------:R-:W-:Y:S04]  /*212d0*/  STL [R1+0x1108], R17 ;  /* 0x0011081101007387 */ /* 0x000fe80000100800 */
[----:B------:R-:W-:Y:S04]  /*212e0*/  STL [R1+0x1104], R12 ;  /* 0x0011040c01007387 */ /* 0x000fe80000100800 */
[----:B------:R-:W-:Y:S04]  /*212f0*/  STL [R1+0x1100], R13 ;  /* 0x0011000d01007387 */ /* 0x000fe80000100800 */
[----:B------:R-:W-:Y:S01]  /*21300*/  STL [R1+0x10fc], R5 ;  /* 0x0010fc0501007387 */ /* 0x000fe20000100800 */
[----:B------:R-:W-:-:S02]  /*21310*/  WARPGROUP.DEPBAR.LE gsb0, 0x0 ;  /* 0x00008000000079c5 */ /* 0x000fc40000010000 */
[----:B------:R-:W-:-:S06]  /*21320*/  WARPGROUP.ARRIVE ;  /* 0x00000000000079c5 */ /* 0x000fcc0000000000 */
[----:B------:R-:W-:Y:S03]  /*21330*/  HGMMA.64x256x16.F32 R24, gdesc[UR12].tnspA, R24, gsb0 ;  /* 0x23e000000c1879f0 */ /* 0x000fe60008000818 */
[----:B------:R-:W-:Y:S02]  /*21340*/  WARPGROUP.DEPBAR.LE gsb0, 0x0 ;  /* 0x00008000000079c5 */ /* 0x000fe40000010000 */
        /* <DEDUP_REMOVED lines=61> */
[----:B-1----:R-:W-:-:S03]  /*21720*/  IMAD.MOV.U32 R153, RZ, RZ, R50 ;  /* 0x000000ffff997224 */ /* 0x002fc600078e0032 */
[----:B------:R-:W-:Y:S01]  /*21730*/  STL.64 [R1+0x3e8], R146 ;  /* 0x0003e89201007387 */ /* 0x000fe20000100a00 */
[----:B------:R-:W-:-:S03]  /*21740*/  IMAD.MOV.U32 R152, RZ, RZ, R48 ;  /* 0x000000ffff987224 */ /* 0x000fc600078e0030 */
[----:B------:R-:W-:Y:S04]  /*21750*/  STL.64 [R1+0x3f0], R148 ;  /* 0x0003f09401007387 */ /* 0x000fe80000100a00 */
[----:B------:R0:W-:Y:S04]  /*21760*/  STL.64 [R1+0x3f8], R150 ;  /* 0x0003f89601007387 */ /* 0x0001e80000100a00 */
[----:B0-----:R-:W2:Y:S04]  /*21770*/  LDL.LU R151, [R1+0x13f0] ;  /* 0x0013f00001977983 */ /* 0x001ea80000300800 */
[----:B------:R-:W3:Y:S04]  /*21780*/  LDL.LU.64 R50, [R1+0x13e8] ;  /* 0x0013e80001327983 */ /* 0x000ee80000300a00 */
[----:B------:R-:W4:Y:S04]  /*21790*/  LDL.LU.64 R48, [R1+0x13e0] ;  /* 0x0013e00001307983 */ /* 0x000f280000300a00 */
        /* <DEDUP_REMOVED lines=12> */
[----:B------:R-:W-:-:S02]  /*21860*/  IMAD.MOV.U32 R225, RZ, RZ, R123 ;  /* 0x000000ffffe17224 */ /* 0x000fc400078e007b */
[----:B------:R-:W-:Y:S02]  /*21870*/  IMAD.MOV.U32 R226, RZ, RZ, R124 ;  /* 0x000000ffffe27224 */ /* 0x000fe400078e007c */
[----:B------:R-:W-:Y:S02]  /*21880*/  IMAD.MOV.U32 R227, RZ, RZ, R125 ;  /* 0x000000ffffe37224 */ /* 0x000fe400078e007d */
[----:B------:R-:W-:Y:S01]  /*21890*/  IMAD.MOV.U32 R228, RZ, RZ, R126 ;  /* 0x000000ffffe47224 */ /* 0x000fe200078e007e */
[----:B------:R-:W-:Y:S01]  /*218a0*/  STL [R1+0x1170], R225 ;  /* 0x001170e101007387 */ /* 0x000fe20000100800 */
[----:B------:R-:W-:Y:S02]  /*218b0*/  IMAD.MOV.U32 R229, RZ, RZ, R127 ;  /* 0x000000ffffe57224 */ /* 0x000fe400078e007f */
[----:B------:R-:W-:Y:S01]  /*218c0*/  IMAD.MOV.U32 R230, RZ, RZ, R128 ;  /* 0x000000ffffe67224 */ /* 0x000fe200078e0080 */
[----:B------:R-:W-:Y:S01]  /*218d0*/  STL [R1+0x116c], R226 ;  /* 0x00116ce201007387 */ /* 0x000fe20000100800 */
[----:B------:R-:W-:-:S02]  /*218e0*/  IMAD.MOV.U32 R231, RZ, RZ, R129 ;  /* 0x000000ffffe77224 */ /* 0x000fc400078e0081 */
[----:B------:R-:W-:Y:S01]  /*218f0*/  IMAD.MOV.U32 R232, RZ, RZ, R130 ;  /* 0x000000ffffe87224 */ /* 0x000fe200078e0082 */
[----:B------:R-:W-:Y:S01]  /*21900*/  STL [R1+0x1168], R227 ;  /* 0x001168e301007387 */ /* 0x000fe20000100800 */
[----:B------:R-:W-:Y:S02]  /*21910*/  IMAD.MOV.U32 R233, RZ, RZ, R131 ;  /* 0x000000ffffe97224 */ /* 0x000fe400078e0083 */
[----:B------:R-:W-:Y:S01]  /*21920*/  IMAD.MOV.U32 R234, RZ, RZ, R132 ;  /* 0x000000ffffea7224 */ /* 0x000fe200078e0084 */
[----:B------:R-:W-:Y:S01]  /*21930*/  STL [R1+0x115c], R228 ;  /* 0x00115ce401007387 */ /* 0x000fe20000100800 */
[----:B------:R-:W-:-:S03]  /*21940*/  IMAD.MOV.U32 R235, RZ, RZ, R133 ;  /* 0x000000ffffeb7224 */ /* 0x000fc600078e0085 */
[----:B------:R-:W-:Y:S04]  /*21950*/  STL [R1+0x1158], R229 ;  /* 0x001158e501007387 */ /* 0x000fe80000100800 */
[----:B------:R-:W-:Y:S04]  /*21960*/  STL [R1+0x1154], R230 ;  /* 0x001154e601007387 */ /* 0x000fe80000100800 */
[----:B------:R-:W-:Y:S01]  /*21970*/  STL [R1+0x1150], R231 ;  /* 0x001150e701007387 */ /* 0x000fe20000100800 */
[----:B------:R-:W-:-:S03]  /*21980*/  IMAD.MOV.U32 R10, RZ, RZ, R3 ;  /* 0x000000ffff0a7224 */ /* 0x000fc600078e0003 */
[----:B------:R-:W-:Y:S04]  /*21990*/  STL [R1+0x114c], R232 ;  /* 0x00114ce801007387 */ /* 0x000fe80000100800 */
[----:B------:R-:W-:Y:S04]  /*219a0*/  STL [R1+0x1148], R233 ;  /* 0x001148e901007387 */ /* 0x000fe80000100800 */
[----:B------:R-:W-:Y:S04]  /*219b0*/  STL [R1+0x1144], R234 ;  /* 0x001144ea01007387 */ /* 0x000fe80000100800 */
[----:B------:R3:W-:Y:S01]  /*219c0*/  STL [R1+0x1140], R235 ;  /* 0x001140eb01007387 */ /* 0x0007e20000100800 */
[----:B------:R-:W-:-:S02]  /*219d0*/  IMAD.MOV.U32 R155, RZ, RZ, R53 ;  /* 0x000000ffff9b7224 */ /* 0x000fc400078e0035 */
[----:B------:R-:W-:Y:S02]  /*219e0*/  IMAD.MOV.U32 R154, RZ, RZ, R52 ;  /* 0x000000ffff9a7224 */ /* 0x000fe400078e0034 */
[----:B------:R-:W-:Y:S02]  /*219f0*/  IMAD.MOV.U32 R157, RZ, RZ, R55 ;  /* 0x000000ffff9d7224 */ /* 0x000fe400078e0037 */
[----:B------:R-:W-:Y:S02]  /*21a00*/  IMAD.MOV.U32 R156, RZ, RZ, R54 ;  /* 0x000000ffff9c7224 */ /* 0x000fe400078e0036 */
[----:B------:R-:W-:Y:S02]  /*21a10*/  IMAD.MOV.U32 R159, RZ, RZ, R57 ;  /* 0x000000ffff9f7224 */ /* 0x000fe400078e0039 */
[----:B------:R-:W-:Y:S02]  /*21a20*/  IMAD.MOV.U32 R158, RZ, RZ, R56 ;  /* 0x000000ffff9e7224 */ /* 0x000fe400078e0038 */
        /* <DEDUP_REMOVED lines=71> */
[----:B---3--:R-:W-:Y:S02]  /*21ea0*/  IMAD.MOV.U32 R235, RZ, RZ, R51 ;  /* 0x000000ffffeb7224 */ /* 0x008fe400078e0033 */
[----:B------:R-:W-:-:S02]  /*21eb0*/  IMAD.MOV.U32 R234, RZ, RZ, R50 ;  /* 0x000000ffffea7224 */ /* 0x000fc400078e0032 */
[----:B----4-:R-:W-:Y:S02]  /*21ec0*/  IMAD.MOV.U32 R233, RZ, RZ, R49 ;  /* 0x000000ffffe97224 */ /* 0x010fe400078e0031 */
[----:B------:R-:W-:Y:S02]  /*21ed0*/  IMAD.MOV.U32 R232, RZ, RZ, R48 ;  /* 0x000000ffffe87224 */ /* 0x000fe400078e0030 */
[----:B--2---:R-:W-:Y:S02]  /*21ee0*/  IMAD.MOV.U32 R231, RZ, RZ, R47 ;  /* 0x000000ffffe77224 */ /* 0x004fe400078e002f */
        /* <DEDUP_REMOVED lines=23> */
[----:B------:R-:W2:Y:S04]  /*22060*/  LDL.LU.64 R24, [R1] ;  /* 0x0000000001187983 */ /* 0x000ea80000300a00 */
        /* <DEDUP_REMOVED lines=82> */
[----:B------:R-:W-:Y:S04]  /*22590*/  STL [R1+0x113c], R240 ;  /* 0x00113cf001007387 */ /* 0x000fe80000100800 */
[----:B------:R-:W-:Y:S04]  /*225a0*/  STL [R1+0x1138], R241 ;  /* 0x001138f101007387 */ /* 0x000fe80000100800 */
[----:B------:R-:W-:Y:S04]  /*225b0*/  STL [R1+0x1134], R242 ;  /* 0x001134f201007387 */ /* 0x000fe80000100800 */
[----:B------:R0:W-:Y:S04]  /*225c0*/  STL [R1+0x1130], R243 ;  /* 0x001130f301007387 */ /* 0x0001e80000100800 */
[----:B------:R1:W-:Y:S04]  /*225d0*/  STL [R1+0x112c], R248 ;  /* 0x00112cf801007387 */ /* 0x0003e80000100800 */
[----:B------:R-:W-:Y:S01]  /*225e0*/  STL [R1+0x1128], R249 ;  /* 0x001128f901007387 */ /* 0x000fe20000100800 */
[----:B------:R-:W-:-:S02]  /*225f0*/  WARPGROUP.DEPBAR.LE gsb0, 0x0 ;  /* 0x00008000000079c5 */ /* 0x000fc40000010000 */
[----:B------:R-:W-:-:S06]  /*22600*/  WARPGROUP.ARRIVE ;  /* 0x00000000000079c5 */ /* 0x000fcc0000000000 */
[----:B------:R-:W-:Y:S01]  /*22610*/  HGMMA.64x256x16.F32 R24, gdesc[UR32].tnspA, R24, gsb0 ;  /* 0x23e00000201879f0 */ /* 0x000fe20008000818 */
[----:B------:R-:W-:Y:S02]  /*22620*/  IMAD.MOV.U32 R16, RZ, RZ, R250 ;  /* 0x000000ffff107224 */ /* 0x000fe400078e00fa */
[----:B0-----:R-:W-:Y:S02]  /*22630*/  IMAD.MOV.U32 R243, RZ, RZ, R251 ;  /* 0x000000fffff37224 */ /* 0x001fe400078e00fb */
        /* <DEDUP_REMOVED lines=9> */
[----:B-1----:R-:W-:-:S02]  /*226d0*/  IMAD.MOV.U32 R248, RZ, RZ, R19 ;  /* 0x000000fffff87224 */ /* 0x002fc400078e0013 */
[----:B------:R-:W-:Y:S02]  /*226e0*/  IMAD.MOV.U32 R245, RZ, RZ, R18 ;  /* 0x000000fffff57224 */ /* 0x000fe400078e0012 */
[----:B------:R-:W-:Y:S02]  /*226f0*/  IMAD.MOV.U32 R240, RZ, RZ, R23 ;  /* 0x000000fffff07224 */ /* 0x000fe400078e0017 */
[----:B------:R-:W-:Y:S02]  /*22700*/  IMAD.MOV.U32 R17, RZ, RZ, R22 ;  /* 0x000000ffff117224 */ /* 0x000fe400078e0016 */
[----:B------:R-:W-:Y:S02]  /*22710*/  IMAD.MOV.U32 R241, RZ, RZ, R239 ;  /* 0x000000fffff17224 */ /* 0x000fe400078e00ef */
[----:B------:R-:W-:Y:S02]  /*22720*/  IMAD.MOV.U32 R242, RZ, RZ, R247 ;  /* 0x000000fffff27224 */ /* 0x000fe400078e00f7 */
[----:B------:R-:W-:-:S02]  /*22730*/  IMAD.MOV.U32 R252, RZ, RZ, R238 ;  /* 0x000000fffffc7224 */ /* 0x000fc400078e00ee */
[----:B------:R-:W-:Y:S01]  /*22740*/  IMAD.MOV.U32 R20, RZ, RZ, R246 ;  /* 0x000000ffff147224 */ /* 0x000fe200078e00f6 */
[----:B------:R-:W-:Y:S02]  /*22750*/  WARPGROUP.DEPBAR.LE gsb0, 0x0 ;  /* 0x00008000000079c5 */ /* 0x000fe40000010000 */
[----:B------:R-:W-:Y:S04]  /*22760*/  STL.64 [R1], R24 ;  /* 0x0000001801007387 */ /* 0x000fe80000100a00 */
        /* <DEDUP_REMOVED lines=59> */
[----:B------:R-:W-:-:S03]  /*22b20*/  IMAD.MOV.U32 R251, RZ, RZ, R151 ;  /* 0x000000fffffb7224 */ /* 0x000fc600078e0097 */
[----:B------:R-:W-:Y:S01]  /*22b30*/  STL.64 [R1+0x1e0], R144 ;  /* 0x0001e09001007387 */ /* 0x000fe20000100a00 */
[----:B------:R-:W-:-:S03]  /*22b40*/  IMAD.MOV.U32 R250, RZ, RZ, R150 ;  /* 0x000000fffffa7224 */ /* 0x000fc600078e0096 */
[----:B------:R-:W-:Y:S04]  /*22b50*/  STL.64 [R1+0x1e8], R146 ;  /* 0x0001e89201007387 */ /* 0x000fe80000100a00 */
[----:B------:R-:W-:Y:S04]  /*22b60*/  STL.64 [R1+0x1f0], R148 ;  /* 0x0001f09401007387 */ /* 0x000fe80000100a00 */
[----:B------:R0:W-:Y:S01]  /*22b70*/  STL.64 [R1+0x1f8], R150 ;  /* 0x0001f89601007387 */ /* 0x0001e20000100a00 */
[----:B------:R-:W-:Y:S02]  /*22b80*/  IMAD.MOV.U32 R7, RZ, RZ, R138 ;  /* 0x000000ffff077224 */ /* 0x000fe400078e008a */
[----:B------:R-:W-:-:S02]  /*22b90*/  IMAD.MOV.U32 R6, RZ, RZ, R136 ;  /* 0x000000ffff067224 */ /* 0x000fc400078e0088 */
[----:B------:R-:W-:Y:S01]  /*22ba0*/  IMAD.MOV.U32 R11, RZ, RZ, R134 ;  /* 0x000000ffff0b7224 */ /* 0x000fe200078e0086 */
[----:B0-----:R-:W2:Y:S04]  /*22bb0*/  LDL.LU.64 R150, [R1+0x1378] ;  /* 0x0013780001967983 */ /* 0x001ea80000300a00 */
        /* <DEDUP_REMOVED lines=74> */
[----:B------:R-:W3:Y:S01]  /*23060*/  LDL R249, [R1+0x10bc] ;  /* 0x0010bc0001f97983 */ /* 0x000ee20000100800 */
[----:B------:R-:W-:-:S05]  /*23070*/  VIADD R248, R248, 0x1 ;  /* 0x00000001f8f87836 */ /* 0x000fca0000000000 */
[----:B------:R0:W-:Y:S01]  /*23080*/  STL [R1+0x6b4], R248 ;  /* 0x0006b4f801007387 */ /* 0x0001e20000100800 */
[----:B---3--:R-:W-:-:S03]  /*23090*/  ISETP.NE.U32.AND P0, PT, R248, R249, PT ;  /* 0x000000f9f800720c */ /* 0x008fc60003f05070 */
[----:B0-----:R-:W3:Y:S04]  /*230a0*/  LDL.LU R248, [R1+0xc8c] ;  /* 0x000c8c0001f87983 */ /* 0x001ee80000300800 */
[----:B------:R-:W4:Y:S01]  /*230b0*/  LDL.LU R249, [R1+0xc84] ;  /* 0x000c840001f97983 */ /* 0x000f220000300800 */
[----:B---3--:R-:W-:-:S05]  /*230c0*/  IADD3 R248, P1, R248, R21, RZ ;  /* 0x00000015f8f87210 */ /* 0x008fca0007f3e0ff */
[----:B------:R0:W-:Y:S04]  /*230d0*/  STL [R1+0xc8c], R248 ;  /* 0x000c8cf801007387 */ /* 0x0001e80000100800 */
[----:B0-----:R-:W3:Y:S01]  /*230e0*/  LDL.LU R248, [R1+0xc7c] ;  /* 0x000c7c0001f87983 */ /* 0x001ee20000300800 */
[-C--:B----4-:R-:W-:Y:S02]  /*230f0*/  IADD3 R249, P2, R249, R21.reuse, RZ ;  /* 0x00000015f9f97210 */ /* 0x090fe40007f5e0ff */
[-C--:B------:R-:W-:Y:S02]  /*23100*/  IADD3 R8, P4, R8, R21.reuse, RZ ;  /* 0x0000001508087210 */ /* 0x080fe40007f9e0ff */
[-C--:B------:R-:W-:Y:S01]  /*23110*/  IADD3 R2, P5, R2, R21.reuse, RZ ;  /* 0x0000001502027210 */ /* 0x080fe20007fbe0ff */
[----:B------:R-:W-:Y:S04]  /*23120*/  STL [R1+0xc84], R249 ;  /* 0x000c84f901007387 */ /* 0x000fe80000100800 */
[----:B------:R0:W-:Y:S04]  /*23130*/  STL [R1+0xc74], R8 ;  /* 0x000c740801007387 */ /* 0x0001e80000100800 */
[----:B0-----:R-:W4:Y:S01]  /*23140*/  LDL.LU R8, [R1+0x1178] ;  /* 0x0011780001087983 */ /* 0x001f220000300800 */
[----:B---3--:R-:W-:-:S05]  /*23150*/  IADD3 R248, P3, R248, R21, RZ ;  /* 0x00000015f8f87210 */ /* 0x008fca0007f7e0ff */
[----:B------:R-:W-:Y:S04]  /*23160*/  STL [R1+0xc7c], R248 ;  /* 0x000c7cf801007387 */ /* 0x000fe80000100800 */
[----:B------:R0:W-:Y:S04]  /*23170*/  STL [R1+0xc6c], R2 ;  /* 0x000c6c0201007387 */ /* 0x0001e80000100800 */
[----:B0-----:R-:W4:Y:S04]  /*23180*/  LDL.LU R2, [R1+0x1174] ;  /* 0x0011740001027983 */ /* 0x001f280000300800 */
[----:B------:R-:W3:Y:S01]  /*23190*/  LDL.LU R248, [R1+0xc64] ;  /* 0x000c640001f87983 */ /* 0x000ee20000300800 */
[----:B------:R-:W-:-:S03]  /*231a0*/  IADD3 R9, P6, R9, R21, RZ ;  /* 0x0000001509097210 */ /* 0x000fc60007fde0ff */
[----:B------:R-:W2:Y:S02]  /*231b0*/  LDL.LU R249, [R1+0xc88] ;  /* 0x000c880001f97983 */ /* 0x000ea40000300800 */
[----:B----4-:R-:W-:Y:S01]  /*231c0*/  IMAD.X R8, R8, 0x1, R2, P6 ;  /* 0x0000000108087824 */ /* 0x010fe200030e0602 */
[----:B---3--:R-:W-:-:S05]  /*231d0*/  IADD3 R248, P6, R248, R21, RZ ;  /* 0x00000015f8f87210 */ /* 0x008fca0007fde0ff */
[----:B------:R0:W-:Y:S04]  /*231e0*/  STL [R1+0xc64], R248 ;  /* 0x000c64f801007387 */ /* 0x0001e80000100800 */
[----:B0-----:R-:W3:Y:S01]  /*231f0*/  LDL.LU R248, [R1+0xc5c] ;  /* 0x000c5c0001f87983 */ /* 0x001ee20000300800 */
[----:B--2---:R-:W-:-:S05]  /*23200*/  IMAD.X R249, R249, 0x1, R2, P1 ;  /* 0x00000001f9f97824 */ /* 0x004fca00008e0602 */
[----:B------:R0:W-:Y:S04]  /*23210*/  STL [R1+0xc88], R249 ;  /* 0x000c88f901007387 */ /* 0x0001e80000100800 */
[----:B0-----:R-:W2:Y:S01]  /*23220*/  LDL.LU R249, [R1+0xc80] ;  /* 0x000c800001f97983 */ /* 0x001ea20000300800 */
        /* <DEDUP_REMOVED lines=327> */
[--C-:B--2---:R-:W-:Y:S02]  /*246a0*/  IMAD.X R249, R249, 0x1, R2.reuse, P2 ;  /* 0x00000001f9f97824 */ /* 0x104fe400010e0602 */
[----:B------:R-:W-:-:S03]  /*246b0*/  IMAD.X R225, R225, 0x1, R2, P3 ;  /* 0x00000001e1e17824 */ /* 0x000fc600018e0602 */
[----:B------:R-:W-:Y:S04]  /*246c0*/  STL [R1+0xad0], R249 ;  /* 0x000ad0f901007387 */ /* 0x000fe80000100800 */
[----:B------:R0:W-:Y:S01]  /*246d0*/  STL [R1+0xac8], R225 ;  /* 0x000ac8e101007387 */ /* 0x0001e20000100800 */
[----:B---3--:R-:W-:-:S05]  /*246e0*/  IADD3 R248, P2, R248, R21, RZ ;  /* 0x00000015f8f87210 */ /* 0x008fca0007f5e0ff */
[----:B------:R1:W-:Y:S04]  /*246f0*/  STL [R1+0xaa4], R248 ;  /* 0x000aa4f801007387 */ /* 0x0003e80000100800 */
[----:B0-----:R-:W2:Y:S04]  /*24700*/  LDL.LU R225, [R1+0xa9c] ;  /* 0x000a9c0001e17983 */ /* 0x001ea80000300800 */
[----:B------:R-:W3:Y:S04]  /*24710*/  LDL.LU R249, [R1+0xac0] ;  /* 0x000ac00001f97983 */ /* 0x000ee80000300800 */
[----:B-1----:R-:W4:Y:S01]  /*24720*/  LDL.LU R248, [R1+0x10ac] ;  /* 0x0010ac0001f87983 */ /* 0x002f220000300800 */
[----:B--2---:R-:W-:Y:S01]  /*24730*/  IADD3 R225, P3, R225, R21, RZ ;  /* 0x00000015e1e17210 */ /* 0x004fe20007f7e0ff */
[----:B---3--:R-:W-:-:S04]  /*24740*/  IMAD.X R249, R249, 0x1, R2, P4 ;  /* 0x00000001f9f97824 */ /* 0x008fc800020e0602 */
[----:B------:R0:W-:Y:S01]  /*24750*/  STL [R1+0xa9c], R225 ;  /* 0x000a9ce101007387 */ /* 0x0001e20000100800 */
[----:B----4-:R-:W-:-:S03]  /*24760*/  IADD3 R248, P4, R248, UR5, RZ ;  /* 0x00000005f8f87c10 */ /* 0x010fc6000ff9e0ff */
[----:B0-----:R0:W5:Y:S04]  /*24770*/  LDL.LU R225, [R1+0x1170] ;  /* 0x0011700001e17983 */ /* 0x0011680000300800 */
[----:B------:R-:W2:Y:S04]  /*24780*/  LDL.LU R21, [R1+0xab8] ;  /* 0x000ab80001157983 */ /* 0x000ea80000300800 */
[----:B------:R1:W-:Y:S04]  /*24790*/  STL [R1+0xac0], R249 ;  /* 0x000ac0f901007387 */ /* 0x0003e80000100800 */
[----:B------:R3:W-:Y:S04]  /*247a0*/  STL [R1+0x10ac], R248 ;  /* 0x0010acf801007387 */ /* 0x0007e80000100800 */
[----:B-1----:R-:W4:Y:S04]  /*247b0*/  LDL.LU R249, [R1+0xca8] ;  /* 0x000ca80001f97983 */ /* 0x002f280000300800 */
[----:B---3--:R-:W3:Y:S01]  /*247c0*/  LDL.LU R248, [R1+0xab0] ;  /* 0x000ab00001f87983 */ /* 0x008ee20000300800 */
[----:B--2---:R-:W-:-:S05]  /*247d0*/  IMAD.X R21, R21, 0x1, R2, P5 ;  /* 0x0000000115157824 */ /* 0x004fca00028e0602 */
[----:B------:R1:W-:Y:S01]  /*247e0*/  STL [R1+0xab8], R21 ;  /* 0x000ab81501007387 */ /* 0x0003e20000100800 */
[----:B----4-:R-:W-:-:S03]  /*247f0*/  IADD3 R249, P5, R249, UR5, RZ ;  /* 0x00000005f9f97c10 */ /* 0x010fc6000ffbe0ff */
[----:B-1----:R-:W2:Y:S01]  /*24800*/  LDL.LU R21, [R1+0x10a4] ;  /* 0x0010a40001157983 */ /* 0x002ea20000300800 */
[----:B---3--:R-:W-:-:S03]  /*24810*/  IMAD.X R248, R248, 0x1, R2, P6 ;  /* 0x00000001f8f87824 */ /* 0x008fc600030e0602 */
[----:B------:R1:W-:Y:S04]  /*24820*/  STL [R1+0xca8], R249 ;  /* 0x000ca8f901007387 */ /* 0x0003e80000100800 */
[----:B------:R3:W-:Y:S04]  /*24830*/  STL [R1+0xab0], R248 ;  /* 0x000ab0f801007387 */ /* 0x0007e80000100800 */
[----:B-1----:R-:W4:Y:S04]  /*24840*/  LDL.LU R249, [R1+0xaa8] ;  /* 0x000aa80001f97983 */ /* 0x002f280000300800 */
[----:B---3--:R-:W3:Y:S01]  /*24850*/  LDL.LU R248, [R1+0x10a0] ;  /* 0x0010a00001f87983 */ /* 0x008ee20000300800 */
[----:B--2---:R-:W-:-:S05]  /*24860*/  IADD3 R21, P6, R21, UR5, RZ ;  /* 0x0000000515157c10 */ /* 0x004fca000ffde0ff */
[----:B------:R1:W-:Y:S01]  /*24870*/  STL [R1+0x10a4], R21 ;  /* 0x0010a41501007387 */ /* 0x0003e20000100800 */
[----:B----4-:R-:W-:-:S03]  /*24880*/  IMAD.X R249, R249, 0x1, R2, P1 ;  /* 0x00000001f9f97824 */ /* 0x010fc600008e0602 */
[----:B-1----:R-:W2:Y:S01]  /*24890*/  LDL.LU R21, [R1+0xaa0] ;  /* 0x000aa00001157983 */ /* 0x002ea20000300800 */
[----:B---3--:R-:W-:-:S03]  /*248a0*/  IADD3 R248, P1, R248, UR5, RZ ;  /* 0x00000005f8f87c10 */ /* 0x008fc6000ff3e0ff */
        /* <DEDUP_REMOVED lines=15> */
[----:B----4-:R-:W-:-:S03]  /*249a0*/  IADD3.X R249, R249, UR4, RZ, P4, !PT ;  /* 0x00000004f9f97c10 */ /* 0x010fc6000a7fe4ff */
[----:B-1----:R-:W2:Y:S01]  /*249b0*/  LDL.LU R21, [R1+0xa94] ;  /* 0x000a940001157983 */ /* 0x002ea20000300800 */
[----:B---3--:R-:W-:-:S03]  /*249c0*/  IADD3 R248, P4, R248, UR5, RZ ;  /* 0x00000005f8f87c10 */ /* 0x008fc6000ff9e0ff */
[----:B------:R1:W-:Y:S04]  /*249d0*/  STL [R1+0x10a8], R249 ;  /* 0x0010a8f901007387 */ /* 0x0003e80000100800 */
[----:B------:R3:W-:Y:S04]  /*249e0*/  STL [R1+0x1094], R248 ;  /* 0x001094f801007387 */ /* 0x0007e80000100800 */
[----:B-1----:R-:W4:Y:S04]  /*249f0*/  LDL.LU R249, [R1+0x1090] ;  /* 0x0010900001f97983 */ /* 0x002f280000300800 */
[----:B---3--:R-:W3:Y:S01]  /*24a00*/  LDL.LU R248, [R1+0xca4] ;  /* 0x000ca40001f87983 */ /* 0x008ee20000300800 */
[----:B--2---:R-:W-:-:S05]  /*24a10*/  IADD3.X R21, R21, UR4, RZ, P5, !PT ;  /* 0x0000000415157c10 */ /* 0x004fca000affe4ff */
[----:B------:R1:W-:Y:S01]  /*24a20*/  STL [R1+0xa94], R21 ;  /* 0x000a941501007387 */ /* 0x0003e20000100800 */
[----:B----4-:R-:W-:-:S03]  /*24a30*/  IADD3 R249, P5, R249, UR5, RZ ;  /* 0x00000005f9f97c10 */ /* 0x010fc6000ffbe0ff */
[----:B-1----:R-:W2:Y:S01]  /*24a40*/  LDL.LU R21, [R1+0x108c] ;  /* 0x00108c0001157983 */ /* 0x002ea20000300800 */
[----:B---3--:R-:W-:-:S03]  /*24a50*/  IADD3.X R248, R248, UR4, RZ, P6, !PT ;  /* 0x00000004f8f87c10 */ /* 0x008fc6000b7fe4ff */
        /* <DEDUP_REMOVED lines=491> */
[----:B------:R-:W-:Y:S01]  /*26910*/  STL [R1+0xe04], R21 ;  /* 0x000e041501007387 */ /* 0x000fe20000100800 */
[----:B----4-:R-:W-:Y:S02]  /*26920*/  IADD3.X R249, R249, UR4, RZ, P4, !PT ;  /* 0x00000004f9f97c10 */ /* 0x010fe4000a7fe4ff */
[----:B---3--:R-:W-:-:S03]  /*26930*/  IADD3 R248, P4, R248, UR5, RZ ;  /* 0x00000005f8f87c10 */ /* 0x008fc6000ff9e0ff */
[----:B------:R1:W-:Y:S04]  /*26940*/  STL [R1+0xe28], R249 ;  /* 0x000e28f901007387 */ /* 0x0003e80000100800 */
[----:B-1----:R-:W2:Y:S04]  /*26950*/  LDL.LU R249, [R1+0xe20] ;  /* 0x000e200001f97983 */ /* 0x002ea80000300800 */
[----:B------:R1:W-:Y:S04]  /*26960*/  STL [R1+0xdfc], R248 ;  /* 0x000dfcf801007387 */ /* 0x0003e80000100800 */
[----:B-1----:R-:W3:Y:S01]  /*26970*/  LDL.LU R248, [R1+0xdf4] ;  /* 0x000df40001f87983 */ /* 0x002ee20000300800 */
[----:B--2---:R-:W-:-:S05]  /*26980*/  IADD3.X R249, R249, UR4, RZ, P5, !PT ;  /* 0x00000004f9f97c10 */ /* 0x004fca000affe4ff */
[----:B------:R1:W-:Y:S01]  /*26990*/  STL [R1+0xe20], R249 ;  /* 0x000e20f901007387 */ /* 0x0003e20000100800 */
[----:B---3--:R-:W-:-:S03]  /*269a0*/  IADD3 R248, P5, R248, UR5, RZ ;  /* 0x00000005f8f87c10 */ /* 0x008fc6000ffbe0ff */
        /* <DEDUP_REMOVED lines=509> */
[----:B---3--:R-:W-:-:S05]  /*28980*/  IADD3 R248, P6, R248, UR5, RZ ;  /* 0x00000005f8f87c10 */ /* 0x008fca000ffde0ff */
[----:B------:R2:W-:Y:S04]  /*28990*/  STL [R1+0x934], R248 ;  /* 0x000934f801007387 */ /* 0x0005e80000100800 */
[----:B------:R-:W3:Y:S04]  /*289a0*/  LDL.LU R21, [R1+0x958] ;  /* 0x0009580001157983 */ /* 0x000ee80000300800 */
[----:B-1----:R-:W4:Y:S04]  /*289b0*/  LDL.LU R249, [R1+0x92c] ;  /* 0x00092c0001f97983 */ /* 0x002f280000300800 */
[----:B--2---:R-:W2:Y:S01]  /*289c0*/  LDL.LU R248, [R1+0x950] ;  /* 0x0009500001f87983 */ /* 0x004ea20000300800 */
[----:B---3--:R-:W-:-:S02]  /*289d0*/  IADD3.X R21, R21, UR4, RZ, P1, !PT ;  /* 0x0000000415157c10 */ /* 0x008fc40008ffe4ff */
[----:B----4-:R-:W-:-:S03]  /*289e0*/  IADD3 R249, P1, R249, UR5, RZ ;  /* 0x00000005f9f97c10 */ /* 0x010fc6000ff3e0ff */
[----:B------:R1:W-:Y:S01]  /*289f0*/  STL [R1+0x958], R21 ;  /* 0x0009581501007387 */ /* 0x0003e20000100800 */
[----:B--2---:R-:W-:-:S03]  /*28a00*/  IADD3.X R248, R248, UR4, RZ, P2, !PT ;  /* 0x00000004f8f87c10 */ /* 0x004fc600097fe4ff */
[----:B------:R2:W-:Y:S04]  /*28a10*/  STL [R1+0x92c], R249 ;  /* 0x00092cf901007387 */ /* 0x0005e80000100800 */
[----:B------:R3:W-:Y:S04]  /*28a20*/  STL [R1+0x950], R248 ;  /* 0x000950f801007387 */ /* 0x0007e80000100800 */
[----:B-1----:R-:W4:Y:S04]  /*28a30*/  LDL.LU R21, [R1+0x924] ;  /* 0x0009240001157983 */ /* 0x002f280000300800 */
[----:B--2---:R-:W2:Y:S04]  /*28a40*/  LDL.LU R249, [R1+0x948] ;  /* 0x0009480001f97983 */ /* 0x004ea80000300800 */
[----:B---3--:R-:W3:Y:S01]  /*28a50*/  LDL.LU R248, [R1+0x91c] ;  /* 0x00091c0001f87983 */ /* 0x008ee20000300800 */
[----:B----4-:R-:W-:-:S02]  /*28a60*/  IADD3 R21, P2, R21, UR5, RZ ;  /* 0x0000000515157c10 */ /* 0x010fc4000ff5e0ff */
[----:B--2---:R-:W-:-:S03]  /*28a70*/  IADD3.X R249, R249, UR4, RZ, P3, !PT ;  /* 0x00000004f9f97c10 */ /* 0x004fc60009ffe4ff */
[----:B------:R1:W-:Y:S01]  /*28a80*/  STL [R1+0x924], R21 ;  /* 0x0009241501007387 */ /* 0x0003e20000100800 */
[----:B---3--:R-:W-:-:S03]  /*28a90*/  IADD3 R248, P3, R248, UR5, RZ ;  /* 0x00000005f8f87c10 */ /* 0x008fc6000ff7e0ff */
[----:B------:R2:W-:Y:S04]  /*28aa0*/  STL [R1+0x948], R249 ;  /* 0x000948f901007387 */ /* 0x0005e80000100800 */
[----:B------:R3:W-:Y:S04]  /*28ab0*/  STL [R1+0x91c], R248 ;  /* 0x00091cf801007387 */ /* 0x0007e80000100800 */
[----:B-1----:R-:W4:Y:S04]  /*28ac0*/  LDL.LU R21, [R1+0x940] ;  /* 0x0009400001157983 */ /* 0x002f280000300800 */
[----:B--2---:R-:W2:Y:S04]  /*28ad0*/  LDL.LU R249, [R1+0x914] ;  /* 0x0009140001f97983 */ /* 0x004ea80000300800 */
[----:B---3--:R-:W3:Y:S01]  /*28ae0*/  LDL.LU R248, [R1+0x938] ;  /* 0x0009380001f87983 */ /* 0x008ee20000300800 */
[----:B----4-:R-:W-:-:S02]  /*28af0*/  IADD3.X R21, R21, UR4, RZ, P4, !PT ;  /* 0x0000000415157c10 */ /* 0x010fc4000a7fe4ff */
[----:B--2---:R-:W-:-:S03]  /*28b00*/  IADD3 R249, P4, R249, UR5, RZ ;  /* 0x00000005f9f97c10 */ /* 0x004fc6000ff9e0ff */
[----:B------:R1:W-:Y:S01]  /*28b10*/  STL [R1+0x940], R21 ;  /* 0x0009401501007387 */ /* 0x0003e20000100800 */
[----:B---3--:R-:W-:-:S03]  /*28b20*/  IADD3.X R248, R248, UR4, RZ, P5, !PT ;  /* 0x00000004f8f87c10 */ /* 0x008fc6000affe4ff */
        /* <DEDUP_REMOVED lines=331> */
[----:B------:R-:W-:Y:S01]  /*29fe0*/  STL [R1+0x75c], R21 ;  /* 0x00075c1501007387 */ /* 0x000fe20000100800 */
[----:B---3--:R-:W-:-:S03]  /*29ff0*/  IADD3 R248, P6, R248, UR5, RZ ;  /* 0x00000005f8f87c10 */ /* 0x008fc6000ffde0ff */
[----:B------:R-:W-:Y:S04]  /*2a000*/  STL [R1+0x780], R249 ;  /* 0x000780f901007387 */ /* 0x000fe80000100800 */
[----:B------:R1:W-:Y:S02]  /*2a010*/  STL [R1+0x754], R248 ;  /* 0x000754f801007387 */ /* 0x0003e40000100800 */
[----:B-1----:R-:W-:Y:S02]  /*2a020*/  IMAD.MOV.U32 R248, RZ, RZ, R5 ;  /* 0x000000fffff87224 */ /* 0x002fe400078e0005 */
[----:B------:R-:W-:Y:S02]  /*2a030*/  IMAD.MOV.U32 R5, RZ, RZ, R13 ;  /* 0x000000ffff057224 */ /* 0x000fe400078e000d */
[----:B------:R-:W-:-:S02]  /*2a040*/  IMAD.MOV.U32 R13, RZ, RZ, R0 ;  /* 0x000000ffff0d7224 */ /* 0x000fc400078e0000 */
[----:B------:R-:W-:Y:S02]  /*2a050*/  IMAD.MOV.U32 R0, RZ, RZ, R4 ;  /* 0x000000ffff007224 */ /* 0x000fe400078e0004 */
[----:B------:R-:W2:Y:S01]  /*2a060*/  LDL.LU R4, [R1+0x770] ;  /* 0x0007700001047983 */ /* 0x000ea20000300800 */
[----:B------:R-:W-:Y:S02]  /*2a070*/  IADD3.X R226, R226, UR4, RZ, P1, !PT ;  /* 0x00000004e2e27c10 */ /* 0x000fe40008ffe4ff */
[----:B------:R-:W-:Y:S01]  /*2a080*/  IADD3 R227, P1, R227, UR5, RZ ;  /* 0x00000005e3e37c10 */ /* 0x000fe2000ff3e0ff */
[----:B------:R-:W3:Y:S04]  /*2a090*/  LDL.LU R21, [R1+0x744] ;  /* 0x0007440001157983 */ /* 0x000ee80000300800 */
[----:B------:R-:W4:Y:S04]  /*2a0a0*/  LDL.LU R249, [R1+0x768] ;  /* 0x0007680001f97983 */ /* 0x000f280000300800 */
[----:B------:R1:W-:Y:S04]  /*2a0b0*/  STL [R1+0x778], R226 ;  /* 0x000778e201007387 */ /* 0x0003e80000100800 */
[----:B-1----:R0:W5:Y:S04]  /*2a0c0*/  LDL.LU R226, [R1+0x116c] ;  /* 0x00116c0001e27983 */ /* 0x0021680000300800 */
[----:B------:R1:W-:Y:S04]  /*2a0d0*/  STL [R1+0x74c], R227 ;  /* 0x00074ce301007387 */ /* 0x0003e80000100800 */
[----:B-1----:R0:W5:Y:S01]  /*2a0e0*/  LDL.LU R227, [R1+0x1168] ;  /* 0x0011680001e37983 */ /* 0x0021620000300800 */
[----:B--2---:R-:W-:-:S05]  /*2a0f0*/  IADD3.X R4, R4, UR4, RZ, P2, !PT ;  /* 0x0000000404047c10 */ /* 0x004fca00097fe4ff */
[----:B------:R1:W-:Y:S04]  /*2a100*/  STL [R1+0x770], R4 ;  /* 0x0007700401007387 */ /* 0x0003e80000100800 */
[----:B-1----:R-:W2:Y:S01]  /*2a110*/  LDL.LU R4, [R1+0x1164] ;  /* 0x0011640001047983 */ /* 0x002ea20000300800 */
[----:B---3--:R-:W-:Y:S02]  /*2a120*/  IADD3 R21, P2, R21, UR5, RZ ;  /* 0x0000000515157c10 */ /* 0x008fe4000ff5e0ff */
[----:B----4-:R-:W-:-:S03]  /*2a130*/  IADD3.X R249, R249, UR4, RZ, P3, !PT ;  /* 0x00000004f9f97c10 */ /* 0x010fc60009ffe4ff */
[----:B------:R1:W-:Y:S04]  /*2a140*/  STL [R1+0x744], R21 ;  /* 0x0007441501007387 */ /* 0x0003e80000100800 */
[----:B-1----:R-:W3:Y:S04]  /*2a150*/  LDL.LU R21, [R1+0x734] ;  /* 0x0007340001157983 */ /* 0x002ee80000300800 */
[----:B------:R-:W-:Y:S01]  /*2a160*/  STL [R1+0x768], R249 ;  /* 0x000768f901007387 */ /* 0x000fe20000100800 */
[----:B--2---:R-:W-:-:S05]  /*2a170*/  IADD3 R4, P3, R4, UR5, RZ ;  /* 0x0000000504047c10 */ /* 0x004fca000ff7e0ff */
[----:B------:R1:W-:Y:S04]  /*2a180*/  STL [R1+0x73c], R4 ;  /* 0x00073c0401007387 */ /* 0x0003e80000100800 */
[----:B-1----:R-:W2:Y:S01]  /*2a190*/  LDL.LU R4, [R1+0x1160] ;  /* 0x0011600001047983 */ /* 0x002ea20000300800 */
[----:B------:R-:W-:Y:S02]  /*2a1a0*/  IMAD.MOV.U32 R249, RZ, RZ, R5 ;  /* 0x000000fffff97224 */ /* 0x000fe400078e0005 */
[----:B------:R-:W-:Y:S02]  /*2a1b0*/  IMAD.MOV.U32 R5, RZ, RZ, R0 ;  /* 0x000000ffff057224 */ /* 0x000fe400078e0000 */
[----:B------:R-:W-:Y:S02]  /*2a1c0*/  IMAD.MOV.U32 R0, RZ, RZ, R3 ;  /* 0x000000ffff007224 */ /* 0x000fe400078e0003 */
[----:B------:R-:W4:Y:S01]  /*2a1d0*/  LDL.LU R3, [R1+0x72c] ;  /* 0x00072c0001037983 */ /* 0x000f220000300800 */
[----:B--2---:R-:W-:-:S02]  /*2a1e0*/  IADD3.X R4, R4, UR4, RZ, P4, !PT ;  /* 0x0000000404047c10 */ /* 0x004fc4000a7fe4ff */
[----:B---3--:R-:W-:-:S03]  /*2a1f0*/  IADD3 R21, P4, R21, UR5, RZ ;  /* 0x0000000515157c10 */ /* 0x008fc6000ff9e0ff */
[----:B------:R1:W-:Y:S04]  /*2a200*/  STL [R1+0x760], R4 ;  /* 0x0007600401007387 */ /* 0x0003e80000100800 */
[----:B-1----:R-:W2:Y:S04]  /*2a210*/  LDL.LU R4, [R1+0x750] ;  /* 0x0007500001047983 */ /* 0x002ea80000300800 */
[----:B------:R1:W-:Y:S04]  /*2a220*/  STL [R1+0x734], R21 ;  /* 0x0007341501007387 */ /* 0x0003e80000100800 */
[----:B-1----:R-:W3:Y:S01]  /*2a230*/  LDL.LU R21, [R1+0x748] ;  /* 0x0007480001157983 */ /* 0x002ee20000300800 */
[----:B------:R-:W-:-:S02]  /*2a240*/  IADD3.X R228, R228, UR4, RZ, P5, !PT ;  /* 0x00000004e4e47c10 */ /* 0x000fc4000affe4ff */
[----:B----4-:R-:W-:-:S03]  /*2a250*/  IADD3 R3, P5, R3, UR5, RZ ;  /* 0x0000000503037c10 */ /* 0x010fc6000ffbe0ff */
[----:B------:R1:W-:Y:S01]  /*2a260*/  STL [R1+0x758], R228 ;  /* 0x000758e401007387 */ /* 0x0003e20000100800 */
[----:B------:R-:W-:Y:S02]  /*2a270*/  IADD3.X R231, R231, UR4, RZ, P2, !PT ;  /* 0x00000004e7e77c10 */ /* 0x000fe400097fe4ff */
[----:B------:R-:W-:Y:S01]  /*2a280*/  IADD3 R232, P2, R232, UR5, RZ ;  /* 0x00000005e8e87c10 */ /* 0x000fe2000ff5e0ff */
[----:B-1----:R0:W5:Y:S04]  /*2a290*/  LDL.LU R228, [R1+0x115c] ;  /* 0x00115c0001e47983 */ /* 0x0021680000300800 */
[----:B------:R1:W-:Y:S01]  /*2a2a0*/  STL [R1+0x72c], R3 ;  /* 0x00072c0301007387 */ /* 0x0003e20000100800 */
[----:B------:R-:W-:-:S03]  /*2a2b0*/  IADD3.X R233, R233, UR4, RZ, P3, !PT ;  /* 0x00000004e9e97c10 */ /* 0x000fc60009ffe4ff */
[----:B-1----:R-:W4:Y:S01]  /*2a2c0*/  LDL.LU R3, [R1+0x6e0] ;  /* 0x0006e00001037983 */ /* 0x002f220000300800 */
[----:B------:R-:W-:Y:S02]  /*2a2d0*/  IADD3 R234, P3, R234, UR5, RZ ;  /* 0x00000005eaea7c10 */ /* 0x000fe4000ff7e0ff */
[----:B------:R-:W-:Y:S02]  /*2a2e0*/  IADD3.X R235, R235, UR4, RZ, P4, !PT ;  /* 0x00000004ebeb7c10 */ /* 0x000fe4000a7fe4ff */
[----:B------:R-:W-:Y:S02]  /*2a2f0*/  IADD3 R240, P4, R240, UR5, RZ ;  /* 0x00000005f0f07c10 */ /* 0x000fe4000ff9e0ff */
[----:B------:R-:W-:Y:S02]  /*2a300*/  IADD3.X R241, R241, UR4, RZ, P5, !PT ;  /* 0x00000004f1f17c10 */ /* 0x000fe4000affe4ff */
[----:B------:R-:W-:Y:S02]  /*2a310*/  IADD3 R242, P5, R242, UR5, RZ ;  /* 0x00000005f2f27c10 */ /* 0x000fe4000ffbe0ff */
[----:B------:R-:W-:-:S02]  /*2a320*/  IADD3.X R244, R244, UR4, RZ, P2, !PT ;  /* 0x00000004f4f47c10 */ /* 0x000fc400097fe4ff */
[----:B------:R-:W-:Y:S02]  /*2a330*/  IADD3 R237, P2, R237, UR5, RZ ;  /* 0x00000005eded7c10 */ /* 0x000fe4000ff5e0ff */
[----:B------:R-:W-:Y:S02]  /*2a340*/  IADD3.X R245, R245, UR4, RZ, P3, !PT ;  /* 0x00000004f5f57c10 */ /* 0x000fe40009ffe4ff */
[----:B------:R-:W-:Y:S02]  /*2a350*/  IADD3 R252, P3, R252, UR5, RZ ;  /* 0x00000005fcfc7c10 */ /* 0x000fe4000ff7e0ff */
[----:B------:R-:W-:Y:S02]  /*2a360*/  IADD3.X R20, R20, UR4, RZ, P4, !PT ;  /* 0x0000000414147c10 */ /* 0x000fe4000a7fe4ff */
[----:B------:R-:W-:Y:S02]  /*2a370*/  IADD3 R16, P4, R16, UR5, RZ ;  /* 0x0000000510107c10 */ /* 0x000fe4000ff9e0ff */
[----:B------:R-:W-:-:S02]  /*2a380*/  IADD3.X R17, R17, UR4, RZ, P5, !PT ;  /* 0x0000000411117c10 */ /* 0x000fc4000affe4ff */
[----:B------:R-:W-:Y:S02]  /*2a390*/  IADD3 R12, P5, R12, UR5, RZ ;  /* 0x000000050c0c7c10 */ /* 0x000fe4000ffbe0ff */
[----:B--2---:R-:W-:Y:S02]  /*2a3a0*/  IADD3.X R4, R4, UR4, RZ, P6, !PT ;  /* 0x0000000404047c10 */ /* 0x004fe4000b7fe4ff */
[----:B------:R-:W-:-:S03]  /*2a3b0*/  IADD3 R229, P6, R229, UR5, RZ ;  /* 0x00000005e5e57c10 */ /* 0x000fc6000ffde0ff */
[----:B------:R1:W-:Y:S01]  /*2a3c0*/  STL [R1+0x750], R4 ;  /* 0x0007500401007387 */ /* 0x0003e20000100800 */
[----:B---3--:R-:W-:Y:S02]  /*2a3d0*/  IADD3.X R21, R21, UR4, RZ, P1, !PT ;  /* 0x0000000415157c10 */ /* 0x008fe40008ffe4ff */
[----:B------:R-:W-:Y:S01]  /*2a3e0*/  IADD3 R230, P1, R230, UR5, RZ ;  /* 0x00000005e6e67c10 */ /* 0x000fe2000ff3e0ff */
[----:B-1----:R-:W2:Y:S04]  /*2a3f0*/  LDL.LU R4, [R1+0x6d0] ;  /* 0x0006d00001047983 */ /* 0x002ea80000300800 */
[----:B------:R1:W-:Y:S04]  /*2a400*/  STL [R1+0x724], R229 ;  /* 0x000724e501007387 */ /* 0x0003e80000100800 */
[----:B-1----:R0:W5:Y:S04]  /*2a410*/  LDL.LU R229, [R1+0x1158] ;  /* 0x0011580001e57983 */ /* 0x0021680000300800 */
[----:B------:R1:W-:Y:S04]  /*2a420*/  STL [R1+0x748], R21 ;  /* 0x0007481501007387 */ /* 0x0003e80000100800 */
[----:B-1----:R-:W3:Y:S04]  /*2a430*/  LDL.LU R21, [R1+0x6b8] ;  /* 0x0006b80001157983 */ /* 0x002ee80000300800 */
[----:B------:R1:W-:Y:S04]  /*2a440*/  STL [R1+0x71c], R230 ;  /* 0x00071ce601007387 */ /* 0x0003e80000100800 */
[----:B-1----:R0:W5:Y:S04]  /*2a450*/  LDL.LU R230, [R1+0x1154] ;  /* 0x0011540001e67983 */ /* 0x0021680000300800 */
[----:B------:R1:W-:Y:S04]  /*2a460*/  STL [R1+0x740], R231 ;  /* 0x000740e701007387 */ /* 0x0003e80000100800 */
[----:B-1----:R0:W5:Y:S04]  /*2a470*/  LDL.LU R231, [R1+0x1150] ;  /* 0x0011500001e77983 */ /* 0x0021680000300800 */
[----:B------:R1:W-:Y:S01]  /*2a480*/  STL [R1+0x714], R232 ;  /* 0x000714e801007387 */ /* 0x0003e20000100800 */
[----:B------:R-:W-:-:S03]  /*2a490*/  IADD3.X R243, R243, UR4, RZ, P6, !PT ;  /* 0x00000004f3f37c10 */ /* 0x000fc6000b7fe4ff */
[----:B-1----:R0:W5:Y:S04]  /*2a4a0*/  LDL.LU R232, [R1+0x114c] ;  /* 0x00114c0001e87983 */ /* 0x0021680000300800 */
[----:B------:R1:W-:Y:S01]  /*2a4b0*/  STL [R1+0x738], R233 ;  /* 0x000738e901007387 */ /* 0x0003e20000100800 */
[----:B------:R-:W-:-:S03]  /*2a4c0*/  IADD3 R248, P6, R248, UR5, RZ ;  /* 0x00000005f8f87c10 */ /* 0x000fc6000ffde0ff */
[----:B-1----:R0:W5:Y:S04]  /*2a4d0*/  LDL.LU R233, [R1+0x1148] ;  /* 0x0011480001e97983 */ /* 0x0021680000300800 */
[----:B------:R1:W-:Y:S01]  /*2a4e0*/  STL [R1+0x70c], R234 ;  /* 0x00070cea01007387 */ /* 0x0003e20000100800 */
[----:B------:R-:W-:-:S03]  /*2a4f0*/  IADD3.X R249, R249, UR4, RZ, P1, !PT ;  /* 0x00000004f9f97c10 */ /* 0x000fc60008ffe4ff */
[----:B-1----:R0:W5:Y:S04]  /*2a500*/  LDL.LU R234, [R1+0x1144] ;  /* 0x0011440001ea7983 */ /* 0x0021680000300800 */
[----:B------:R1:W-:Y:S01]  /*2a510*/  STL [R1+0x730], R235 ;  /* 0x000730eb01007387 */ /* 0x0003e20000100800 */
[----:B------:R-:W-:-:S03]  /*2a520*/  IADD3 R236, P1, R236, UR5, RZ ;  /* 0x00000005ecec7c10 */ /* 0x000fc6000ff3e0ff */
[----:B-1----:R0:W5:Y:S04]  /*2a530*/  LDL.LU R235, [R1+0x1140] ;  /* 0x0011400001eb7983 */ /* 0x0021680000300800 */
[----:B------:R1:W-:Y:S04]  /*2a540*/  STL [R1+0x704], R240 ;  /* 0x000704f001007387 */ /* 0x0003e80000100800 */
        /* <DEDUP_REMOVED lines=37> */
[----:B-1----:R-:W4:Y:S01]  /*2a7a0*/  LDL.LU R0, [R1+0x10f8] ;  /* 0x0010f80001007983 */ /* 0x002f220000300800 */
[----:B------:R-:W-:Y:S01]  /*2a7b0*/  WARPGROUP.ARRIVE ;  /* 0x00000000000079c5 */ /* 0x000fe20000000000 */
[----:B------:R-:W-:Y:S01]  /*2a7c0*/  UMOV UR8, UR28 ;  /* 0x0000001c00087c82 */ /* 0x000fe20008000000 */
[----:B------:R-:W-:-:S04]  /*2a7d0*/  UMOV UR9, UR29 ;  /* 0x0000001d00097c82 */ /* 0x000fc80008000000 */
[----:B------:R-:W-:Y:S01]  /*2a7e0*/  HGMMA.64x256x16.F32 R24, gdesc[UR8].tnspA, R24, gsb0 ;  /* 0x23e00000081879f0 */ /* 0x000fe20008000818 */
[----:B------:R-:W-:Y:S01]  /*2a7f0*/  UMOV UR40, UR48 ;  /* 0x0000003000287c82 */ /* 0x000fe20008000000 */
[----:B------:R-:W-:Y:S01]  /*2a800*/  UMOV UR41, UR49 ;  /* 0x0000003100297c82 */ /* 0x000fe20008000000 */
[----:B----4-:R-:W-:-:S05]  /*2a810*/  IADD3 R0, P1, R0, UR5, RZ ;  /* 0x0000000500007c10 */ /* 0x010fca000ff3e0ff */
[----:B------:R1:W-:Y:S04]  /*2a820*/  STL [R1+0x6bc], R0 ;  /* 0x0006bc0001007387 */ /* 0x0003e80000100800 */
[----:B-1----:R-:W4:Y:S01]  /*2a830*/  LDL.LU R0, [R1+0x10f4] ;  /* 0x0010f40001007983 */ /* 0x002f220000300800 */
[----:B------:R-:W-:Y:S02]  /*2a840*/  WARPGROUP.DEPBAR.LE gsb0, 0x0 ;  /* 0x00008000000079c5 */ /* 0x000fe40000010000 */
[----:B------:R-:W-:-:S13]  /*2a850*/  WARPGROUP.ARRIVE ;  /* 0x00000000000079c5 */ /* 0x000fda0000000000 */
[----:B------:R-:W-:Y:S01]  /*2a860*/  HGMMA.64x256x16.F32 R24, gdesc[UR40].tnspA, R24, gsb0 ;  /* 0x23e00000281879f0 */ /* 0x000fe20008000818 */
[----:B------:R-:W-:Y:S01]  /*2a870*/  UMOV UR44, UR52 ;  /* 0x00000034002c7c82 */ /* 0x000fe20008000000 */
[----:B------:R-:W-:Y:S01]  /*2a880*/  UMOV UR45, UR53 ;  /* 0x00000035002d7c82 */ /* 0x000fe20008000000 */
[----:B------:R-:W-:Y:S02]  /*2a890*/  IADD3.X R3, R3, UR4, RZ, P2, !PT ;  /* 0x0000000403037c10 */ /* 0x000fe400097fe4ff */
[----:B--2---:R-:W-:-:S03]  /*2a8a0*/  IADD3.X R4, R4, UR4, RZ, P4, !PT ;  /* 0x0000000404047c10 */ /* 0x004fc6000a7fe4ff */
[----:B------:R1:W-:Y:S04]  /*2a8b0*/  STL [R1+0x6e0], R3 ;  /* 0x0006e00301007387 */ /* 0x0003e80000100800 */
[----:B-1----:R-:W2:Y:S01]  /*2a8c0*/  LDL.LU R3, [R1+0x10f0] ;  /* 0x0010f00001037983 */ /* 0x002ea20000300800 */
[----:B------:R-:W-:Y:S01]  /*2a8d0*/  UMOV UR12, UR32 ;  /* 0x00000020000c7c82 */ /* 0x000fe20008000000 */
[----:B------:R-:W-:Y:S01]  /*2a8e0*/  UMOV UR13, UR33 ;  /* 0x00000021000d7c82 */ /* 0x000fe20008000000 */
[----:B------:R-:W-:Y:S02]  /*2a8f0*/  WARPGROUP.DEPBAR.LE gsb0, 0x0 ;  /* 0x00008000000079c5 */ /* 0x000fe40000010000 */
[----:B------:R-:W-:-:S11]  /*2a900*/  WARPGROUP.ARRIVE ;  /* 0x00000000000079c5 */ /* 0x000fd60000000000 */
[----:B------:R-:W-:Y:S01]  /*2a910*/  HGMMA.64x256x16.F32 R24, gdesc[UR44].tnspA, R24, gsb0 ;  /* 0x23e000002c1879f0 */ /* 0x000fe20008000818 */
[----:B----4-:R-:W-:-:S05]  /*2a920*/  IADD3.X R0, R0, UR4, RZ, P3, !PT ;  /* 0x0000000400007c10 */ /* 0x010fca0009ffe4ff */
[----:B------:R1:W-:Y:S04]  /*2a930*/  STL [R1+0x6d8], R0 ;  /* 0x0006d80001007387 */ /* 0x0003e80000100800 */
[----:B-1----:R0:W5:Y:S04]  /*2a940*/  LDL.LU R0, [R1+0x10ec] ;  /* 0x0010ec0001007983 */ /* 0x0021680000300800 */
[----:B------:R1:W-:Y:S04]  /*2a950*/  STL [R1+0x6d0], R4 ;  /* 0x0006d00401007387 */ /* 0x0003e80000100800 */
[----:B-1----:R-:W4:Y:S01]  /*2a960*/  LDL.LU R4, [R1+0x10e8] ;  /* 0x0010e80001047983 */ /* 0x002f220000300800 */
[----:B--2---:R-:W-:-:S02]  /*2a970*/  IADD3.X R3, R3, UR4, RZ, P6, !PT ;  /* 0x0000000403037c10 */ /* 0x004fc4000b7fe4ff */
[----:B---3--:R-:W-:Y:S01]  /*2a980*/  IADD3.X R21, R21, UR4, RZ, P1, !PT ;  /* 0x0000000415157c10 */ /* 0x008fe20008ffe4ff */
[----:B------:R-:W-:Y:S02]  /*2a990*/  WARPGROUP.DEPBAR.LE gsb0, 0x0 ;  /* 0x00008000000079c5 */ /* 0x000fe40000010000 */
[----:B------:R-:W-:-:S06]  /*2a9a0*/  WARPGROUP.ARRIVE ;  /* 0x00000000000079c5 */ /* 0x000fcc0000000000 */
[----:B------:R-:W-:Y:S01]  /*2a9b0*/  HGMMA.64x256x16.F32 R24, gdesc[UR12].tnspA, R24, gsb0 ;  /* 0x23e000000c1879f0 */ /* 0x000fe20008000818 */
[----:B----4-:R-:W-:-:S05]  /*2a9c0*/  IADD3.X R4, R4, UR4, RZ, P5, !PT ;  /* 0x0000000404047c10 */ /* 0x010fca000affe4ff */
[----:B------:R1:W-:Y:S04]  /*2a9d0*/  STL [R1+0x6c8], R4 ;  /* 0x0006c80401007387 */ /* 0x0003e80000100800 */
[----:B-1----:R0:W5:Y:S04]  /*2a9e0*/  LDL.LU R4, [R1+0x10e4] ;  /* 0x0010e40001047983 */ /* 0x0021680000300800 */
[----:B------:R1:W-:Y:S04]  /*2a9f0*/  STL [R1+0x6c0], R3 ;  /* 0x0006c00301007387 */ /* 0x0003e80000100800 */
[----:B-1----:R0:W5:Y:S04]  /*2aa00*/  LDL.LU R3, [R1+0x10e0] ;  /* 0x0010e00001037983 */ /* 0x0021680000300800 */
[----:B------:R1:W-:Y:S02]  /*2aa10*/  STL [R1+0x6b8], R21 ;  /* 0x0006b81501007387 */ /* 0x0003e40000100800 */
[----:B-1----:R-:W1:Y:S02]  /*2aa20*/  LDC R21, c[0x0][0x238] ;  /* 0x00008e00ff157b82 */ /* 0x002e640000000800 */
[----:B-1----:R-:W-:-:S04]  /*2aa30*/  IMAD.SHL.U32 R21, R21, 0x40, RZ ;  /* 0x0000004015157824 */ /* 0x002fc800078e00ff */
[----:B------:R-:W-:Y:S01]  /*2aa40*/  IMAD.SHL.U32 R21, R21, 0x2, RZ ;  /* 0x0000000215157824 */ /* 0x000fe200078e00ff */
[----:B------:R-:W-:Y:S02]  /*2aa50*/  WARPGROUP.DEPBAR.LE gsb0, 0x0 ;  /* 0x00008000000079c5 */ /* 0x000fe40000010000 */
[----:B0-----:R-:W-:Y:S05]  /*2aa60*/  @P0 BRA `(.L_x_1) ;  /* 0xfffffeb800080947 */ /* 0x001fea000383ffff */
[----:B------:R-:W2:Y:S04]  /*2aa70*/  LDL.LU R2, [R1+0x3d4] ;  /* 0x0003d40001027983 */ /* 0x000ea80000300800 */
[----:B------:R-:W2:Y:S04]  /*2aa80*/  LDL.LU R21, [R1+0x3d0] ;  /* 0x0003d00001157983 */ /* 0x000ea80000300800 */
[----:B-----5:R-:W3:Y:S04]  /*2aa90*/  LDL.LU R4, [R1+0x3e4] ;  /* 0x0003e40001047983 */ /* 0x020ee80000300800 */
[----:B------:R-:W3:Y:S04]  /*2aaa0*/  LDL.LU R0, [R1+0x3e0] ;  /* 0x0003e00001007983 */ /* 0x000ee80000300800 */
[----:B------:R-:W4:Y:S04]  /*2aab0*/  LDL.LU R9, [R1+0x3dc] ;  /* 0x0003dc0001097983 */ /* 0x000f280000300800 */
[----:B------:R-:W4:Y:S04]  /*2aac0*/  LDL.LU R8, [R1+0x3d8] ;  /* 0x0003d80001087983 */ /* 0x000f280000300800 */
[----:B------:R0:W-:Y:S04]  /*2aad0*/  STL [R1+0x1294], R7 ;  /* 0x0012940701007387 */ /* 0x0001e80000100800 */
[----:B0-----:R-:W2:Y:S04]  /*2aae0*/  LDL.LU R7, [R1+0x3e8] ;  /* 0x0003e80001077983 */ /* 0x001ea80000300800 */
[----:B------:R0:W-:Y:S04]  /*2aaf0*/  STL [R1+0x1290], R6 ;  /* 0x0012900601007387 */ /* 0x0001e80000100800 */
[----:B0-----:R-:W2:Y:S04]  /*2ab00*/  LDL.LU R6, [R1+0x3ec] ;  /* 0x0003ec0001067983 */ /* 0x001ea80000300800 */
[----:B------:R0:W-:Y:S04]  /*2ab10*/  STL [R1+0x128c], R5 ;  /* 0x00128c0501007387 */ /* 0x0001e80000100800 */
[----:B0-----:R-:W3:Y:S04]  /*2ab20*/  LDL.LU R5, [R1+0x3f0] ;  /* 0x0003f00001057983 */ /* 0x001ee80000300800 */
[----:B------:R0:W-:Y:S04]  /*2ab30*/  STL [R1+0x1284], R11 ;  /* 0x0012840b01007387 */ /* 0x0001e80000100800 */
[----:B0-----:R-:W3:Y:S04]  /*2ab40*/  LDL.LU R11, [R1+0x3f4] ;  /* 0x0003f400010b7983 */ /* 0x001ee80000300800 */
[----:B------:R0:W-:Y:S04]  /*2ab50*/  STL [R1+0x1280], R10 ;  /* 0x0012800a01007387 */ /* 0x0001e80000100800 */
[----:B0-----:R-:W4:Y:S04]  /*2ab60*/  LDL.LU R10, [R1+0x3f8] ;  /* 0x0003f800010a7983 */ /* 0x001f280000300800 */
[----:B------:R0:W-:Y:S04]  /*2ab70*/  STL [R1+0x1274], R15 ;  /* 0x0012740f01007387 */ /* 0x0001e80000100800 */
[----:B0-----:R-:W4:Y:S04]  /*2ab80*/  LDL.LU R15, [R1+0x3fc] ;  /* 0x0003fc00010f7983 */ /* 0x001f280000300800 */
[----:B------:R-:W-:Y:S04]  /*2ab90*/  STL [R1+0x1270], R14 ;  /* 0x0012700e01007387 */ /* 0x000fe80000100800 */
[----:B------:R-:W-:Y:S04]  /*2aba0*/  STL [R1+0x126c], R13 ;  /* 0x00126c0d01007387 */ /* 0x000fe80000100800 */
[----:B------:R0:W-:Y:S04]  /*2abb0*/  STL [R1+0x1268], R12 ;  /* 0x0012680c01007387 */ /* 0x0001e80000100800 */
[----:B------:R-:W-:Y:S04]  /*2abc0*/  STL [R1+0x1264], R19 ;  /* 0x0012641301007387 */ /* 0x000fe80000100800 */
[----:B------:R-:W-:Y:S01]  /*2abd0*/  STL [R1+0x1260], R18 ;  /* 0x0012601201007387 */ /* 0x000fe20000100800 */
[----:B0-----:R-:W-:-:S03]  /*2abe0*/  F2FP.F16.F32.PACK_AB R12, R151, R150 ;  /* 0x00000096970c723e */ /* 0x001fc600000000ff */
[----:B------:R-:W-:Y:S04]  /*2abf0*/  STL [R1+0x125c], R17 ;  /* 0x00125c1101007387 */ /* 0x000fe80000100800 */
        /* <DEDUP_REMOVED lines=13> */
[----:B------:R0:W-:Y:S04]  /*2acd0*/  STL [R1+0x10e0], R3 ;  /* 0x0010e00301007387 */ /* 0x0001e80000100800 */
[----:B------:R-:W-:Y:S01]  /*2ace0*/  STL [R1+0x60c], R12 ;  /* 0x00060c0c01007387 */ /* 0x000fe20000100800 */
[----:B0-----:R-:W-:-:S05]  /*2acf0*/  F2FP.F16.F32.PACK_AB R3, R149, R148 ;  /* 0x000000949503723e */ /* 0x001fca00000000ff */
[----:B------:R0:W-:Y:S02]  /*2ad00*/  STL [R1+0x608], R3 ;  /* 0x0006080301007387 */ /* 0x0001e40000100800 */
[----:B0-----:R-:W-:Y:S02]  /*2ad10*/  F2FP.F16.F32.PACK_AB R3, R147, R146 ;  /* 0x000000929303723e */ /* 0x001fe400000000ff */
[----:B---3--:R-:W-:Y:S02]  /*2ad20*/  F2FP.F16.F32.PACK_AB R5, R11, R5 ;  /* 0x000000050b05723e */ /* 0x008fe400000000ff */
[----:B----4-:R-:W-:-:S05]  /*2ad30*/  F2FP.F16.F32.PACK_AB R10, R15, R10 ;  /* 0x0000000a0f0a723e */ /* 0x010fca00000000ff */
[----:B------:R0:W-:Y:S04]  /*2ad40*/  STL [R1+0x604], R10 ;  /* 0x0006040a01007387 */ /* 0x0001e80000100800 */
[----:B------:R2:W-:Y:S04]  /*2ad50*/  STL [R1+0x600], R5 ;  /* 0x0006000501007387 */ /* 0x0005e80000100800 */
[----:B------:R1:W-:Y:S01]  /*2ad60*/  STL [R1+0x3fc], R3 ;  /* 0x0003fc0301007387 */ /* 0x0003e20000100800 */
[----:B0-----:R-:W-:Y:S02]  /*2ad70*/  F2FP.F16.F32.PACK_AB R10, R145, R144 ;  /* 0x00000090910a723e */ /* 0x001fe400000000ff */
[----:B--2---:R-:W-:-:S03]  /*2ad80*/  F2FP.F16.F32.PACK_AB R5, R6, R7 ;  /* 0x000000070605723e */ /* 0x004fc600000000ff */
[----:B------:R-:W-:Y:S01]  /*2ad90*/  STL [R1+0x3f8], R10 ;  /* 0x0003f80a01007387 */ /* 0x000fe20000100800 */
[----:B-1----:R-:W-:-:S03]  /*2ada0*/  F2FP.F16.F32.PACK_AB R3, R4, R0 ;  /* 0x000000000403723e */ /* 0x002fc600000000ff */
[----:B------:R-:W-:Y:S01]  /*2adb0*/  STL [R1+0x3f4], R5 ;  /* 0x0003f40501007387 */ /* 0x000fe20000100800 */
[----:B------:R-:W-:Y:S02]  /*2adc0*/  F2FP.F16.F32.PACK_AB R0, R143, R142 ;  /* 0x0000008e8f00723e */ /* 0x000fe400000000ff */
[----:B------:R-:W-:Y:S01]  /*2add0*/  F2FP.F16.F32.PACK_AB R4, R141, R140 ;  /* 0x0000008c8d04723e */ /* 0x000fe200000000ff */
[----:B------:R0:W-:Y:S04]  /*2ade0*/  STL [R1+0x3f0], R3 ;  /* 0x0003f00301007387 */ /* 0x0001e80000100800 */
[----:B------:R1:W-:Y:S04]  /*2adf0*/  STL [R1+0x3ec], R0 ;  /* 0x0003ec0001007387 */ /* 0x0003e80000100800 */
[----:B------:R2:W-:Y:S01]  /*2ae00*/  STL [R1+0x3e8], R4 ;  /* 0x0003e80401007387 */ /* 0x0005e20000100800 */
[----:B0-----:R-:W-:-:S02]  /*2ae10*/  F2FP.F16.F32.PACK_AB R3, R9, R8 ;  /* 0x000000080903723e */ /* 0x001fc400000000ff */
[----:B-1----:R-:W-:-:S03]  /*2ae20*/  F2FP.F16.F32.PACK_AB R0, R2, R21 ;  /* 0x000000150200723e */ /* 0x002fc600000000ff */
[----:B------:R-:W-:Y:S01]  /*2ae30*/  STL [R1+0x3e4], R3 ;  /* 0x0003e40301007387 */ /* 0x000fe20000100800 */
[----:B------:R-:W-:Y:S02]  /*2ae40*/  IMAD.MOV.U32 R21, RZ, RZ, R251 ;  /* 0x000000ffff157224 */ /* 0x000fe400078e00fb */
[----:B------:R-:W-:Y:S01]  /*2ae50*/  IMAD.MOV.U32 R2, RZ, RZ, R250 ;  /* 0x000000ffff027224 */ /* 0x000fe200078e00fa */
[----:B------:R0:W-:Y:S04]  /*2ae60*/  STL [R1+0x3e0], R0 ;  /* 0x0003e00001007387 */ /* 0x0001e80000100800 */
[----:B------:R-:W3:Y:S04]  /*2ae70*/  LDL.LU R237, [R1+0x26c] ;  /* 0x00026c0001ed7983 */ /* 0x000ee80000300800 */
[----:B------:R-:W4:Y:S04]  /*2ae80*/  LDL.LU R246, [R1+0x264] ;  /* 0x0002640001f67983 */ /* 0x000f280000300800 */
        /* <DEDUP_REMOVED lines=20> */
[----:B--2---:R-:W2:Y:S04]  /*2afd0*/  LDL.LU R4, [R1+0x20c] ;  /* 0x00020c0001047983 */ /* 0x004ea80000300800 */
[----:B0-----:R-:W2:Y:S04]  /*2afe0*/  LDL.LU R0, [R1+0x208] ;  /* 0x0002080001007983 */ /* 0x001ea80000300800 */
[----:B------:R-:W2:Y:S04]  /*2aff0*/  LDL.LU R9, [R1+0x204] ;  /* 0x0002040001097983 */ /* 0x000ea80000300800 */
[----:B------:R-:W2:Y:S01]  /*2b000*/  LDL.LU R8, [R1+0x200] ;  /* 0x0002000001087983 */ /* 0x000ea20000300800 */
[----:B------:R-:W-:-:S02]  /*2b010*/  F2FP.F16.F32.PACK_AB R251, R139, R138 ;  /* 0x0000008a8bfb723e */ /* 0x000fc400000000ff */
[----:B------:R-:W-:Y:S02]  /*2b020*/  F2FP.F16.F32.PACK_AB R250, R137, R136 ;  /* 0x0000008889fa723e */ /* 0x000fe400000000ff */
[----:B------:R-:W-:Y:S01]  /*2b030*/  F2FP.F16.F32.PACK_AB R249, R249, R248 ;  /* 0x000000f8f9f9723e */ /* 0x000fe200000000ff */
[----:B------:R-:W-:Y:S01]  /*2b040*/  STL [R1+0x1108], R251 ;  /* 0x001108fb01007387 */ /* 0x000fe20000100800 */
[----:B------:R-:W-:Y:S02]  /*2b050*/  F2FP.F16.F32.PACK_AB R248, R243, R242 ;  /* 0x000000f2f3f8723e */ /* 0x000fe400000000ff */
[----:B------:R-:W-:Y:S01]  /*2b060*/  F2FP.F16.F32.PACK_AB R243, R135, R134 ;  /* 0x0000008687f3723e */ /* 0x000fe200000000ff */
[----:B------:R-:W-:Y:S01]  /*2b070*/  STL [R1+0x110c], R250 ;  /* 0x00110cfa01007387 */ /* 0x000fe20000100800 */
[----:B------:R-:W-:Y:S02]  /*2b080*/  F2FP.F16.F32.PACK_AB R242, R133, R132 ;  /* 0x0000008485f2723e */ /* 0x000fe400000000ff */
[----:B------:R-:W-:Y:S01]  /*2b090*/  F2FP.F16.F32.PACK_AB R241, R241, R240 ;  /* 0x000000f0f1f1723e */ /* 0x000fe200000000ff */
[----:B------:R-:W-:Y:S01]  /*2b0a0*/  STL [R1+0x1110], R249 ;  /* 0x001110f901007387 */ /* 0x000fe20000100800 */
[----:B------:R-:W-:-:S02]  /*2b0b0*/  F2FP.F16.F32.PACK_AB R240, R235, R234 ;  /* 0x000000eaebf0723e */ /* 0x000fc400000000ff */
        /* <DEDUP_REMOVED lines=8> */
[----:B------:R-:W-:Y:S01]  /*2b140*/  F2FP.F16.F32.PACK_AB R230, R125, R124 ;  /* 0x0000007c7de6723e */ /* 0x000fe200000000ff */
[----:B------:R-:W-:Y:S01]  /*2b150*/  IMAD.MOV.U32 R127, RZ, RZ, R2 ;  /* 0x000000ffff7f7224 */ /* 0x000fe200078e0002 */
        /* <DEDUP_REMOVED lines=129> */
[----:B---3--:R-:W-:Y:S01]  /*2b970*/  F2FP.F16.F32.PACK_AB R153, R237, R153 ;  /* 0x00000099ed99723e */ /* 0x008fe200000000ff */
[----:B------:R-:W-:Y:S01]  /*2b980*/  STL [R1+0x11cc], R194 ;  /* 0x0011ccc201007387 */ /* 0x000fe20000100800 */
[----:B------:R-:W-:Y:S02]  /*2b990*/  F2FP.F16.F32.PACK_AB R147, R43, R42 ;  /* 0x0000002a2b93723e */ /* 0x000fe400000000ff */
[----:B----4-:R-:W-:Y:S01]  /*2b9a0*/  F2FP.F16.F32.PACK_AB R152, R246, R152 ;  /* 0x00000098f698723e */ /* 0x010fe200000000ff */
[----:B------:R-:W-:Y:S01]  /*2b9b0*/  STL [R1+0x11d0], R193 ;  /* 0x0011d0c101007387 */ /* 0x000fe20000100800 */
[----:B------:R-:W-:-:S03]  /*2b9c0*/  F2FP.F16.F32.PACK_AB R146, R41, R40 ;  /* 0x000000282992723e */ /* 0x000fc600000000ff */
[----:B------:R-:W-:Y:S01]  /*2b9d0*/  STL [R1+0x11d4], R192 ;  /* 0x0011d4c001007387 */ /* 0x000fe20000100800 */
[----:B------:R-:W-:-:S03]  /*2b9e0*/  F2FP.F16.F32.PACK_AB R149, R238, R247 ;  /* 0x000000f7ee95723e */ /* 0x000fc600000000ff */
[----:B------:R-:W-:Y:S04]  /*2b9f0*/  STL [R1+0x11d8], R191 ;  /* 0x0011d8bf01007387 */ /* 0x000fe80000100800 */
        /* <DEDUP_REMOVED lines=28> */
[----:B--2---:R-:W-:-:S03]  /*2bbc0*/  F2FP.F16.F32.PACK_AB R129, R4, R0 ;  /* 0x000000000481723e */ /* 0x004fc600000000ff */
[----:B------:R-:W-:Y:S04]  /*2bbd0*/  STL [R1+0x1228], R171 ;  /* 0x001228ab01007387 */ /* 0x000fe80000100800 */
[----:B------:R-:W-:Y:S01]  /*2bbe0*/  STL [R1+0x122c], R170 ;  /* 0x00122caa01007387 */ /* 0x000fe20000100800 */
[----:B------:R-:W-:-:S03]  /*2bbf0*/  F2FP.F16.F32.PACK_AB R128, R9, R8 ;  /* 0x000000080980723e */ /* 0x000fc600000000ff */
        /* <DEDUP_REMOVED lines=20> */
[----:B------:R1:W-:Y:S04]  /*2bd40*/  STL [R1+0x12c0], R149 ;  /* 0x0012c09501007387 */ /* 0x0003e80000100800 */
[----:B0-----:R-:W2:Y:S04]  /*2bd50*/  LDL.LU R150, [R1+0x1f4] ;  /* 0x0001f40001967983 */ /* 0x001ea80000300800 */
[----:B------:R-:W2:Y:S01]  /*2bd60*/  LDL.LU R126, [R1+0x1f0] ;  /* 0x0001f000017e7983 */ /* 0x000ea20000300800 */
[----:B-1----:R-:W-:-:S03]  /*2bd70*/  IMAD.MOV.U32 R149, RZ, RZ, R21 ;  /* 0x000000ffff957224 */ /* 0x002fc600078e0015 */
[----:B------:R-:W3:Y:S04]  /*2bd80*/  LDL.LU R151, [R1+0x5fc] ;  /* 0x0005fc0001977983 */ /* 0x000ee80000300800 */
        /* <DEDUP_REMOVED lines=221> */
[----:B------:R-:W4:Y:S01]  /*2cb60*/  LDL.LU R100, [R1+0x14] ;  /* 0x0000140001647983 */ /* 0x000f220000300800 */
[----:B------:R-:W-:-:S03]  /*2cb70*/  F2FP.F16.F32.PACK_AB R127, R149, R127 ;  /* 0x0000007f957f723e */ /* 0x000fc600000000ff */
[----:B------:R-:W4:Y:S01]  /*2cb80*/  LDL.LU R102, [R1+0x10] ;  /* 0x0000100001667983 */ /* 0x000f220000300800 */
[----:B--2---:R-:W-:-:S03]  /*2cb90*/  F2FP.F16.F32.PACK_AB R126, R150, R126 ;  /* 0x0000007e967e723e */ /* 0x004fc600000000ff */
[----:B------:R-:W2:Y:S01]  /*2cba0*/  LDL.LU R101, [R1+0x41c] ;  /* 0x00041c0001657983 */ /* 0x000ea20000300800 */
[----:B---3--:R-:W-:-:S03]  /*2cbb0*/  F2FP.F16.F32.PACK_AB R125, R151, R125 ;  /* 0x0000007d977d723e */ /* 0x008fc600000000ff */
[----:B------:R-:W2:Y:S01]  /*2cbc0*/  LDL.LU R0, [R1+0x418] ;  /* 0x0004180001007983 */ /* 0x000ea20000300800 */
[----:B----4-:R-:W-:-:S03]  /*2cbd0*/  F2FP.F16.F32.PACK_AB R124, R152, R124 ;  /* 0x0000007c987c723e */ /* 0x010fc600000000ff */
[----:B------:R-:W3:Y:S01]  /*2cbe0*/  LDL.LU R2, [R1+0x414] ;  /* 0x0004140001027983 */ /* 0x000ee20000300800 */
[----:B------:R-:W-:-:S03]  /*2cbf0*/  F2FP.F16.F32.PACK_AB R119, R153, R119 ;  /* 0x000000779977723e */ /* 0x000fc600000000ff */
[----:B------:R0:W5:Y:S01]  /*2cc00*/  LDL.LU R149, [R1+0x12c0] ;  /* 0x0012c00001957983 */ /* 0x0001620000300800 */
        /* <DEDUP_REMOVED lines=13> */
[----:B------:R0:W5:Y:S04]  /*2cce0*/  LDL.LU R156, [R1+0x12a4] ;  /* 0x0012a400019c7983 */ /* 0x0001680000300800 */
[----:B------:R0:W5:Y:S04]  /*2ccf0*/  LDL.LU R157, [R1+0x12a0] ;  /* 0x0012a000019d7983 */ /* 0x0001680000300800 */
[----:B------:R0:W5:Y:S04]  /*2cd00*/  LDL.LU R158, [R1+0x129c] ;  /* 0x00129c00019e7983 */ /* 0x0001680000300800 */
[----:B------:R0:W5:Y:S04]  /*2cd10*/  LDL.LU R159, [R1+0x1298] ;  /* 0x00129800019f7983 */ /* 0x0001680000300800 */
[----:B------:R-:W4:Y:S02]  /*2cd20*/  LDL.LU R7, [R1+0x1294] ;  /* 0x0012940001077983 */ /* 0x000f240000300800 */
[----:B----4-:R-:W-:-:S02]  /*2cd30*/  F2FP.F16.F32.PACK_AB R7, R6, R7 ;  /* 0x000000070607723e */ /* 0x010fc400000000ff */
[----:B------:R-:W4:Y:S02]  /*2cd40*/  LDL.LU R6, [R1+0x1290] ;  /* 0x0012900001067983 */ /* 0x000f240000300800 */
[----:B----4-:R-:W-:Y:S02]  /*2cd50*/  F2FP.F16.F32.PACK_AB R6, R5, R6 ;  /* 0x000000060506723e */ /* 0x010fe400000000ff */
[----:B------:R-:W4:Y:S01]  /*2cd60*/  LDL.LU R5, [R1+0x128c] ;  /* 0x00128c0001057983 */ /* 0x000f220000300800 */
[----:B------:R-:W-:Y:S02]  /*2cd70*/  F2FP.F16.F32.PACK_AB R4, R11, R4 ;  /* 0x000000040b04723e */ /* 0x000fe400000000ff */
[----:B----4-:R-:W-:Y:S02]  /*2cd80*/  F2FP.F16.F32.PACK_AB R5, R160, R5 ;  /* 0x00000005a005723e */ /* 0x010fe400000000ff */
[----:B------:R0:W5:Y:S04]  /*2cd90*/  LDL.LU R160, [R1+0x1288] ;  /* 0x0012880001a07983 */ /* 0x0001680000300800 */
[----:B------:R-:W4:Y:S02]  /*2cda0*/  LDL.LU R11, [R1+0x1284] ;  /* 0x00128400010b7983 */ /* 0x000f240000300800 */
[----:B----4-:R-:W-:-:S02]  /*2cdb0*/  F2FP.F16.F32.PACK_AB R11, R10, R11 ;  /* 0x0000000b0a0b723e */ /* 0x010fc400000000ff */
[----:B------:R-:W4:Y:S01]  /*2cdc0*/  LDL.LU R10, [R1+0x1280] ;  /* 0x00128000010a7983 */ /* 0x000f220000300800 */
[----:B------:R-:W-:Y:S02]  /*2cdd0*/  F2FP.F16.F32.PACK_AB R9, R162, R9 ;  /* 0x00000009a209723e */ /* 0x000fe400000000ff */
[----:B------:R-:W-:Y:S02]  /*2cde0*/  F2FP.F16.F32.PACK_AB R8, R15, R8 ;  /* 0x000000080f08723e */ /* 0x000fe400000000ff */
[----:B----4-:R-:W-:Y:S02]  /*2cdf0*/  F2FP.F16.F32.PACK_AB R10, R161, R10 ;  /* 0x0000000aa10a723e */ /* 0x010fe400000000ff */
[----:B------:R0:W5:Y:S04]  /*2ce00*/  LDL.LU R161, [R1+0x127c] ;  /* 0x00127c0001a17983 */ /* 0x0001680000300800 */
[----:B------:R0:W5:Y:S04]  /*2ce10*/  LDL.LU R162, [R1+0x1278] ;  /* 0x0012780001a27983 */ /* 0x0001680000300800 */
[----:B------:R-:W4:Y:S02]  /*2ce20*/  LDL.LU R15, [R1+0x1274] ;  /* 0x00127400010f7983 */ /* 0x000f240000300800 */
[----:B----4-:R-:W-:-:S02]  /*2ce30*/  F2FP.F16.F32.PACK_AB R15, R14, R15 ;  /* 0x0000000f0e0f723e */ /* 0x010fc400000000ff */
[----:B------:R-:W4:Y:S02]  /*2ce40*/  LDL.LU R14, [R1+0x1270] ;  /* 0x00127000010e7983 */ /* 0x000f240000300800 */
[----:B----4-:R-:W-:Y:S02]  /*2ce50*/  F2FP.F16.F32.PACK_AB R14, R13, R14 ;  /* 0x0000000e0d0e723e */ /* 0x010fe400000000ff */
[----:B------:R-:W4:Y:S02]  /*2ce60*/  LDL.LU R13, [R1+0x126c] ;  /* 0x00126c00010d7983 */ /* 0x000f240000300800 */
[----:B----4-:R-:W-:Y:S02]  /*2ce70*/  F2FP.F16.F32.PACK_AB R13, R12, R13 ;  /* 0x0000000d0c0d723e */ /* 0x010fe400000000ff */
        /* <DEDUP_REMOVED lines=12> */
[----:B------:R-:W4:Y:S01]  /*2cf40*/  LDL.LU R22, [R1+0x1250] ;  /* 0x0012500001167983 */ /* 0x000f220000300800 */
[----:B------:R-:W-:Y:S02]  /*2cf50*/  F2FP.F16.F32.PACK_AB R21, R20, R21 ;  /* 0x000000151415723e */ /* 0x000fe400000000ff */
[----:B----4-:R-:W-:-:S02]  /*2cf60*/  F2FP.F16.F32.PACK_AB R22, R163, R22 ;  /* 0x00000016a316723e */ /* 0x010fc400000000ff */
[----:B------:R0:W5:Y:S04]  /*2cf70*/  LDL.LU R163, [R1+0x124c] ;  /* 0x00124c0001a37983 */ /* 0x0001680000300800 */
[----:B------:R-:W4:Y:S01]  /*2cf80*/  LDL.LU R20, [R1+0x1248] ;  /* 0x0012480001147983 */ /* 0x000f220000300800 */
[----:B------:R-:W-:Y:S02]  /*2cf90*/  F2FP.F16.F32.PACK_AB R27, R165, R27 ;  /* 0x0000001ba51b723e */ /* 0x000fe400000000ff */
[----:B------:R-:W-:Y:S02]  /*2cfa0*/  F2FP.F16.F32.PACK_AB R26, R166, R26 ;  /* 0x0000001aa61a723e */ /* 0x000fe400000000ff */
[----:B------:R-:W-:Y:S02]  /*2cfb0*/  F2FP.F16.F32.PACK_AB R25, R167, R25 ;  /* 0x00000019a719723e */ /* 0x000fe400000000ff */
[----:B------:R-:W-:-:S02]  /*2cfc0*/  F2FP.F16.F32.PACK_AB R24, R168, R24 ;  /* 0x00000018a818723e */ /* 0x000fc400000000ff */
[----:B------:R-:W-:Y:S02]  /*2cfd0*/  F2FP.F16.F32.PACK_AB R31, R169, R31 ;  /* 0x0000001fa91f723e */ /* 0x000fe400000000ff */
[----:B------:R-:W-:Y:S02]  /*2cfe0*/  F2FP.F16.F32.PACK_AB R30, R170, R30 ;  /* 0x0000001eaa1e723e */ /* 0x000fe400000000ff */
        /* <DEDUP_REMOVED lines=83> */
[----:B----4-:R-:W-:Y:S02]  /*2d520*/  F2FP.F16.F32.PACK_AB R20, R164, R20 ;  /* 0x00000014a414723e */ /* 0x010fe400000000ff */
[----:B------:R0:W5:Y:S04]  /*2d530*/  LDL.LU R164, [R1+0x1244] ;  /* 0x0012440001a47983 */ /* 0x0001680000300800 */
        /* <DEDUP_REMOVED lines=88> */
[----:B------:R0:W5:Y:S01]  /*2dac0*/  LDL.LU R3, [R1+0x10e0] ;  /* 0x0010e00001037983 */ /* 0x0001620000300800 */
[----:B------:R-:W-:-:S02]  /*2dad0*/  F2FP.F16.F32.PACK_AB R102, R100, R102 ;  /* 0x000000666466723e */ /* 0x000fc400000000ff */
[----:B--2---:R-:W-:Y:S02]  /*2dae0*/  F2FP.F16.F32.PACK_AB R101, R101, R0 ;  /* 0x000000006565723e */ /* 0x004fe400000000ff */
[----:B---3--:R-:W-:Y:S02]  /*2daf0*/  F2FP.F16.F32.PACK_AB R100, R2, R252 ;  /* 0x000000fc0264723e */ /* 0x008fe400000000ff */
[----:B----4-:R-:W-:Y:S02]  /*2db00*/  F2FP.F16.F32.PACK_AB R239, R247, R239 ;  /* 0x000000eff7ef723e */ /* 0x010fe400000000ff */
[----:B------:R-:W-:Y:S02]  /*2db10*/  F2FP.F16.F32.PACK_AB R238, R246, R238 ;  /* 0x000000eef6ee723e */ /* 0x000fe400000000ff */
[----:B------:R-:W-:Y:S02]  /*2db20*/  F2FP.F16.F32.PACK_AB R237, R245, R237 ;  /* 0x000000edf5ed723e */ /* 0x000fe400000000ff */
[----:B0-----:R-:W-:-:S07]  /*2db30*/  F2FP.F16.F32.PACK_AB R236, R244, R236 ;  /* 0x000000ecf4ec723e */ /* 0x001fce00000000ff */
.L_x_0:
[----:B------:R-:W2:Y:S01]  /*2db40*/  LDL R2, [R1+0x10dc] ;  /* 0x0010dc0001027983 */ /* 0x000ea20000100800 */
[----:B------:R-:W-:Y:S01]  /*2db50*/  ULDC.64 UR4, c[0x0][0x228] ;  /* 0x00008a0000047ab9 */ /* 0x000fe20000000a00 */
[----:B-----5:R-:W-:Y:S01]  /*2db60*/  VIADD R0, R3, 0x1 ;  /* 0x0000000103007836 */ /* 0x020fe20000000000 */
[----:B------:R-:W-:Y:S01]  /*2db70*/  ULDC UR8, c[0x0][0x248] ;  /* 0x0000920000087ab9 */ /* 0x000fe20000000800 */
[----:B------:R-:W0:Y:S01]  /*2db80*/  S2R R244, SR_TID.X ;  /* 0x0000000000f47919 */ /* 0x000e220000002100 */
[----:B------:R-:W-:Y:S01]  /*2db90*/  ULDC UR9, c[0x0][0x248] ;  /* 0x0000920000097ab9 */ /* 0x000fe20000000800 */
        /* <DEDUP_REMOVED lines=30> */
[C---:B0-----:R-:W-:Y:S01]  /*2dd80*/  IMAD.SHL.U32 R246, R244.reuse, 0x10, RZ ;  /* 0x00000010f4f67824 */ /* 0x041fe200078e00ff */
[----:B------:R-:W-:Y:S01]  /*2dd90*/  ULDC UR31, c[0x0][0x248] ;  /* 0x00009200001f7ab9 */ /* 0x000fe20000000800 */
[C---:B------:R-:W-:Y:S01]  /*2dda0*/  IMAD.SHL.U32 R245, R244.reuse, 0x40, RZ ;  /* 0x00000040f4f57824 */ /* 0x040fe200078e00ff */
[----:B------:R-:W-:Y:S01]  /*2ddb0*/  ULDC UR50, c[0x0][0x248] ;  /* 0x0000920000327ab9 */ /* 0x000fe20000000800 */
[----:B-1----:R-:W-:Y:S01]  /*2ddc0*/  IMAD.SHL.U32 R247, R244, 0x8, RZ ;  /* 0x00000008f4f77824 */ /* 0x002fe200078e00ff */
[----:B------:R-:W-:Y:S01]  /*2ddd0*/  LOP3.LUT R246, R246, 0xf0, RZ, 0xc0, !PT ;  /* 0x000000f0f6f67812 */ /* 0x000fe200078ec0ff */
[----:B------:R-:W-:Y:S01]  /*2dde0*/  ULDC UR49, c[0x0][0x248] ;  /* 0x0000920000317ab9 */ /* 0x000fe20000000800 */
[----:B------:R-:W-:Y:S01]  /*2ddf0*/  LOP3.LUT R245, R245, 0x400, RZ, 0xc0, !PT ;  /* 0x00000400f5f57812 */ /* 0x000fe200078ec0ff */
[----:B------:R-:W-:Y:S01]  /*2de00*/  ULDC UR30, c[0x0][0x248] ;  /* 0x00009200001e7ab9 */ /* 0x000fe20000000800 */
[----:B------:R-:W-:Y:S01]  /*2de10*/  LOP3.LUT R244, R244, 0x7f, RZ, 0xc0, !PT ;  /* 0x0000007ff4f47812 */ /* 0x000fe200078ec0ff */
[----:B------:R-:W-:Y:S01]  /*2de20*/  ULDC UR48, c[0x0][0x248] ;  /* 0x0000920000307ab9 */ /* 0x000fe20000000800 */
[----:B------:R-:W-:Y:S01]  /*2de30*/  ULDC UR29, c[0x0][0x248] ;  /* 0x00009200001d7ab9 */ /* 0x000fe20000000800 */
[----:B------:R-:W-:Y:S01]  /*2de40*/  ULDC UR47, c[0x0][0x248] ;  /* 0x00009200002f7ab9 */ /* 0x000fe20000000800 */
[----:B------:R-:W-:Y:S01]  /*2de50*/  LEA R252, R244, UR6, 0x4 ;  /* 0x00000006f4fc7c11 */ /* 0x000fe2000f8e20ff */
[----:B------:R-:W-:Y:S01]  /*2de60*/  ULDC UR46, c[0x0][0x248] ;  /* 0x00009200002e7ab9 */ /* 0x000fe20000000800 */
[----:B------:R-:W-:Y:S01]  /*2de70*/  ULDC UR28, c[0x0][0x248] ;  /* 0x00009200001c7ab9 */ /* 0x000fe20000000800 */
[----:B------:R-:W-:Y:S01]  /*2de80*/  ULDC UR45, c[0x0][0x248] ;  /* 0x00009200002d7ab9 */ /* 0x000fe20000000800 */
[----:B------:R-:W-:Y:S01]  /*2de90*/  ULDC UR27, c[0x0][0x248] ;  /* 0x00009200001b7ab9 */ /* 0x000fe20000000800 */
[----:B------:R-:W-:Y:S01]  /*2dea0*/  STL [R1+0xa90], R252 ;  /* 0x000a90fc01007387 */ /* 0x000fe20000100800 */
        /* <DEDUP_REMOVED lines=8> */
[----:B------:R-:W-:Y:S01]  /*2df30*/  BAR.SYNC.DEFER_BLOCKING 0x0 ;  /* 0x0000000000007b1d */ /* 0x000fe20000010000 */
[----:B--2---:R-:W-:-:S05]  /*2df40*/  ISETP.GE.AND P0, PT, R2, UR4, PT ;  /* 0x0000000402007c0c */ /* 0x004fca000bf06270 */
[----:B------:R-:W-:Y:S01]  /*2df50*/  ULDC UR4, c[0x0][0x22c] ;  /* 0x00008b0000047ab9 */ /* 0x000fe20000000800 */
[C---:B------:R-:W-:Y:S01]  /*2df60*/  VIADD R2, R3.reuse, 0x3 ;  /* 0x0000000303027836 */ /* 0x040fe20000000000 */
[----:B------:R-:W-:Y:S01]  /*2df70*/  ISETP.LT.AND P1, PT, R0, UR4, !P0 ;  /* 0x0000000400007c0c */ /* 0x000fe2000c721270 */
[----:B------:R-:W-:Y:S01]  /*2df80*/  VIADD R0, R3, 0x2 ;  /* 0x0000000203007836 */ /* 0x000fe20000000000 */
[----:B------:R-:W-:-:S04]  /*2df90*/  ULDC UR4, c[0x0][0x22c] ;  /* 0x00008b0000047ab9 */ /* 0x000fc80000000800 */
[----:B------:R-:W-:Y:S01]  /*2dfa0*/  ISETP.LT.AND P4, PT, R0, UR4, !P0 ;  /* 0x0000000400007c0c */ /* 0x000fe2000c781270 */
[----:B------:R-:W-:Y:S01]  /*2dfb0*/  ULDC UR4, c[0x0][0x22c] ;  /* 0x00008b0000047ab9 */ /* 0x000fe20000000800 */
[----:B------:R-:W-:Y:S01]  /*2dfc0*/  IADD3 R0, R245, UR6, R246 ;  /* 0x00000006f5007c10 */ /* 0x000fe2000fffe0f6 */
[----:B------:R-:W-:Y:S01]  /*2dfd0*/  ULDC.64 UR6, c[0x0][0x220] ;  /* 0x0000880000067ab9 */ /* 0x000fe20000000a00 */
[----:B------:R-:W-:Y:S02]  /*2dfe0*/  LOP3.LUT R245, R247, 0x300, RZ, 0xc0, !PT ;  /* 0x00000300f7f57812 */ /* 0x000fe400078ec0ff */
[----:B------:R-:W-:Y:S01]  /*2dff0*/  ISETP.LT.AND P3, PT, R2, UR4, !P0 ;  /* 0x0000000402007c0c */ /* 0x000fe2000c761270 */
[----:B------:R-:W-:Y:S01]  /*2e000*/  VIADD R2, R3, 0x4 ;  /* 0x0000000403027836 */ /* 0x000fe20000000000 */
[----:B------:R-:W-:Y:S01]  /*2e010*/  ULDC UR4, c[0x0][0x22c] ;  /* 0x00008b0000047ab9 */ /* 0x000fe20000000800 */
[----:B------:R-:W-:-:S03]  /*2e020*/  IMAD.IADD R0, R0, 0x1, R245 ;  /* 0x0000000100007824 */ /* 0x000fc600078e02f5 */
[----:B------:R-:W-:Y:S01]  /*2e030*/  ISETP.LT.AND P6, PT, R2, UR4, !P0 ;  /* 0x0000000402007c0c */ /* 0x000fe2000c7c1270 */
[----:B------:R-:W-:Y:S01]  /*2e040*/  ULDC UR4, c[0x0][0x244] ;  /* 0x0000910000047ab9 */ /* 0x000fe20000000800 */
[----:B------:R-:W-:Y:S01]  /*2e050*/  STSM.16.M88.4 [R0], R236 ;  /* 0x000000ec00007844 */ /* 0x000fe20000000200 */
[----:B------:R-:W-:Y:S06]  /*2e060*/  BAR.SYNC.DEFER_BLOCKING 0x0 ;  /* 0x0000000000007b1d */ /* 0x000fec0000010000 */
[----:B------:R-:W-:Y:S02]  /*2e070*/  LDS.128 R244, [R252] ;  /* 0x00000000fcf47984 */ /* 0x000fe40000000c00 */
[----:B------:R-:W-:Y:S06]  /*2e080*/  BAR.SYNC.DEFER_BLOCKING 0x0 ;  /* 0x0000000000007b1d */ /* 0x000fec0000010000 */
[----:B------:R-:W-:Y:S02]  /*2e090*/  STSM.16.M88.4 [R0], R100 ;  /* 0x0000006400007844 */ /* 0x000fe40000000200 */
        /* <DEDUP_REMOVED lines=53> */
[----:B------:R-:W0:Y:S02]  /*2e3f0*/  LDS.128 R120, [R252] ;  /* 0x00000000fc787984 */ /* 0x000e240000000c00 */
[----:B------:R-:W-:Y:S06]  /*2e400*/  BAR.SYNC.DEFER_BLOCKING 0x0 ;  /* 0x0000000000007b1d */ /* 0x000fec0000010000 */
[----:B------:R-:W-:Y:S02]  /*2e410*/  STSM.16.M88.4 [R0], R112 ;  /* 0x0000007000007844 */ /* 0x000fe40000000200 */
[----:B------:R-:W-:Y:S06]  /*2e420*/  BAR.SYNC.DEFER_BLOCKING 0x0 ;  /* 0x0000000000007b1d */ /* 0x000fec0000010000 */
[----:B0-----:R-:W-:Y:S04]  /*2e430*/  STL.64 [R1+0x3c0], R120 ;  /* 0x0003c07801007387 */ /* 0x001fe80000100a00 */
[----:B------:R-:W-:Y:S04]  /*2e440*/  STL.64 [R1+0x3c8], R122 ;  /* 0x0003c87a01007387 */ /* 0x000fe80000100a00 */
[----:B------:R-:W0:Y:S01]  /*2e450*/  LDS.128 R112, [R252] ;  /* 0x00000000fc707984 */ /* 0x000e220000000c00 */
        /* <DEDUP_REMOVED lines=9> */
[----:B0-----:R0:W-:Y:S04]  /*2e4f0*/  STL.64 [R1+0x13e8], R56 ;  /* 0x0013e83801007387 */ /* 0x0011e80000100a00 */
[----:B------:R1:W-:Y:S04]  /*2e500*/  STL.64 [R1+0x13d8], R58 ;  /* 0x0013d83a01007387 */ /* 0x0003e80000100a00 */
[----:B0-----:R-:W2:Y:S04]  /*2e510*/  LDL.LU R56, [R1+0x600] ;  /* 0x0006000001387983 */ /* 0x001ea80000300800 */
[----:B------:R-:W0:Y:S01]  /*2e520*/  LDS.128 R48, [R252] ;  /* 0x00000000fc307984 */ /* 0x000e220000000c00 */
[----:B------:R-:W-:Y:S06]  /*2e530*/  BAR.SYNC.DEFER_BLOCKING 0x0 ;  /* 0x0000000000007b1d */ /* 0x000fec0000010000 */
[----:B------:R-:W2:Y:S04]  /*2e540*/  LDL.LU R57, [R1+0x604] ;  /* 0x0006040001397983 */ /* 0x000ea80000300800 */
[----:B-1----:R-:W2:Y:S04]  /*2e550*/  LDL.LU R58, [R1+0x608] ;  /* 0x00060800013a7983 */ /* 0x002ea80000300800 */
[----:B------:R-:W2:Y:S04]  /*2e560*/  LDL.LU R59, [R1+0x60c] ;  /* 0x00060c00013b7983 */ /* 0x000ea80000300800 */
[----:B------:R-:W-:Y:S01]  /*2e570*/  STSM.16.M88.4 [R0], R44 ;  /* 0x0000002c00007844 */ /* 0x000fe20000000200 */
[----:B------:R-:W-:Y:S06]  /*2e580*/  BAR.SYNC.DEFER_BLOCKING 0x0 ;  /* 0x0000000000007b1d */ /* 0x000fec0000010000 */
[----:B0-----:R0:W-:Y:S04]  /*2e590*/  STL.64 [R1+0x13d0], R48 ;  /* 0x0013d03001007387 */ /* 0x0011e80000100a00 */
[----:B------:R1:W-:Y:S04]  /*2e5a0*/  STL.64 [R1+0x13c8], R50 ;  /* 0x0013c83201007387 */ /* 0x0003e80000100a00 */
[----:B0-----:R-:W3:Y:S04]  /*2e5b0*/  LDL.LU R48, [R1+0x3f0] ;  /* 0x0003f00001307983 */ /* 0x001ee80000300800 */
[----:B------:R-:W0:Y:S01]  /*2e5c0*/  LDS.128 R44, [R252] ;  /* 0x00000000fc2c7984 */ /* 0x000e220000000c00 */
[----:B------:R-:W-:Y:S06]  /*2e5d0*/  BAR.SYNC.DEFER_BLOCKING 0x0 ;  /* 0x0000000000007b1d */ /* 0x000fec0000010000 */
[----:B------:R-:W3:Y:S04]  /*2e5e0*/  LDL.LU R49, [R1+0x3f4] ;  /* 0x0003f40001317983 */ /* 0x000ee80000300800 */
[----:B-1----:R-:W3:Y:S04]  /*2e5f0*/  LDL.LU R50, [R1+0x3f8] ;  /* 0x0003f80001327983 */ /* 0x002ee80000300800 */
[----:B------:R-:W3:Y:S04]  /*2e600*/  LDL.LU R51, [R1+0x3fc] ;  /* 0x0003fc0001337983 */ /* 0x000ee80000300800 */
[----:B------:R-:W4:Y:S04]  /*2e610*/  LDL.LU R236, [R1+0x3e0] ;  /* 0x0003e00001ec7983 */ /* 0x000f280000300800 */
[----:B------:R-:W-:Y:S01]  /*2e620*/  STSM.16.M88.4 [R0], R40 ;  /* 0x0000002800007844 */ /* 0x000fe20000000200 */
[----:B------:R-:W-:Y:S06]  /*2e630*/  BAR.SYNC.DEFER_BLOCKING 0x0 ;  /* 0x0000000000007b1d */ /* 0x000fec0000010000 */
[----:B------:R-:W4:Y:S04]  /*2e640*/  LDL.LU R237, [R1+0x3e4] ;  /* 0x0003e40001ed7983 */ /* 0x000f280000300800 */
[----:B------:R-:W4:Y:S04]  /*2e650*/  LDL.LU R238, [R1+0x3e8] ;  /* 0x0003e80001ee7983 */ /* 0x000f280000300800 */
[----:B------:R-:W4:Y:S04]  /*2e660*/  LDL.LU R239, [R1+0x3ec] ;  /* 0x0003ec0001ef7983 */ /* 0x000f280000300800 */
[----:B------:R-:W2:Y:S04]  /*2e670*/  LDL.LU R2, [R1+0x10dc] ;  /* 0x0010dc0001027983 */ /* 0x000ea80000300800 */
[----:B------:R-:W1:Y:S01]  /*2e680*/  LDS.128 R40, [R252] ;  /* 0x00000000fc287984 */ /* 0x000e620000000c00 */
[----:B------:R-:W-:Y:S06]  /*2e690*/  BAR.SYNC.DEFER_BLOCKING 0x0 ;  /* 0x0000000000007b1d */ /* 0x000fec0000010000 */
[----:B0-----:R-:W-:Y:S04]  /*2e6a0*/  STL.64 [R1+0x13c0], R44 ;  /* 0x0013c02c01007387 */ /* 0x001fe80000100a00 */
[----:B------:R-:W-:Y:S04]  /*2e6b0*/  STL.64 [R1+0x13b8], R46 ;  /* 0x0013b82e01007387 */ /* 0x000fe80000100a00 */
[----:B------:R-:W-:Y:S01]  /*2e6c0*/  STSM.16.M88.4 [R0], R36 ;  /* 0x0000002400007844 */ /* 0x000fe20000000200 */
[----:B------:R-:W-:Y:S06]  /*2e6d0*/  BAR.SYNC.DEFER_BLOCKING 0x0 ;  /* 0x0000000000007b1d */ /* 0x000fec0000010000 */
[----:B-1----:R-:W-:Y:S04]  /*2e6e0*/  STL.64 [R1+0x13b0], R40 ;  /* 0x0013b02801007387 */ /* 0x002fe80000100a00 */
        /* <DEDUP_REMOVED lines=231> */
[----:B------:R2:W-:Y:S02]  /*2f560*/  STSM.16.M88.4 [R0], R240 ;  /* 0x000000f000007844 */ /* 0x0005e40000000200 */
[----:B------:R-:W-:Y:S06]  /*2f570*/  BAR.SYNC.DEFER_BLOCKING 0x0 ;  /* 0x0000000000007b1d */ /* 0x000fec0000010000 */
[----:B0-----:R-:W-:Y:S01]  /*2f580*/  STL.64 [R1+0x1128], R224 ;  /* 0x001128e001007387 */ /* 0x001fe20000100a00 */
[----:B--2---:R-:W-:Y:S01]  /*2f590*/  IMAD R240, R2, UR4, RZ ;  /* 0x0000000402f07c24 */ /* 0x004fe2000f8e02ff */
[----:B------:R-:W-:-:S02]  /*2f5a0*/  ULDC UR4, c[0x0][0x248] ;  /* 0x0000920000047ab9 */ /* 0x000fc40000000800 */
[----:B------:R-:W-:Y:S02]  /*2f5b0*/  STL.64 [R1+0x1120], R226 ;  /* 0x001120e201007387 */ /* 0x000fe40000100a00 */
[C---:B------:R-:W-:Y:S01]  /*2f5c0*/  LEA R2, P2, R240.reuse, UR6, 0x1 ;  /* 0x00000006f0027c11 */ /* 0x040fe2000f8408ff */
[----:B------:R-:W-:Y:S01]  /*2f5d0*/  ULDC UR6, c[0x0][0x22c] ;  /* 0x00008b0000067ab9 */ /* 0x000fe20000000800 */
[----:B------:R-:W0:Y:S01]  /*2f5e0*/  LDS.128 R228, [R252] ;  /* 0x00000000fce47984 */ /* 0x000e220000000c00 */
[----:B------:R-:W-:Y:S06]  /*2f5f0*/  BAR.SYNC.DEFER_BLOCKING 0x0 ;  /* 0x0000000000007b1d */ /* 0x000fec0000010000 */
[----:B------:R1:W-:Y:S02]  /*2f600*/  STSM.16.M88.4 [R0], R248 ;  /* 0x000000f800007844 */ /* 0x0003e40000000200 */
[----:B------:R-:W-:Y:S06]  /*2f610*/  BAR.SYNC.DEFER_BLOCKING 0x0 ;  /* 0x0000000000007b1d */ /* 0x000fec0000010000 */
[----:B0-----:R-:W-:Y:S01]  /*2f620*/  STL.64 [R1+0x1118], R228 ;  /* 0x001118e401007387 */ /* 0x001fe20000100a00 */
[----:B-1----:R-:W-:Y:S01]  /*2f630*/  LEA.HI.X.SX32 R248, R240, UR7, 0x1, P2 ;  /* 0x00000007f0f87c11 */ /* 0x002fe200090f0eff */
[C---:B------:R-:W-:Y:S01]  /*2f640*/  IMAD R251, R3.reuse, UR4, RZ ;  /* 0x0000000403fb7c24 */ /* 0x040fe2000f8e02ff */
[----:B------:R-:W-:Y:S01]  /*2f650*/  ISETP.LT.AND P2, PT, R3, UR6, !P0 ;  /* 0x0000000603007c0c */ /* 0x000fe2000c741270 */
[----:B------:R-:W-:Y:S01]  /*2f660*/  ULDC UR4, c[0x0][0x248] ;  /* 0x0000920000047ab9 */ /* 0x000fe20000000800 */
[----:B------:R-:W-:Y:S01]  /*2f670*/  ULDC UR6, c[0x0][0x22c] ;  /* 0x00008b0000067ab9 */ /* 0x000fe20000000800 */
[C---:B------:R-:W-:Y:S01]  /*2f680*/  VIADD R249, R251.reuse, UR4 ;  /* 0x00000004fbf97c36 */ /* 0x040fe20008000000 */
[C---:B------:R-:W-:Y:S01]  /*2f690*/  LEA R250, P5, R251.reuse, R2, 0x1 ;  /* 0x00000002fbfa7211 */ /* 0x040fe200078a08ff */
[----:B------:R-:W-:Y:S01]  /*2f6a0*/  ULDC UR4, c[0x0][0x248] ;  /* 0x0000920000047ab9 */ /* 0x000fe20000000800 */
[----:B------:R-:W-:Y:S01]  /*2f6b0*/  ULDC UR7, c[0x0][0x22c] ;  /* 0x00008b0000077ab9 */ /* 0x000fe20000000800 */
[----:B------:R-:W-:Y:S01]  /*2f6c0*/  STL.64 [R1+0x1110], R230 ;  /* 0x001110e601007387 */ /* 0x000fe20000100a00 */
[----:B------:R-:W-:-:S02]  /*2f6d0*/  LEA.HI.X.SX32 R251, R251, R248, 0x1, P5 ;  /* 0x000000f8fbfb7211 */ /* 0x000fc400028f0eff */
[C---:B------:R-:W-:Y:S01]  /*2f6e0*/  LEA R4, P5, R249.reuse, R2, 0x1 ;  /* 0x00000002f9047211 */ /* 0x040fe200078a08ff */
[----:B------:R-:W0:Y:S03]  /*2f6f0*/  LDS.128 R232, [R252] ;  /* 0x00000000fce87984 */ /* 0x000e260000000c00 */
[----:B------:R-:W-:Y:S01]  /*2f700*/  LEA.HI.X.SX32 R5, R249, R248, 0x1, P5 ;  /* 0x000000f8f9057211 */ /* 0x000fe200028f0eff */
[----:B------:R-:W-:Y:S06]  /*2f710*/  BAR.SYNC.DEFER_BLOCKING 0x0 ;  /* 0x0000000000007b1d */ /* 0x000fec0000010000 */
[----:B----4-:R-:W-:Y:S02]  /*2f720*/  STSM.16.M88.4 [R0], R236 ;  /* 0x000000ec00007844 */ /* 0x010fe40000000200 */
[----:B------:R-:W-:Y:S06]  /*2f730*/  BAR.SYNC.DEFER_BLOCKING 0x0 ;  /* 0x0000000000007b1d */ /* 0x000fec0000010000 */
[----:B0-----:R-:W-:Y:S04]  /*2f740*/  STL.64 [R1+0x1108], R232 ;  /* 0x001108e801007387 */ /* 0x001fe80000100a00 */
[----:B------:R-:W-:Y:S04]  /*2f750*/  STL.64 [R1+0x10e8], R234 ;  /* 0x0010e8ea01007387 */ /* 0x000fe80000100a00 */
[----:B------:R-:W0:Y:S01]  /*2f760*/  LDS.128 R236, [R252] ;  /* 0x00000000fcec7984 */ /* 0x000e220000000c00 */
[----:B------:R-:W-:Y:S06]  /*2f770*/  BAR.SYNC.DEFER_BLOCKING 0x0 ;  /* 0x0000000000007b1d */ /* 0x000fec0000010000 */
[----:B---3--:R-:W-:Y:S02]  /*2f780*/  STSM.16.M88.4 [R0], R48 ;  /* 0x0000003000007844 */ /* 0x008fe40000000200 */
[----:B------:R-:W-:Y:S06]  /*2f790*/  BAR.SYNC.DEFER_BLOCKING 0x0 ;  /* 0x0000000000007b1d */ /* 0x000fec0000010000 */
[----:B0-----:R-:W-:Y:S04]  /*2f7a0*/  STL.64 [R1+0x10f0], R236 ;  /* 0x0010f0ec01007387 */ /* 0x001fe80000100a00 */
[----:B------:R-:W-:Y:S04]  /*2f7b0*/  STL.64 [R1+0x10e0], R238 ;  /* 0x0010e0ee01007387 */ /* 0x000fe80000100a00 */
[----:B------:R0:W1:Y:S01]  /*2f7c0*/  LDS.128 R240, [R252] ;  /* 0x00000000fcf07984 */ /* 0x0000620000000c00 */
[----:B------:R-:W-:Y:S01]  /*2f7d0*/  BAR.SYNC.DEFER_BLOCKING 0x0 ;  /* 0x0000000000007b1d */ /* 0x000fe20000010000 */
[----:B0-----:R-:W-:-:S05]  /*2f7e0*/  VIADD R252, R3, 0x5 ;  /* 0x0000000503fc7836 */ /* 0x001fca0000000000 */
[----:B------:R0:W-:Y:S02]  /*2f7f0*/  STSM.16.M88.4 [R0], R56 ;  /* 0x0000003800007844 */ /* 0x0001e40000000200 */
[----:B------:R-:W-:Y:S06]  /*2f800*/  BAR.SYNC.DEFER_BLOCKING 0x0 ;  /* 0x0000000000007b1d */ /* 0x000fec0000010000 */
[----:B-1----:R-:W-:Y:S01]  /*2f810*/  STL.64 [R1+0x1100], R240 ;  /* 0x001100f001007387 */ /* 0x002fe20000100a00 */
[----:B0-----:R-:W-:Y:S01]  /*2f820*/  VIADD R0, R249, UR4 ;  /* 0x00000004f9007c36 */ /* 0x001fe20008000000 */
[----:B------:R-:W-:Y:S01]  /*2f830*/  PRMT R249, R244, 0x7632, R249 ;  /* 0x00007632f4f97816 */ /* 0x000fe200000000f9 */
[----:B------:R-:W-:Y:S01]  /*2f840*/  ULDC UR4, c[0x0][0x248] ;  /* 0x0000920000047ab9 */ /* 0x000fe20000000800 */
[----:B------:R-:W-:Y:S04]  /*2f850*/  STL.64 [R1+0x10f8], R242 ;  /* 0x0010f8f201007387 */ /* 0x000fe80000100a00 */
[----:B------:R-:W2:Y:S04]  /*2f860*/  LDL.LU R109, [R1+0x3c0] ;  /* 0x0003c000016d7983 */ /* 0x000ea80000300800 */
[----:B------:R-:W3:Y:S04]  /*2f870*/  LDL.LU R111, [R1+0x3c4] ;  /* 0x0003c400016f7983 */ /* 0x000ee80000300800 */
[----:B------:R0:W-:Y:S01]  /*2f880*/  @P2 STG.E.U16 desc[UR56][R250.64], R244 ;  /* 0x000000f4fa002986 */ /* 0x0001e2000c101538 */
[----:B------:R-:W-:Y:S01]  /*2f890*/  ISETP.LT.AND P2, PT, R252, UR6, !P0 ;  /* 0x00000006fc007c0c */ /* 0x000fe2000c741270 */
[----:B------:R-:W-:-:S02]  /*2f8a0*/  ULDC UR6, c[0x0][0x22c] ;  /* 0x00008b0000067ab9 */ /* 0x000fc40000000800 */
[----:B------:R1:W-:Y:S04]  /*2f8b0*/  @P1 STG.E.U16 desc[UR56][R4.64], R249 ;  /* 0x000000f904001986 */ /* 0x0003e8000c101538 */
[----:B------:R-:W4:Y:S01]  /*2f8c0*/  LDL.LU R113, [R1+0x3c8] ;  /* 0x0003c80001717983 */ /* 0x000f220000300800 */
[----:B0-----:R-:W-:-:S04]  /*2f8d0*/  LEA R250, P5, R0, R2, 0x1 ;  /* 0x0000000200fa7211 */ /* 0x001fc800078a08ff */
[C---:B------:R-:W-:Y:S01]  /*2f8e0*/  LEA.HI.X.SX32 R251, R0.reuse, R248, 0x1, P5 ;  /* 0x000000f800fb7211 */ /* 0x040fe200028f0eff */
[----:B------:R-:W-:Y:S01]  /*2f8f0*/  VIADD R0, R0, UR4 ;  /* 0x0000000400007c36 */ /* 0x000fe20008000000 */
[----:B------:R-:W-:Y:S01]  /*2f900*/  ULDC UR4, c[0x0][0x248] ;  /* 0x0000920000047ab9 */ /* 0x000fe20000000800 */
[C---:B------:R-:W-:Y:S02]  /*2f910*/  VIADD R244, R3.reuse, 0x6 ;  /* 0x0000000603f47836 */ /* 0x040fe40000000000 */
[----:B------:R0:W-:Y:S01]  /*2f920*/  @P4 STG.E.U16 desc[UR56][R250.64], R245 ;  /* 0x000000f5fa004986 */ /* 0x0001e2000c101538 */
[----:B-1----:R-:W-:Y:S01]  /*2f930*/  VIADD R249, R0, UR4 ;  /* 0x0000000400f97c36 */ /* 0x002fe20008000000 */
[----:B------:R-:W-:Y:S01]  /*2f940*/  ULDC UR4, c[0x0][0x22c] ;  /* 0x00008b0000047ab9 */ /* 0x000fe20000000800 */
[----:B------:R-:W-:Y:S01]  /*2f950*/  ISETP.LT.AND P1, PT, R244, UR6, !P0 ;  /* 0x00000006f4007c0c */ /* 0x000fe2000c721270 */
[----:B------:R-:W-:Y:S01]  /*2f960*/  VIADD R244, R3, 0x7 ;  /* 0x0000000703f47836 */ /* 0x000fe20000000000 */
[----:B------:R-:W-:Y:S01]  /*2f970*/  ULDC UR6, c[0x0][0x22c] ;  /* 0x00008b0000067ab9 */ /* 0x000fe20000000800 */
[----:B0-----:R-:W-:-:S02]  /*2f980*/  LEA R250, P5, R0, R2, 0x1 ;  /* 0x0000000200fa7211 */ /* 0x001fc400078a08ff */
[----:B------:R-:W-:Y:S02]  /*2f990*/  PRMT R245, R245, 0x7632, R245 ;  /* 0x00007632f5f57816 */ /* 0x000fe400000000f5 */
[----:B------:R-:W-:Y:S01]  /*2f9a0*/  LEA.HI.X.SX32 R251, R0, R248, 0x1, P5 ;  /* 0x000000f800fb7211 */ /* 0x000fe200028f0eff */
[C---:B------:R-:W-:Y:S01]  /*2f9b0*/  VIADD R0, R3.reuse, 0x8 ;  /* 0x0000000803007836 */ /* 0x040fe20000000000 */
[----:B------:R-:W-:Y:S01]  /*2f9c0*/  ISETP.LT.AND P4, PT, R244, UR6, !P0 ;  /* 0x00000006f4007c0c */ /* 0x000fe2000c781270 */
[----:B------:R-:W-:Y:S02]  /*2f9d0*/  ULDC UR6, c[0x0][0x22c] ;  /* 0x00008b0000067ab9 */ /* 0x000fe40000000800 */
[----:B------:R0:W-:Y:S01]  /*2f9e0*/  @P3 STG.E.U16 desc[UR56][R250.64], R245 ;  /* 0x000000f5fa003986 */ /* 0x0001e2000c101538 */
[----:B------:R-:W-:Y:S01]  /*2f9f0*/  ISETP.LT.AND P3, PT, R0, UR4, !P0 ;  /* 0x0000000400007c0c */ /* 0x000fe2000c761270 */
[----:B------:R-:W-:Y:S01]  /*2fa00*/  VIADD R0, R3, 0x9 ;  /* 0x0000000903007836 */ /* 0x000fe20000000000 */
[----:B------:R-:W-:Y:S01]  /*2fa10*/  LEA R244, P5, R249, R2, 0x1 ;  /* 0x00000002f9f47211 */ /* 0x000fe200078a08ff */
[----:B------:R-:W-:-:S03]  /*2fa20*/  ULDC UR4, c[0x0][0x248] ;  /* 0x0000920000047ab9 */ /* 0x000fc60000000800 */
[C---:B0-----:R-:W-:Y:S02]  /*2fa30*/  LEA.HI.X.SX32 R245, R249.reuse, R248, 0x1, P5 ;  /* 0x000000f8f9f57211 */ /* 0x041fe400028f0eff */
[----:B------:R-:W-:Y:S01]  /*2fa40*/  ISETP.LT.AND P5, PT, R0, UR6, !P0 ;  /* 0x0000000600007c0c */ /* 0x000fe2000c7a1270 */
[----:B------:R-:W-:Y:S01]  /*2fa50*/  VIADD R0, R249, UR4 ;  /* 0x00000004f9007c36 */ /* 0x000fe20008000000 */
[----:B------:R-:W-:Y:S01]  /*2fa60*/  ULDC UR4, c[0x0][0x248] ;  /* 0x0000920000047ab9 */ /* 0x000fe20000000800 */
[----:B------:R0:W-:Y:S01]  /*2fa70*/  @P6 STG.E.U16 desc[UR56][R244.64], R246 ;  /* 0x000000f6f4006986 */ /* 0x0001e2000c101538 */
[----:B------:R-:W-:Y:S01]  /*2fa80*/  PRMT R251, R246, 0x7632, R251 ;  /* 0x00007632f6fb7816 */ /* 0x000fe200000000fb */
[----:B------:R-:W-:Y:S01]  /*2fa90*/  ULDC UR6, c[0x0][0x248] ;  /* 0x0000920000067ab9 */ /* 0x000fe20000000800 */
[----:B------:R-:W-:Y:S01]  /*2faa0*/  VIADD R249, R3, 0xa ;  /* 0x0000000a03f97836 */ /* 0x000fe20000000000 */
[C---:B0-----:R-:W-:Y:S01]  /*2fab0*/  LEA R244, P6, R0.reuse, R2, 0x1 ;  /* 0x0000000200f47211 */ /* 0x041fe200078c08ff */
[----:B------:R-:W-:Y:S01]  /*2fac0*/  VIADD R246, R0, UR4 ;  /* 0x0000000400f67c36 */ /* 0x000fe20008000000 */
[----:B------:R-:W-:-:S02]  /*2fad0*/  ULDC UR4, c[0x0][0x22c] ;  /* 0x00008b0000047ab9 */ /* 0x000fc40000000800 */
[----:B------:R-:W-:Y:S02]  /*2fae0*/  LEA.HI.X.SX32 R245, R0, R248, 0x1, P6 ;  /* 0x000000f800f57211 */ /* 0x000fe400030f0eff */
[C---:B------:R-:W-:Y:S01]  /*2faf0*/  LEA R250, P6, R246.reuse, R2, 0x1 ;  /* 0x00000002f6fa7211 */ /* 0x040fe200078c08ff */
[C---:B------:R-:W-:Y:S01]  /*2fb00*/  VIADD R0, R246.reuse, UR6 ;  /* 0x00000006f6007c36 */ /* 0x040fe20008000000 */
[----:B------:R-:W-:Y:S01]  /*2fb10*/  ULDC UR6, c[0x0][0x22c] ;  /* 0x00008b0000067ab9 */ /* 0x000fe20000000800 */
[----:B------:R0:W-:Y:S01]  /*2fb20*/  @P2 STG.E.U16 desc[UR56][R244.64], R251 ;  /* 0x000000fbf4002986 */ /* 0x0001e2000c101538 */
[----:B------:R-:W-:Y:S01]  /*2fb30*/  ISETP.LT.AND P2, PT, R249, UR4, !P0 ;  /* 0x00000004f9007c0c */ /* 0x000fe2000c741270 */
[----:B------:R-:W-:Y:S01]  /*2fb40*/  ULDC UR4, c[0x0][0x22c] ;  /* 0x00008b0000047ab9 */ /* 0x000fe20000000800 */
[----:B------:R-:W-:Y:S02]  /*2fb50*/  PRMT R249, R247, 0x7632, R249 ;  /* 0x00007632f7f97816 */ /* 0x000fe400000000f9 */
[----:B0-----:R-:W-:Y:S01]  /*2fb60*/  LEA.HI.X.SX32 R251, R246, R248, 0x1, P6 ;  /* 0x000000f8f6fb7211 */ /* 0x001fe200030f0eff */
[----:B------:R-:W-:Y:S01]  /*2fb70*/  VIADD R246, R3, 0xb ;  /* 0x0000000b03f67836 */ /* 0x000fe20000000000 */
[----:B------:R-:W-:-:S03]  /*2fb80*/  LEA R244, P6, R0, R2, 0x1 ;  /* 0x0000000200f47211 */ /* 0x000fc600078c08ff */
[----:B------:R0:W-:Y:S01]  /*2fb90*/  @P1 STG.E.U16 desc[UR56][R250.64], R247 ;  /* 0x000000f7fa001986 */ /* 0x0001e2000c101538 */
[----:B------:R-:W-:Y:S01]  /*2fba0*/  ISETP.LT.AND P1, PT, R246, UR4, !P0 ;  /* 0x00000004f6007c0c */ /* 0x000fe2000c721270 */
[----:B------:R-:W-:Y:S01]  /*2fbb0*/  ULDC UR4, c[0x0][0x248] ;  /* 0x0000920000047ab9 */ /* 0x000fe20000000800 */
[C---:B------:R-:W-:Y:S01]  /*2fbc0*/  LEA.HI.X.SX32 R245, R0.reuse, R248, 0x1, P6 ;  /* 0x000000f800f57211 */ /* 0x040fe200030f0eff */
[----:B------:R-:W-:Y:S01]  /*2fbd0*/  VIADD R0, R0, UR4 ;  /* 0x0000000400007c36 */ /* 0x000fe20008000000 */
[----:B------:R-:W-:-:S03]  /*2fbe0*/  ULDC UR4, c[0x0][0x248] ;  /* 0x0000920000047ab9 */ /* 0x000fc60000000800 */
[----:B------:R1:W-:Y:S01]  /*2fbf0*/  @P4 STG.E.U16 desc[UR56][R244.64], R249 ;  /* 0x000000f9f4004986 */ /* 0x0003e2000c101538 */
[----:B------:R-:W-:-:S04]  /*2fc00*/  LEA R246, P6, R0, R2, 0x1 ;  /* 0x0000000200f67211 */ /* 0x000fc800078c08ff */
[C---:B0-----:R-:W-:Y:S01]  /*2fc10*/  LEA.HI.X.SX32 R247, R0.reuse, R248, 0x1, P6 ;  /* 0x000000f800f77211 */ /* 0x041fe200030f0eff */
[----:B-1----:R-:W-:Y:S02]  /*2fc20*/  VIADD R244, R3, 0xc ;  /* 0x0000000c03f47836 */ /* 0x002fe40000000000 */
[----:B------:R-:W-:Y:S01]  /*2fc30*/  VIADD R245, R0, UR4 ;  /* 0x0000000400f57c36 */ /* 0x000fe20008000000 */
[----:B------:R-:W-:Y:S02]  /*2fc40*/  ULDC UR4, c[0x0][0x248] ;  /* 0x0000920000047ab9 */ /* 0x000fe40000000800 */
[----:B------:R-:W-:Y:S01]  /*2fc50*/  ISETP.LT.AND P4, PT, R244, UR6, !P0 ;  /* 0x00000006f4007c0c */ /* 0x000fe2000c781270 */
[C---:B------:R-:W-:Y:S01]  /*2fc60*/  VIADD R0, R245.reuse, UR4 ;  /* 0x00000004f5007c36 */ /* 0x040fe20008000000 */
[----:B------:R-:W-:Y:S01]  /*2fc70*/  LEA R244, P6, R245, R2, 0x1 ;  /* 0x00000002f5f47211 */ /* 0x000fe200078c08ff */
[----:B------:R-:W-:Y:S01]  /*2fc80*/  VIADD R249, R3, 0xd ;  /* 0x0000000d03f97836 */ /* 0x000fe20000000000 */
[----:B------:R-:W-:Y:S01]  /*2fc90*/  PRMT R250, R100, 0x7632, R250 ;  /* 0x0000763264fa7816 */ /* 0x000fe200000000fa */
[----:B------:R0:W-:Y:S01]  /*2fca0*/  @P3 STG.E.U16 desc[UR56][R246.64], R100 ;  /* 0x00000064f6003986 */ /* 0x0001e2000c101538 */
[----:B------:R-:W-:Y:S01]  /*2fcb0*/  LEA.HI.X.SX32 R245, R245, R248, 0x1, P6 ;  /* 0x000000f8f5f57211 */ /* 0x000fe200030f0eff */
[----:B------:R-:W-:Y:S01]  /*2fcc0*/  ULDC UR6, c[0x0][0x22c] ;  /* 0x00008b0000067ab9 */ /* 0x000fe20000000800 */
[----:B------:R-:W-:Y:S01]  /*2fcd0*/  ULDC UR4, c[0x0][0x248] ;  /* 0x0000920000047ab9 */ /* 0x000fe20000000800 */
[----:B------:R-:W-:Y:S01]  /*2fce0*/  ISETP.LT.AND P3, PT, R249, UR6, !P0 ;  /* 0x00000006f9007c0c */ /* 0x000fe2000c761270 */
[----:B------:R-:W-:Y:S01]  /*2fcf0*/  ULDC UR6, c[0x0][0x22c] ;  /* 0x00008b0000067ab9 */ /* 0x000fe20000000800 */
[----:B------:R1:W-:Y:S01]  /*2fd00*/  @P5 STG.E.U16 desc[UR56][R244.64], R250 ;  /* 0x000000faf4005986 */ /* 0x0003e2000c101538 */
[----:B0-----:R-:W-:Y:S01]  /*2fd10*/  VIADD R100, R3, 0xe ;  /* 0x0000000e03647836 */ /* 0x001fe20000000000 */
[----:B------:R-:W-:-:S04]  /*2fd20*/  LEA R246, P6, R0, R2, 0x1 ;  /* 0x0000000200f67211 */ /* 0x000fc800078c08ff */
[----:B------:R-:W-:Y:S02]  /*2fd30*/  LEA.HI.X.SX32 R247, R0, R248, 0x1, P6 ;  /* 0x000000f800f77211 */ /* 0x000fe400030f0eff */
[----:B------:R-:W-:Y:S01]  /*2fd40*/  ISETP.LT.AND P5, PT, R100, UR6, !P0 ;  /* 0x0000000664007c0c */ /* 0x000fe2000c7a1270 */
[----:B------:R-:W-:Y:S01]  /*2fd50*/  VIADD R100, R0, UR4 ;  /* 0x0000000400647c36 */ /* 0x000fe20008000000 */
[----:B------:R-:W-:Y:S01]  /*2fd60*/  ULDC UR4, c[0x0][0x248] ;  /* 0x0000920000047ab9 */ /* 0x000fe20000000800 */
[----:B------:R0:W-:Y:S01]  /*2fd70*/  @P2 STG.E.U16 desc[UR56][R246.64], R101 ;  /* 0x00000065f6002986 */ /* 0x0001e2000c101538 */
[----:B------:R-:W-:Y:S02]  /*2fd80*/  ULDC UR6, c[0x0][0x22c] ;  /* 0x00008b0000067ab9 */ /* 0x000fe40000000800 */
[C---:B-1----:R-:W-:Y:S01]  /*2fd90*/  LEA R244, P2, R100.reuse, R2, 0x1 ;  /* 0x0000000264f47211 */ /* 0x042fe200078408ff */
[----:B------:R-:W-:Y:S01]  /*2fda0*/  VIADD R0, R100, UR4 ;  /* 0x0000000464007c36 */ /* 0x000fe20008000000 */
[----:B------:R-:W-:-:S02]  /*2fdb0*/  ULDC UR4, c[0x0][0x22c] ;  /* 0x00008b0000047ab9 */ /* 0x000fc40000000800 */
[----:B------:R-:W-:Y:S01]  /*2fdc0*/  LEA.HI.X.SX32 R245, R100, R248, 0x1, P2 ;  /* 0x000000f864f57211 */ /* 0x000fe200010f0eff */
[----:B0-----:R-:W-:Y:S01]  /*2fdd0*/  VIADD R246, R3, 0xf ;  /* 0x0000000f03f67836 */ /* 0x001fe20000000000 */
[----:B------:R-:W-:-:S04]  /*2fde0*/  PRMT R101, R101, 0x7632, R101 ;  /* 0x0000763265657816 */ /* 0x000fc80000000065 */
[----:B------:R-:W-:Y:S01]  /*2fdf0*/  ISETP.LT.AND P2, PT, R246, UR6, !P0 ;  /* 0x00000006f6007c0c */ /* 0x000fe2000c741270 */
[C---:B------:R-:W-:Y:S01]  /*2fe00*/  VIADD R246, R3.reuse, 0x10 ;  /* 0x0000001003f67836 */ /* 0x040fe20000000000 */
[----:B------:R-:W-:Y:S01]  /*2fe10*/  LEA R100, P6, R0, R2, 0x1 ;  /* 0x0000000200647211 */ /* 0x000fe200078c08ff */
[----:B------:R0:W-:Y:S01]  /*2fe20*/  @P1 STG.E.U16 desc[UR56][R244.64], R101 ;  /* 0x00000065f4001986 */ /* 0x0001e2000c101538 */
[----:B------:R-:W-:Y:S02]  /*2fe30*/  ULDC UR6, c[0x0][0x22c] ;  /* 0x00008b0000067ab9 */ /* 0x000fe40000000800 */
[----:B------:R-:W-:Y:S01]  /*2fe40*/  ISETP.LT.AND P1, PT, R246, UR4, !P0 ;  /* 0x00000004f6007c0c */ /* 0x000fe2000c721270 */
[----:B------:R-:W-:Y:S01]  /*2fe50*/  ULDC UR4, c[0x0][0x248] ;  /* 0x0000920000047ab9 */ /* 0x000fe20000000800 */
[C---:B0-----:R-:W-:Y:S01]  /*2fe60*/  LEA.HI.X.SX32 R101, R0.reuse, R248, 0x1, P6 ;  /* 0x000000f800657211 */ /* 0x041fe200030f0eff */
[----:B------:R-:W-:Y:S01]  /*2fe70*/  VIADD R0, R0, UR4 ;  /* 0x0000000400007c36 */ /* 0x000fe20008000000 */
[----:B------:R-:W-:Y:S01]  /*2fe80*/  ULDC UR4, c[0x0][0x22c] ;  /* 0x00008b0000047ab9 */ /* 0x000fe20000000800 */
[----:B------:R-:W-:-:S02]  /*2fe90*/  VIADD R244, R3, 0x11 ;  /* 0x0000001103f47836 */ /* 0x000fc40000000000 */
[----:B------:R0:W-:Y:S03]  /*2fea0*/  @P4 STG.E.U16 desc[UR56][R100.64], R102 ;  /* 0x0000006664004986 */ /* 0x0001e6000c101538 */
[----:B------:R-:W-:Y:S01]  /*2feb0*/  ISETP.LT.AND P4, PT, R244, UR4, !P0 ;  /* 0x00000004f4007c0c */ /* 0x000fe2000c781270 */
[----:B------:R-:W-:Y:S01]  /*2fec0*/  ULDC UR4, c[0x0][0x248] ;  /* 0x0000920000047ab9 */ /* 0x000fe20000000800 */
[----:B------:R-:W-:Y:S02]  /*2fed0*/  PRMT R244, R102, 0x7632, R244 ;  /* 0x0000763266f47816 */ /* 0x000fe400000000f4 */
[----:B0-----:R-:W-:Y:S01]  /*2fee0*/  LEA R100, P6, R0, R2, 0x1 ;  /* 0x0000000200647211 */ /* 0x001fe200078c08ff */
[----:B------:R-:W-:-:S03]  /*2fef0*/  VIADD R102, R3, 0x12 ;  /* 0x0000001203667836 */ /* 0x000fc60000000000 */
[C---:B------:R-:W-:Y:S01]  /*2ff00*/  LEA.HI.X.SX32 R101, R0.reuse, R248, 0x1, P6 ;  /* 0x000000f800657211 */ /* 0x040fe200030f0eff */
[----:B------:R-:W-:Y:S01]  /*2ff10*/  VIADD R0, R0, UR4 ;  /* 0x0000000400007c36 */ /* 0x000fe20008000000 */
[----:B------:R-:W-:Y:S01]  /*2ff20*/  ULDC UR4, c[0x0][0x248] ;  /* 0x0000920000047ab9 */ /* 0x000fe20000000800 */
[----:B------:R-:W-:Y:S01]  /*2ff30*/  ISETP.LT.AND P6, PT, R102, UR6, !P0 ;  /* 0x0000000666007c0c */ /* 0x000fe2000c7c1270 */
[----:B------:R-:W-:Y:S01]  /*2ff40*/  ULDC UR6, c[0x0][0x248] ;  /* 0x0000920000067ab9 */ /* 0x000fe20000000800 */
[----:B------:R0:W-:Y:S01]  /*2ff50*/  @P3 STG.E.U16 desc[UR56][R100.64], R244 ;  /* 0x000000f464003986 */ /* 0x0001e2000c101538 */
[C---:B------:R-:W-:Y:S01]  /*2ff60*/  VIADD R102, R0.reuse, UR4 ;  /* 0x0000000400667c36 */ /* 0x040fe20008000000 */
[----:B------:R-:W-:Y:S01]  /*2ff70*/  ULDC UR4, c[0x0][0x22c] ;  /* 0x00008b0000047ab9 */ /* 0x000fe20000000800 */
[----:B------:R-:W-:Y:S01]  /*2ff80*/  VIADD R246, R3, 0x13 ;  /* 0x0000001303f67836 */ /* 0x000fe20000000000 */
[----:B0-----:R-:W-:-:S04]  /*2ff90*/  LEA R100, P3, R0, R2, 0x1 ;  /* 0x0000000200647211 */ /* 0x001fc800078608ff */
[----:B------:R-:W-:Y:S01]  /*2ffa0*/  LEA.HI.X.SX32 R101, R0, R248, 0x1, P3 ;  /* 0x000000f800657211 */ /* 0x000fe200018f0eff */
[C---:B------:R-:W-:Y:S01]  /*2ffb0*/  VIADD R0, R102.reuse, UR6 ;  /* 0x0000000666007c36 */ /* 0x040fe20008000000 */
[C---:B------:R-:W-:Y:S01]  /*2ffc0*/  LEA R244, P3, R102.reuse, R2, 0x1 ;  /* 0x0000000266f47211 */ /* 0x040fe200078608ff */
[----:B------:R-:W-:Y:S02]  /*2ffd0*/  ULDC UR6, c[0x0][0x22c] ;  /* 0x00008b0000067ab9 */ /* 0x000fe40000000800 */
[----:B------:R0:W-:Y:S01]  /*2ffe0*/  @P5 STG.E.U16 desc[UR56][R100.64], R103 ;  /* 0x0000006764005986 */ /* 0x0001e2000c101538 */
[----:B------:R-:W-:Y:S01]  /*2fff0*/  LEA.HI.X.SX32 R245, R102, R248, 0x1, P3 ;  /* 0x000000f866f57211 */ /* 0x000fe200018f0eff */
[----:B------:R-:W-:Y:S01]  /*30000*/  VIADD R102, R3, 0x14 ;  /* 0x0000001403667836 */ /* 0x000fe20000000000 */
[----:B------:R-:W-:Y:S01]  /*30010*/  ISETP.LT.AND P5, PT, R246, UR4, !P0 ;  /* 0x00000004f6007c0c */ /* 0x000fe2000c7a1270 */
[----:B------:R-:W-:Y:S01]  /*30020*/  ULDC UR4, c[0x0][0x22c] ;  /* 0x00008b0000047ab9 */ /* 0x000fe20000000800 */
[----:B------:R-:W-:-:S02]  /*30030*/  PRMT R247, R103, 0x7632, R247 ;  /* 0x0000763267f77816 */ /* 0x000fc400000000f7 */
[----:B0-----:R-:W-:-:S04]  /*30040*/  LEA R100, P3, R0, R2, 0x1 ;  /* 0x0000000200647211 */ /* 0x001fc800078608ff */
[----:B------:R-:W-:Y:S02]  /*30050*/  LEA.HI.X.SX32 R101, R0, R248, 0x1, P3 ;  /* 0x000000f800657211 */ /* 0x000fe400018f0eff */
[----:B------:R-:W-:Y:S01]  /*30060*/  ISETP.LT.AND P3, PT, R102, UR4, !P0 ;  /* 0x0000000466007c0c */ /* 0x000fe2000c761270 */
[----:B------:R-:W-:Y:S02]  /*30070*/  ULDC UR4, c[0x0][0x248] ;  /* 0x0000920000047ab9 */ /* 0x000fe40000000800 */
[----:B------:R-:W-:Y:S01]  /*30080*/  VIADD R0, R0, UR4 ;  /* 0x0000000400007c36 */ /* 0x000fe20008000000 */
[----:B------:R-:W-:Y:S01]  /*30090*/  @P2 STG.E.U16 desc[UR56][R244.64], R247 ;  /* 0x000000f7f4002986 */ /* 0x000fe2000c101538 */
[C---:B------:R-:W-:Y:S01]  /*300a0*/  VIADD R102, R3.reuse, 0x15 ;  /* 0x0000001503667836 */ /* 0x040fe20000000000 */
[----:B------:R-:W-:Y:S02]  /*300b0*/  ULDC UR4, c[0x0][0x22c] ;  /* 0x00008b0000047ab9 */ /* 0x000fe40000000800 */
[----:B------:R0:W-:Y:S02]  /*300c0*/  @P1 STG.E.U16 desc[UR56][R100.64], R104 ;  /* 0x0000006864001986 */ /* 0x0001e4000c101538 */
[----:B------:R-:W-:Y:S01]  /*300d0*/  ISETP.LT.AND P2, PT, R102, UR4, !P0 ;  /* 0x0000000466007c0c */ /* 0x000fe2000c741270 */
[----:B------:R-:W-:Y:S01]  /*300e0*/  ULDC UR4, c[0x0][0x248] ;  /* 0x0000920000047ab9 */ /* 0x000fe20000000800 */
[----:B------:R-:W-:Y:S01]  /*300f0*/  VIADD R102, R3, 0x16 ;  /* 0x0000001603667836 */ /* 0x000fe20000000000 */
[----:B0-----:R-:W-:-:S02]  /*30100*/  LEA R100, P1, R0, R2, 0x1 ;  /* 0x0000000200647211 */ /* 0x001fc400078208ff */
[----:B------:R-:W-:Y:S02]  /*30110*/  PRMT R104, R104, 0x7632, R104 ;  /* 0x0000763268687816 */ /* 0x000fe40000000068 */
[C---:B------:R-:W-:Y:S01]  /*30120*/  LEA.HI.X.SX32 R101, R0.reuse, R248, 0x1, P1 ;  /* 0x000000f800657211 */ /* 0x040fe200008f0eff */
[----:B------:R-:W-:Y:S01]  /*30130*/  VIADD R0, R0, UR4 ;  /* 0x0000000400007c36 */ /* 0x000fe20008000000 */
[----:B------:R-:W-:Y:S01]  /*30140*/  ISETP.LT.AND P1, PT, R102, UR6, !P0 ;  /* 0x0000000666007c0c */ /* 0x000fe2000c721270 */
[----:B------:R-:W-:Y:S01]  /*30150*/  ULDC UR4, c[0x0][0x248] ;  /* 0x0000920000047ab9 */ /* 0x000fe20000000800 */
[----:B------:R-:W-:Y:S01]  /*30160*/  ULDC UR6, c[0x0][0x22c] ;  /* 0x00008b0000067ab9 */ /* 0x000fe20000000800 */
[----:B------:R0:W-:Y:S01]  /*30170*/  @P4 STG.E.U16 desc[UR56][R100.64], R104 ;  /* 0x0000006864004986 */ /* 0x0001e2000c101538 */
[----:B------:R-:W-:-:S04]  /*30180*/  LEA R102, P4, R0, R2, 0x1 ;  /* 0x0000000200667211 */ /* 0x000fc800078808ff */
[C---:B------:R-:W-:Y:S01]  /*30190*/  LEA.HI.X.SX32 R103, R0.reuse, R248, 0x1, P4 ;  /* 0x000000f800677211 */ /* 0x040fe200020f0eff */
[----:B0-----:R-:W-:Y:S01]  /*301a0*/  VIADD R101, R0, UR4 ;  /* 0x0000000400657c36 */ /* 0x001fe20008000000 */
[----:B------:R-:W-:Y:S01]  /*301b0*/  ULDC UR4, c[0x0][0x248] ;  /* 0x0000920000047ab9 */ /* 0x000fe20000000800 */
[----:B------:R-:W-:Y:S02]  /*301c0*/  VIADD R104, R3, 0x17 ;  /* 0x0000001703687836 */ /* 0x000fe40000000000 */
[C---:B------:R-:W-:Y:S01]  /*301d0*/  VIADD R0, R101.reuse, UR4 ;  /* 0x0000000465007c36 */ /* 0x040fe20008000000 */
[----:B------:R-:W-:Y:S01]  /*301e0*/  LEA R100, P4, R101, R2, 0x1 ;  /* 0x0000000265647211 */ /* 0x000fe200078808ff */
[----:B------:R0:W-:Y:S01]  /*301f0*/  @P6 STG.E.U16 desc[UR56][R102.64], R105 ;  /* 0x0000006966006986 */ /* 0x0001e2000c101538 */
[----:B------:R-:W-:Y:S01]  /*30200*/  PRMT R244, R105, 0x7632, R244 ;  /* 0x0000763269f47816 */ /* 0x000fe200000000f4 */
[----:B------:R-:W-:Y:S01]  /*30210*/  ULDC UR4, c[0x0][0x248] ;  /* 0x0000920000047ab9 */ /* 0x000fe20000000800 */
[----:B------:R-:W-:-:S02]  /*30220*/  LEA.HI.X.SX32 R101, R101, R248, 0x1, P4 ;  /* 0x000000f865657211 */ /* 0x000fc400020f0eff */
[----:B------:R-:W-:Y:S01]  /*30230*/  ISETP.LT.AND P4, PT, R104, UR6, !P0 ;  /* 0x0000000668007c0c */ /* 0x000fe2000c781270 */
[C---:B------:R-:W-:Y:S01]  /*30240*/  VIADD R104, R3.reuse, 0x18 ;  /* 0x0000001803687836 */ /* 0x040fe20000000000 */
[----:B------:R-:W-:Y:S01]  /*30250*/  ULDC UR6, c[0x0][0x22c] ;  /* 0x00008b0000067ab9 */ /* 0x000fe20000000800 */
[C---:B0-----:R-:W-:Y:S01]  /*30260*/  LEA R102, P6, R0.reuse, R2, 0x1 ;  /* 0x0000000200667211 */ /* 0x041fe200078c08ff */
[C---:B------:R-:W-:Y:S01]  /*30270*/  VIADD R245, R0.reuse, UR4 ;  /* 0x0000000400f57c36 */ /* 0x040fe20008000000 */
[----:B------:R0:W-:Y:S01]  /*30280*/  @P5 STG.E.U16 desc[UR56][R100.64], R244 ;  /* 0x000000f464005986 */ /* 0x0001e2000c101538 */
[----:B------:R-:W-:Y:S01]  /*30290*/  ULDC UR4, c[0x0][0x248] ;  /* 0x0000920000047ab9 */ /* 0x000fe20000000800 */
[----:B------:R-:W-:Y:S02]  /*302a0*/  LEA.HI.X.SX32 R103, R0, R248, 0x1, P6 ;  /* 0x000000f800677211 */ /* 0x000fe400030f0eff */
[----:B------:R-:W-:Y:S01]  /*302b0*/  ISETP.LT.AND P6, PT, R104, UR6, !P0 ;  /* 0x0000000668007c0c */ /* 0x000fe2000c7c1270 */
[----:B------:R-:W-:Y:S01]  /*302c0*/  VIADD R104, R3, 0x19 ;  /* 0x0000001903687836 */ /* 0x000fe20000000000 */
[----:B------:R-:W-:Y:S01]  /*302d0*/  ULDC UR6, c[0x0][0x22c] ;  /* 0x00008b0000067ab9 */ /* 0x000fe20000000800 */
[----:B------:R1:W-:Y:S01]  /*302e0*/  @P3 STG.E.U16 desc[UR56][R102.64], R106 ;  /* 0x0000006a66003986 */ /* 0x0003e2000c101538 */
[C---:B------:R-:W-:Y:S01]  /*302f0*/  VIADD R105, R245.reuse, UR4 ;  /* 0x00000004f5697c36 */ /* 0x040fe20008000000 */
[----:B------:R-:W-:Y:S01]  /*30300*/  PRMT R0, R106, 0x7632, R0 ;  /* 0x000076326a007816 */ /* 0x000fe20000000000 */
[----:B------:R-:W-:Y:S01]  /*30310*/  ULDC UR4, c[0x0][0x22c] ;  /* 0x00008b0000047ab9 */ /* 0x000fe20000000800 */
[----:B0-----:R-:W-:-:S02]  /*30320*/  LEA R100, P3, R245, R2, 0x1 ;  /* 0x00000002f5647211 */ /* 0x001fc400078608ff */
[----:B------:R-:W-:Y:S01]  /*30330*/  ISETP.LT.AND P5, PT, R104, UR6, !P0 ;  /* 0x0000000668007c0c */ /* 0x000fe2000c7a1270 */
[----:B------:R-:W-:Y:S01]  /*30340*/  VIADD R104, R3, 0x1a ;  /* 0x0000001a03687836 */ /* 0x000fe20000000000 */
[----:B------:R-:W-:Y:S01]  /*30350*/  LEA.HI.X.SX32 R101, R245, R248, 0x1, P3 ;  /* 0x000000f8f5657211 */ /* 0x000fe200018f0eff */
[----:B------:R-:W-:Y:S01]  /*30360*/  ULDC UR6, c[0x0][0x22c] ;  /* 0x00008b0000067ab9 */ /* 0x000fe20000000800 */
[----:B-1----:R-:W-:-:S03]  /*30370*/  LEA R102, P3, R105, R2, 0x1 ;  /* 0x0000000269667211 */ /* 0x002fc600078608ff */
[----:B------:R0:W-:Y:S01]  /*30380*/  @P2 STG.E.U16 desc[UR56][R100.64], R0 ;  /* 0x0000000064002986 */ /* 0x0001e2000c101538 */
[----:B------:R-:W-:Y:S01]  /*30390*/  ISETP.LT.AND P2, PT, R104, UR4, !P0 ;  /* 0x0000000468007c0c */ /* 0x000fe2000c741270 */
[----:B------:R-:W-:Y:S01]  /*303a0*/  ULDC UR4, c[0x0][0x248] ;  /* 0x0000920000047ab9 */ /* 0x000fe20000000800 */
[C---:B------:R-:W-:Y:S01]  /*303b0*/  LEA.HI.X.SX32 R103, R105.reuse, R248, 0x1, P3 ;  /* 0x000000f869677211 */ /* 0x040fe200018f0eff */
[----:B------:R-:W-:Y:S01]  /*303c0*/  VIADD R105, R105, UR4 ;  /* 0x0000000469697c36 */ /* 0x000fe20008000000 */
[----:B------:R-:W-:Y:S01]  /*303d0*/  ULDC UR4, c[0x0][0x22c] ;  /* 0x00008b0000047ab9 */ /* 0x000fe20000000800 */
[----:B------:R-:W-:Y:S02]  /*303e0*/  VIADD R104, R3, 0x1b ;  /* 0x0000001b03687836 */ /* 0x000fe40000000000 */
[----:B------:R1:W-:Y:S01]  /*303f0*/  @P1 STG.E.U16 desc[UR56][R102.64], R107 ;  /* 0x0000006b66001986 */ /* 0x0003e2000c101538 */
[C---:B0-----:R-:W-:Y:S02]  /*30400*/  LEA R100, P3, R105.reuse, R2, 0x1 ;  /* 0x0000000269647211 */ /* 0x041fe400078608ff */
[----:B------:R-:W-:Y:S01]  /*30410*/  ISETP.LT.AND P1, PT, R104, UR4, !P0 ;  /* 0x0000000468007c0c */ /* 0x000fe2000c721270 */
[----:B------:R-:W-:Y:S01]  /*30420*/  ULDC UR4, c[0x0][0x248] ;  /* 0x0000920000047ab9 */ /* 0x000fe20000000800 */
[C---:B------:R-:W-:Y:S01]  /*30430*/  LEA.HI.X.SX32 R101, R105.reuse, R248, 0x1, P3 ;  /* 0x000000f869657211 */ /* 0x040fe200018f0eff */
[----:B------:R-:W-:Y:S01]  /*30440*/  VIADD R105, R105, UR4 ;  /* 0x0000000469697c36 */ /* 0x000fe20008000000 */
[----:B------:R-:W-:Y:S01]  /*30450*/  ULDC UR4, c[0x0][0x248] ;  /* 0x0000920000047ab9 */ /* 0x000fe20000000800 */
[----:B-1----:R-:W-:-:S02]  /*30460*/  PRMT R103, R107, 0x7632, R103 ;  /* 0x000076326b677816 */ /* 0x002fc40000000067 */
[C---:B------:R-:W-:Y:S01]  /*30470*/  VIADD R107, R105.reuse, UR4 ;  /* 0x00000004696b7c36 */ /* 0x040fe20008000000 */
[----:B------:R-:W-:Y:S02]  /*30480*/  ULDC UR4, c[0x0][0x248] ;  /* 0x0000920000047ab9 */ /* 0x000fe40000000800 */
[----:B------:R0:W-:Y:S01]  /*30490*/  @P4 STG.E.U16 desc[UR56][R100.64], R103 ;  /* 0x0000006764004986 */ /* 0x0001e2000c101538 */
[----:B------:R-:W-:Y:S01]  /*304a0*/  LEA R102, P4, R105, R2, 0x1 ;  /* 0x0000000269667211 */ /* 0x000fe200078808ff */
[C---:B------:R-:W-:Y:S02]  /*304b0*/  VIADD R0, R3.reuse, 0x1c ;  /* 0x0000001c03007836 */ /* 0x040fe40000000000 */
[----:B------:R-:W-:Y:S01]  /*304c0*/  VIADD R104, R3, 0x1d ;  /* 0x0000001d03687836 */ /* 0x000fe20000000000 */
[----:B0-----:R-:W-:Y:S01]  /*304d0*/  LEA.HI.X.SX32 R103, R105, R248, 0x1, P4 ;  /* 0x000000f869677211 */ /* 0x001fe200020f0eff */
[C---:B------:R-:W-:Y:S01]  /*304e0*/  VIADD R105, R107.reuse, UR4 ;  /* 0x000000046b697c36 */ /* 0x040fe20008000000 */
[C---:B------:R-:W-:Y:S01]  /*304f0*/  LEA R100, P4, R107.reuse, R2, 0x1 ;  /* 0x000000026b647211 */ /* 0x040fe200078808ff */
[----:B------:R-:W-:Y:S01]  /*30500*/  ULDC UR4, c[0x0][0x248] ;  /* 0x0000920000047ab9 */ /* 0x000fe20000000800 */
[----:B------:R-:W-:Y:S01]  /*30510*/  ISETP.LT.AND P3, PT, R0, UR6, !P0 ;  /* 0x0000000600007c0c */ /* 0x000fe2000c761270 */
[----:B------:R0:W-:Y:S01]  /*30520*/  @P6 STG.E.U16 desc[UR56][R102.64], R92 ;  /* 0x0000005c66006986 */ /* 0x0001e2000c101538 */
[----:B------:R-:W-:Y:S01]  /*30530*/  ULDC UR6, c[0x0][0x22c] ;  /* 0x00008b0000067ab9 */ /* 0x000fe20000000800 */
[----:B------:R-:W-:-:S02]  /*30540*/  LEA.HI.X.SX32 R101, R107, R248, 0x1, P4 ;  /* 0x000000f86b657211 */ /* 0x000fc400020f0eff */
[----:B------:R-:W-:Y:S02]  /*30550*/  PRMT R0, R92, 0x7632, R0 ;  /* 0x000076325c007816 */ /* 0x000fe40000000000 */
[----:B------:R-:W-:Y:S01]  /*30560*/  ISETP.LT.AND P4, PT, R104, UR6, !P0 ;  /* 0x0000000668007c0c */ /* 0x000fe2000c781270 */
[----:B------:R-:W-:Y:S01]  /*30570*/  VIADD R104, R3, 0x1e ;  /* 0x0000001e03687836 */ /* 0x000fe20000000000 */
[----:B------:R-:W-:Y:S01]  /*30580*/  ULDC UR6, c[0x0][0x22c] ;  /* 0x00008b0000067ab9 */ /* 0x000fe20000000800 */
[----:B0-----:R-:W-:-:S04]  /*30590*/  LEA R102, P6, R105, R2, 0x1 ;  /* 0x0000000269667211 */ /* 0x001fc800078c08ff */
[C---:B------:R-:W-:Y:S01]  /*305a0*/  LEA.HI.X.SX32 R103, R105.reuse, R248, 0x1, P6 ;  /* 0x000000f869677211 */ /* 0x040fe200030f0eff */
[----:B------:R-:W-:Y:S01]  /*305b0*/  VIADD R105, R105, UR4 ;  /* 0x0000000469697c36 */ /* 0x000fe20008000000 */
[----:B------:R0:W-:Y:S01]  /*305c0*/  @P5 STG.E.U16 desc[UR56][R100.64], R0 ;  /* 0x0000000064005986 */ /* 0x0001e2000c101538 */
[----:B------:R-:W-:Y:S01]  /*305d0*/  ISETP.LT.AND P5, PT, R104, UR6, !P0 ;  /* 0x0000000668007c0c */ /* 0x000fe2000c7a1270 */
[----:B------:R-:W-:Y:S01]  /*305e0*/  ULDC UR4, c[0x0][0x248] ;  /* 0x0000920000047ab9 */ /* 0x000fe20000000800 */
[----:B------:R-:W-:Y:S01]  /*305f0*/  ULDC UR6, c[0x0][0x22c] ;  /* 0x00008b0000067ab9 */ /* 0x000fe20000000800 */
[----:B------:R1:W-:Y:S01]  /*30600*/  @P2 STG.E.U16 desc[UR56][R102.64], R93 ;  /* 0x0000005d66002986 */ /* 0x0003e2000c101538 */
[C---:B------:R-:W-:Y:S01]  /*30610*/  LEA R104, P2, R105.reuse, R2, 0x1 ;  /* 0x0000000269687211 */ /* 0x040fe200078408ff */
[----:B------:R-:W-:Y:S01]  /*30620*/  VIADD R107, R105, UR4 ;  /* 0x00000004696b7c36 */ /* 0x000fe20008000000 */
[----:B------:R-:W-:Y:S01]  /*30630*/  PRMT R92, R93, 0x7632, R92 ;  /* 0x000076325d5c7816 */ /* 0x000fe2000000005c */
[----:B------:R-:W-:Y:S01]  /*30640*/  ULDC UR4, c[0x0][0x22c] ;  /* 0x00008b0000047ab9 */ /* 0x000fe20000000800 */
[----:B0-----:R-:W-:Y:S01]  /*30650*/  VIADD R0, R3, 0x1f ;  /* 0x0000001f03007836 */ /* 0x001fe20000000000 */
[----:B------:R-:W-:-:S04]  /*30660*/  LEA.HI.X.SX32 R105, R105, R248, 0x1, P2 ;  /* 0x000000f869697211 */ /* 0x000fc800010f0eff */
[----:B------:R-:W-:Y:S01]  /*30670*/  ISETP.LT.AND P2, PT, R0, UR6, !P0 ;  /* 0x0000000600007c0c */ /* 0x000fe2000c741270 */
[----:B------:R-:W-:Y:S01]  /*30680*/  VIADD R0, R3, 0x20 ;  /* 0x0000002003007836 */ /* 0x000fe20000000000 */
[C---:B------:R-:W-:Y:S01]  /*30690*/  LEA R100, P6, R107.reuse, R2, 0x1 ;  /* 0x000000026b647211 */ /* 0x040fe200078c08ff */
[----:B------:R-:W-:Y:S01]  /*306a0*/  @P1 STG.E.U16 desc[UR56][R104.64], R92 ;  /* 0x0000005c68001986 */ /* 0x000fe2000c101538 */
[----:B------:R-:W-:Y:S02]  /*306b0*/  ULDC UR6, c[0x0][0x22c] ;  /* 0x00008b0000067ab9 */ /* 0x000fe40000000800 */
[----:B------:R-:W-:Y:S01]  /*306c0*/  ISETP.LT.AND P1, PT, R0, UR4, !P0 ;  /* 0x0000000400007c0c */ /* 0x000fe2000c721270 */
[----:B------:R-:W-:Y:S01]  /*306d0*/  ULDC UR4, c[0x0][0x248] ;  /* 0x0000920000047ab9 */ /* 0x000fe20000000800 */
[C---:B------:R-:W-:Y:S01]  /*306e0*/  LEA.HI.X.SX32 R101, R107.reuse, R248, 0x1, P6 ;  /* 0x000000f86b657211 */ /* 0x040fe200030f0eff */
[----:B------:R-:W-:Y:S01]  /*306f0*/  VIADD R107, R107, UR4 ;  /* 0x000000046b6b7c36 */ /* 0x000fe20008000000 */
[----:B------:R-:W-:Y:S01]  /*30700*/  ULDC UR4, c[0x0][0x22c] ;  /* 0x00008b0000047ab9 */ /* 0x000fe20000000800 */
[----:B------:R-:W-:-:S02]  /*30710*/  VIADD R0, R3, 0x21 ;  /* 0x0000002103007836 */ /* 0x000fc40000000000 */
[----:B------:R0:W-:Y:S01]  /*30720*/  @P3 STG.E.U16 desc[UR56][R100.64], R94 ;  /* 0x0000005e64003986 */ /* 0x0001e2000c101538 */
[C---:B-1----:R-:W-:Y:S02]  /*30730*/  LEA R102, P6, R107.reuse, R2, 0x1 ;  /* 0x000000026b667211 */ /* 0x042fe400078c08ff */
[----:B------:R-:W-:Y:S01]  /*30740*/  ISETP.LT.AND P3, PT, R0, UR4, !P0 ;  /* 0x0000000400007c0c */ /* 0x000fe2000c761270 */
[----:B------:R-:W-:Y:S01]  /*30750*/  ULDC UR4, c[0x0][0x248] ;  /* 0x0000920000047ab9 */ /* 0x000fe20000000800 */
[C---:B------:R-:W-:Y:S01]  /*30760*/  LEA.HI.X.SX32 R103, R107.reuse, R248, 0x1, P6 ;  /* 0x000000f86b677211 */ /* 0x040fe200030f0eff */
[----:B------:R-:W-:Y:S01]  /*30770*/  VIADD R107, R107, UR4 ;  /* 0x000000046b6b7c36 */ /* 0x000fe20008000000 */
[----:B------:R-:W-:Y:S01]  /*30780*/  ULDC UR4, c[0x0][0x248] ;  /* 0x0000920000047ab9 */ /* 0x000fe20000000800 */
[----:B------:R-:W-:Y:S01]  /*30790*/  VIADD R0, R3, 0x22 ;  /* 0x0000002203007836 */ /* 0x000fe20000000000 */
[----:B0-----:R-:W-:Y:S01]  /*307a0*/  PRMT R101, R94, 0x7632, R101 ;  /* 0x000076325e657816 */ /* 0x001fe20000000065 */
[----:B------:R-:W-:-:S03]  /*307b0*/  VIADD R93, R107, UR4 ;  /* 0x000000046b5d7c36 */ /* 0x000fc60008000000 */
[----:B------:R-:W-:Y:S01]  /*307c0*/  ISETP.LT.AND P6, PT, R0, UR6, !P0 ;  /* 0x0000000600007c0c */ /* 0x000fe2000c7c1270 */
[----:B------:R-:W-:Y:S01]  /*307d0*/  ULDC UR6, c[0x0][0x248] ;  /* 0x0000920000067ab9 */ /* 0x000fe20000000800 */
[----:B------:R-:W-:Y:S01]  /*307e0*/  VIADD R94, R3, 0x23 ;  /* 0x00000023035e7836 */ /* 0x000fe20000000000 */
[----:B------:R0:W-:Y:S01]  /*307f0*/  @P4 STG.E.U16 desc[UR56][R102.64], R101 ;  /* 0x0000006566004986 */ /* 0x0001e2000c101538 */
[----:B------:R-:W-:Y:S01]  /*30800*/  LEA R100, P4, R107, R2, 0x1 ;  /* 0x000000026b647211 */ /* 0x000fe200078808ff */
[----:B------:R-:W-:Y:S01]  /*30810*/  VIADD R105, R93, UR6 ;  /* 0x000000065d697c36 */ /* 0x000fe20008000000 */
[----:B------:R-:W-:Y:S01]  /*30820*/  ULDC UR4, c[0x0][0x22c] ;  /* 0x00008b0000047ab9 */ /* 0x000fe20000000800 */
[----:B------:R-:W-:Y:S01]  /*30830*/  PRMT R0, R95, 0x7632, R0 ;  /* 0x000076325f007816 */ /* 0x000fe20000000000 */
[----:B------:R-:W-:Y:S01]  /*30840*/  VIADD R104, R3, 0x25 ;  /* 0x0000002503687836 */ /* 0x000fe20000000000 */
[----:B------:R-:W-:Y:S01]  /*30850*/  ULDC UR6, c[0x0][0x22c] ;  /* 0x00008b0000067ab9 */ /* 0x000fe20000000800 */
[----:B0-----:R-:W-:-:S02]  /*30860*/  LEA.HI.X.SX32 R101, R107, R248, 0x1, P4 ;  /* 0x000000f86b657211 */ /* 0x001fc400020f0eff */
[----:B------:R-:W-:-:S03]  /*30870*/  LEA R92, P4, R93, R2, 0x1 ;  /* 0x000000025d5c7211 */ /* 0x000fc600078808ff */
[----:B------:R0:W-:Y:S01]  /*30880*/  @P5 STG.E.U16 desc[UR56][R100.64], R95 ;  /* 0x0000005f64005986 */ /* 0x0001e2000c101538 */
[----:B------:R-:W-:Y:S02]  /*30890*/  LEA.HI.X.SX32 R93, R93, R248, 0x1, P4 ;  /* 0x000000f85d5d7211 */ /* 0x000fe400020f0eff */
[----:B------:R-:W-:Y:S01]  /*308a0*/  ISETP.LT.AND P5, PT, R94, UR4, !P0 ;  /* 0x000000045e007c0c */ /* 0x000fe2000c7a1270 */
[----:B------:R-:W-:Y:S01]  /*308b0*/  VIADD R94, R3, 0x24 ;  /* 0x00000024035e7836 */ /* 0x000fe20000000000 */
[----:B------:R-:W-:Y:S01]  /*308c0*/  LEA R102, P4, R105, R2, 0x1 ;  /* 0x0000000269667211 */ /* 0x000fe200078808ff */
[----:B------:R-:W-:-:S03]  /*308d0*/  ULDC UR4, c[0x0][0x22c] ;  /* 0x00008b0000047ab9 */ /* 0x000fc60000000800 */
[C---:B------:R-:W-:Y:S02]  /*308e0*/  LEA.HI.X.SX32 R103, R105.reuse, R248, 0x1, P4 ;  /* 0x000000f869677211 */ /* 0x040fe400020f0eff */
[----:B------:R-:W-:Y:S01]  /*308f0*/  ISETP.LT.AND P4, PT, R94, UR4, !P0 ;  /* 0x000000045e007c0c */ /* 0x000fe2000c781270 */
[----:B------:R-:W-:Y:S02]  /*30900*/  ULDC UR4, c[0x0][0x248] ;  /* 0x0000920000047ab9 */ /* 0x000fe40000000800 */
[----:B------:R-:W-:Y:S01]  /*30910*/  VIADD R105, R105, UR4 ;  /* 0x0000000469697c36 */ /* 0x000fe20008000000 */
[----:B------:R1:W-:Y:S01]  /*30920*/  @P2 STG.E.U16 desc[UR56][R92.64], R0 ;  /* 0x000000005c002986 */ /* 0x0003e2000c101538 */
[----:B------:R-:W-:-:S03]  /*30930*/  ULDC UR4, c[0x0][0x22c] ;  /* 0x00008b0000047ab9 */ /* 0x000fc60000000800 */
[----:B------:R2:W-:Y:S01]  /*30940*/  @P1 STG.E.U16 desc[UR56][R102.64], R96 ;  /* 0x0000006066001986 */ /* 0x0005e2000c101538 */
[C---:B------:R-:W-:Y:S02]  /*30950*/  LEA R94, P1, R105.reuse, R2, 0x1 ;  /* 0x00000002695e7211 */ /* 0x040fe400078208ff */
[----:B------:R-:W-:Y:S01]  /*30960*/  ISETP.LT.AND P2, PT, R104, UR4, !P0 ;  /* 0x0000000468007c0c */ /* 0x000fe2000c741270 */
[----:B------:R-:W-:Y:S01]  /*30970*/  ULDC UR4, c[0x0][0x248] ;  /* 0x0000920000047ab9 */ /* 0x000fe20000000800 */
[----:B0-----:R-:W-:Y:S02]  /*30980*/  PRMT R101, R96, 0x7632, R101 ;  /* 0x0000763260657816 */ /* 0x001fe40000000065 */
[C---:B------:R-:W-:Y:S01]  /*30990*/  LEA.HI.X.SX32 R95, R105.reuse, R248, 0x1, P1 ;  /* 0x000000f8695f7211 */ /* 0x040fe200008f0eff */
[----:B------:R-:W-:Y:S01]  /*309a0*/  VIADD R105, R105, UR4 ;  /* 0x0000000469697c36 */ /* 0x000fe20008000000 */
[----:B------:R-:W-:-:S03]  /*309b0*/  ULDC UR4, c[0x0][0x248] ;  /* 0x0000920000047ab9 */ /* 0x000fc60000000800 */
[----:B------:R0:W-:Y:S01]  /*309c0*/  @P3 STG.E.U16 desc[UR56][R94.64], R101 ;  /* 0x000000655e003986 */ /* 0x0001e2000c101538 */
[C---:B------:R-:W-:Y:S01]  /*309d0*/  LEA R100, P3, R105.reuse, R2, 0x1 ;  /* 0x0000000269647211 */ /* 0x040fe200078608ff */
[----:B-1----:R-:W-:Y:S01]  /*309e0*/  VIADD R93, R105, UR4 ;  /* 0x00000004695d7c36 */ /* 0x002fe20008000000 */
[----:B------:R-:W-:Y:S01]  /*309f0*/  ULDC UR4, c[0x0][0x248] ;  /* 0x0000920000047ab9 */ /* 0x000fe20000000800 */
[----:B------:R-:W-:Y:S02]  /*30a00*/  VIADD R0, R3, 0x26 ;  /* 0x0000002603007836 */ /* 0x000fe40000000000 */
[----:B--2---:R-:W-:Y:S01]  /*30a10*/  VIADD R103, R93, UR4 ;  /* 0x000000045d677c36 */ /* 0x004fe20008000000 */
[----:B------:R-:W-:Y:S02]  /*30a20*/  ULDC UR4, c[0x0][0x248] ;  /* 0x0000920000047ab9 */ /* 0x000fe40000000800 */
[----:B------:R-:W-:Y:S02]  /*30a30*/  ISETP.LT.AND P1, PT, R0, UR6, !P0 ;  /* 0x0000000600007c0c */ /* 0x000fe4000c721270 */
[----:B0-----:R-:W-:Y:S01]  /*30a40*/  LEA.HI.X.SX32 R101, R105, R248, 0x1, P3 ;  /* 0x000000f869657211 */ /* 0x001fe200018f0eff */
[----:B------:R-:W-:Y:S01]  /*30a50*/  VIADD R0, R3, 0x27 ;  /* 0x0000002703007836 */ /* 0x000fe20000000000 */
[----:B------:R-:W-:Y:S01]  /*30a60*/  LEA R92, P3, R93, R2, 0x1 ;  /* 0x000000025d5c7211 */ /* 0x000fe200078608ff */
[----:B------:R-:W-:Y:S01]  /*30a70*/  ULDC UR6, c[0x0][0x22c] ;  /* 0x00008b0000067ab9 */ /* 0x000fe20000000800 */
[----:B------:R-:W-:Y:S01]  /*30a80*/  PRMT R95, R97, 0x7632, R95 ;  /* 0x00007632615f7816 */ /* 0x000fe2000000005f */
[----:B------:R-:W-:Y:S01]  /*30a90*/  @P6 STG.E.U16 desc[UR56][R100.64], R97 ;  /* 0x0000006164006986 */ /* 0x000fe2000c101538 */
[----:B------:R-:W-:-:S02]  /*30aa0*/  LEA.HI.X.SX32 R93, R93, R248, 0x1, P3 ;  /* 0x000000f85d5d7211 */ /* 0x000fc400018f0eff */
[----:B------:R-:W-:Y:S02]  /*30ab0*/  LEA R94, P6, R103, R2, 0x1 ;  /* 0x00000002675e7211 */ /* 0x000fe400078c08ff */
[----:B------:R-:W-:Y:S01]  /*30ac0*/  ISETP.LT.AND P3, PT, R0, UR6, !P0 ;  /* 0x0000000600007c0c */ /* 0x000fe2000c761270 */
[----:B------:R0:W-:Y:S01]  /*30ad0*/  @P5 STG.E.U16 desc[UR56][R92.64], R95 ;  /* 0x0000005f5c005986 */ /* 0x0001e2000c101538 */
[----:B------:R-:W-:Y:S01]  /*30ae0*/  VIADD R0, R3, 0x28 ;  /* 0x0000002803007836 */ /* 0x000fe20000000000 */
[----:B------:R-:W-:Y:S01]  /*30af0*/  ULDC UR6, c[0x0][0x22c] ;  /* 0x00008b0000067ab9 */ /* 0x000fe20000000800 */
[C---:B0-----:R-:W-:Y:S01]  /*30b00*/  LEA.HI.X.SX32 R95, R103.reuse, R248, 0x1, P6 ;  /* 0x000000f8675f7211 */ /* 0x041fe200030f0eff */
[----:B------:R-:W-:Y:S02]  /*30b10*/  VIADD R103, R103, UR4 ;  /* 0x0000000467677c36 */ /* 0x000fe40008000000 */
[----:B------:R-:W-:Y:S01]  /*30b20*/  ISETP.LT.AND P6, PT, R0, UR6, !P0 ;  /* 0x0000000600007c0c */ /* 0x000fe2000c7c1270 */
[----:B------:R-:W-:Y:S01]  /*30b30*/  VIADD R0, R3, 0x29 ;  /* 0x0000002903007836 */ /* 0x000fe20000000000 */
[----:B------:R-:W-:Y:S01]  /*30b40*/  ULDC UR4, c[0x0][0x248] ;  /* 0x0000920000047ab9 */ /* 0x000fe20000000800 */
[----:B------:R-:W-:Y:S01]  /*30b50*/  @P4 STG.E.U16 desc[UR56][R94.64], R98 ;  /* 0x000000625e004986 */ /* 0x000fe2000c101538 */
[C---:B------:R-:W-:Y:S01]  /*30b60*/  LEA R96, P4, R103.reuse, R2, 0x1 ;  /* 0x0000000267607211 */ /* 0x040fe200078808ff */
[----:B------:R-:W-:Y:S01]  /*30b70*/  ULDC UR6, c[0x0][0x22c] ;  /* 0x00008b0000067ab9 */ /* 0x000fe20000000800 */
[C---:B------:R-:W-:Y:S01]  /*30b80*/  VIADD R101, R103.reuse, UR4 ;  /* 0x0000000467657c36 */ /* 0x040fe20008000000 */
[----:B------:R-:W-:Y:S01]  /*30b90*/  PRMT R93, R98, 0x7632, R93 ;  /* 0x00007632625d7816 */ /* 0x000fe2000000005d */
[----:B------:R-:W-:Y:S01]  /*30ba0*/  ULDC UR4, c[0x0][0x22c] ;  /* 0x00008b0000047ab9 */ /* 0x000fe20000000800 */
[----:B------:R-:W-:-:S02]  /*30bb0*/  LEA.HI.X.SX32 R97, R103, R248, 0x1, P4 ;  /* 0x000000f867617211 */ /* 0x000fc400020f0eff */
[----:B------:R-:W-:Y:S01]  /*30bc0*/  ISETP.LT.AND P5, PT, R0, UR6, !P0 ;  /* 0x0000000600007c0c */ /* 0x000fe2000c7a1270 */
[----:B------:R-:W-:Y:S01]  /*30bd0*/  VIADD R0, R3, 0x2a ;  /* 0x0000002a03007836 */ /* 0x000fe20000000000 */
[----:B------:R-:W-:Y:S01]  /*30be0*/  LEA R92, P4, R101, R2, 0x1 ;  /* 0x00000002655c7211 */ /* 0x000fe200078808ff */
[----:B------:R0:W-:Y:S01]  /*30bf0*/  @P2 STG.E.U16 desc[UR56][R96.64], R93 ;  /* 0x0000005d60002986 */ /* 0x0001e2000c101538 */
[----:B------:R-:W-:Y:S02]  /*30c00*/  ULDC UR6, c[0x0][0x22c] ;  /* 0x00008b0000067ab9 */ /* 0x000fe40000000800 */
[----:B------:R-:W-:Y:S01]  /*30c10*/  ISETP.LT.AND P2, PT, R0, UR4, !P0 ;  /* 0x0000000400007c0c */ /* 0x000fe2000c741270 */
[----:B------:R-:W-:Y:S01]  /*30c20*/  ULDC UR4, c[0x0][0x248] ;  /* 0x0000920000047ab9 */ /* 0x000fe20000000800 */
[----:B------:R-:W-:Y:S01]  /*30c30*/  VIADD R0, R3, 0x2b ;  /* 0x0000002b03007836 */ /* 0x000fe20000000000 */
[C---:B0-----:R-:W-:Y:S01]  /*30c40*/  LEA.HI.X.SX32 R93, R101.reuse, R248, 0x1, P4 ;  /* 0x000000f8655d7211 */ /* 0x041fe200020f0eff */
[----:B------:R-:W-:Y:S01]  /*30c50*/  VIADD R101, R101, UR4 ;  /* 0x0000000465657c36 */ /* 0x000fe20008000000 */
[----:B------:R-:W-:-:S03]  /*30c60*/  ULDC UR4, c[0x0][0x22c] ;  /* 0x00008b0000047ab9 */ /* 0x000fc60000000800 */
[----:B------:R0:W-:Y:S01]  /*30c70*/  @P1 STG.E.U16 desc[UR56][R92.64], R99 ;  /* 0x000000635c001986 */ /* 0x0001e2000c101538 */
[----:B------:R-:W-:Y:S02]  /*30c80*/  LEA R94, P4, R101, R2, 0x1 ;  /* 0x00000002655e7211 */ /* 0x000fe400078808ff */
[----:B------:R-:W-:Y:S01]  /*30c90*/  ISETP.LT.AND P1, PT, R0, UR4, !P0 ;  /* 0x0000000400007c0c */ /* 0x000fe2000c721270 */
[----:B------:R-:W-:Y:S01]  /*30ca0*/  ULDC UR4, c[0x0][0x248] ;  /* 0x0000920000047ab9 */ /* 0x000fe20000000800 */
[----:B------:R-:W-:Y:S02]  /*30cb0*/  PRMT R97, R99, 0x7632, R97 ;  /* 0x0000763263617816 */ /* 0x000fe40000000061 */
[C---:B------:R-:W-:Y:S01]  /*30cc0*/  LEA.HI.X.SX32 R95, R101.reuse, R248, 0x1, P4 ;  /* 0x000000f8655f7211 */ /* 0x040fe200020f0eff */
[----:B------:R-:W-:Y:S01]  /*30cd0*/  VIADD R101, R101, UR4 ;  /* 0x0000000465657c36 */ /* 0x000fe20008000000 */
[----:B------:R-:W-:-:S03]  /*30ce0*/  ULDC UR4, c[0x0][0x248] ;  /* 0x0000920000047ab9 */ /* 0x000fc60000000800 */
[----:B------:R1:W-:Y:S01]  /*30cf0*/  @P3 STG.E.U16 desc[UR56][R94.64], R97 ;  /* 0x000000615e003986 */ /* 0x0003e2000c101538 */
[C---:B------:R-:W-:Y:S01]  /*30d00*/  LEA R96, P3, R101.reuse, R2, 0x1 ;  /* 0x0000000265607211 */ /* 0x040fe200078608ff */
[----:B0-----:R-:W-:Y:S01]  /*30d10*/  VIADD R93, R101, UR4 ;  /* 0x00000004655d7c36 */ /* 0x001fe20008000000 */
[----:B------:R-:W-:Y:S01]  /*30d20*/  ULDC UR4, c[0x0][0x248] ;  /* 0x0000920000047ab9 */ /* 0x000fe20000000800 */
[----:B------:R-:W-:-:S05]  /*30d30*/  VIADD R0, R3, 0x2c ;  /* 0x0000002c03007836 */ /* 0x000fca0000000000 */
[----:B------:R-:W-:Y:S02]  /*30d40*/  ISETP.LT.AND P4, PT, R0, UR6, !P0 ;  /* 0x0000000600007c0c */ /* 0x000fe4000c781270 */
[----:B-1----:R-:W-:Y:S01]  /*30d50*/  LEA.HI.X.SX32 R97, R101, R248, 0x1, P3 ;  /* 0x000000f865617211 */ /* 0x002fe200018f0eff */
[C---:B------:R-:W-:Y:S01]  /*30d60*/  VIADD R101, R93.reuse, UR4 ;  /* 0x000000045d657c36 */ /* 0x040fe20008000000 */
[-C--:B------:R-:W-:Y:S01]  /*30d70*/  LEA R92, P3, R93, R2.reuse, 0x1 ;  /* 0x000000025d5c7211 */ /* 0x080fe200078608ff */
[----:B------:R-:W-:Y:S01]  /*30d80*/  VIADD R0, R3, 0x2d ;  /* 0x0000002d03007836 */ /* 0x000fe20000000000 */
[----:B------:R-:W-:Y:S01]  /*30d90*/  ULDC UR6, c[0x0][0x22c] ;  /* 0x00008b0000067ab9 */ /* 0x000fe20000000800 */
[----:B------:R0:W-:Y:S01]  /*30da0*/  @P6 STG.E.U16 desc[UR56][R96.64], R84 ;  /* 0x0000005460006986 */ /* 0x0001e2000c101538 */
[----:B------:R-:W-:Y:S01]  /*30db0*/  LEA R98, P6, R101, R2, 0x1 ;  /* 0x0000000265627211 */ /* 0x000fe200078c08ff */
[----:B------:R-:W-:Y:S01]  /*30dc0*/  ULDC UR4, c[0x0][0x248] ;  /* 0x0000920000047ab9 */ /* 0x000fe20000000800 */
[----:B------:R-:W-:-:S02]  /*30dd0*/  LEA.HI.X.SX32 R93, R93, R248, 0x1, P3 ;  /* 0x000000f85d5d7211 */ /* 0x000fc400018f0eff */
[----:B------:R-:W-:Y:S02]  /*30de0*/  PRMT R95, R84, 0x7632, R95 ;  /* 0x00007632545f7816 */ /* 0x000fe4000000005f */
[----:B------:R-:W-:Y:S01]  /*30df0*/  ISETP.LT.AND P3, PT, R0, UR6, !P0 ;  /* 0x0000000600007c0c */ /* 0x000fe2000c761270 */
[----:B------:R-:W-:Y:S01]  /*30e00*/  VIADD R0, R3, 0x2e ;  /* 0x0000002e03007836 */ /* 0x000fe20000000000 */
[C---:B------:R-:W-:Y:S01]  /*30e10*/  LEA.HI.X.SX32 R99, R101.reuse, R248, 0x1, P6 ;  /* 0x000000f865637211 */ /* 0x040fe200030f0eff */
[----:B------:R-:W-:Y:S01]  /*30e20*/  VIADD R101, R101, UR4 ;  /* 0x0000000465657c36 */ /* 0x000fe20008000000 */
[----:B------:R-:W-:Y:S01]  /*30e30*/  ULDC UR6, c[0x0][0x22c] ;  /* 0x00008b0000067ab9 */ /* 0x000fe20000000800 */
[----:B------:R1:W-:Y:S01]  /*30e40*/  @P5 STG.E.U16 desc[UR56][R92.64], R95 ;  /* 0x0000005f5c005986 */ /* 0x0003e2000c101538 */
[----:B------:R-:W-:Y:S01]  /*30e50*/  ISETP.LT.AND P5, PT, R0, UR6, !P0 ;  /* 0x0000000600007c0c */ /* 0x000fe2000c7a1270 */
[----:B------:R-:W-:Y:S01]  /*30e60*/  VIADD R0, R3, 0x2f ;  /* 0x0000002f03007836 */ /* 0x000fe20000000000 */
[----:B------:R-:W-:Y:S01]  /*30e70*/  ULDC UR6, c[0x0][0x22c] ;  /* 0x00008b0000067ab9 */ /* 0x000fe20000000800 */
[----:B------:R2:W-:Y:S01]  /*30e80*/  @P2 STG.E.U16 desc[UR56][R98.64], R85 ;  /* 0x0000005562002986 */ /* 0x0005e2000c101538 */
[----:B------:R-:W-:Y:S01]  /*30e90*/  LEA R94, P2, R101, R2, 0x1 ;  /* 0x00000002655e7211 */ /* 0x000fe200078408ff */
[----:B------:R-:W-:Y:S01]  /*30ea0*/  ULDC UR4, c[0x0][0x248] ;  /* 0x0000920000047ab9 */ /* 0x000fe20000000800 */
[----:B0-----:R-:W-:Y:S01]  /*30eb0*/  PRMT R84, R85, 0x7632, R84 ;  /* 0x0000763255547816 */ /* 0x001fe20000000054 */
[C---:B------:R-:W-:Y:S01]  /*30ec0*/  VIADD R97, R101.reuse, UR4 ;  /* 0x0000000465617c36 */ /* 0x040fe20008000000 */
[----:B------:R-:W-:Y:S01]  /*30ed0*/  ULDC UR4, c[0x0][0x22c] ;  /* 0x00008b0000047ab9 */ /* 0x000fe20000000800 */
[----:B-1----:R-:W-:-:S02]  /*30ee0*/  LEA.HI.X.SX32 R95, R101, R248, 0x1, P2 ;  /* 0x000000f8655f7211 */ /* 0x002fc400010f0eff */
        /* <DEDUP_REMOVED lines=8> */
[----:B--2---:R-:W-:Y:S01]  /*30f70*/  VIADD R85, R97, UR4 ;  /* 0x0000000461557c36 */ /* 0x004fe20008000000 */
[----:B------:R-:W-:Y:S01]  /*30f80*/  ULDC UR4, c[0x0][0x22c] ;  /* 0x00008b0000047ab9 */ /* 0x000fe20000000800 */
[----:B------:R-:W-:-:S02]  /*30f90*/  VIADD R0, R3, 0x31 ;  /* 0x0000003103007836 */ /* 0x000fc40000000000 */
[----:B------:R0:W-:Y:S01]  /*30fa0*/  @P4 STG.E.U16 desc[UR56][R92.64], R86 ;  /* 0x000000565c004986 */ /* 0x0001e2000c101538 */
[C---:B------:R-:W-:Y:S02]  /*30fb0*/  LEA R96, P6, R85.reuse, R2, 0x1 ;  /* 0x0000000255607211 */ /* 0x040fe400078c08ff */
        /* <DEDUP_REMOVED lines=10> */
[----:B------:R0:W-:Y:S01]  /*31060*/  @P3 STG.E.U16 desc[UR56][R96.64], R93 ;  /* 0x0000005d60003986 */ /* 0x0001e2000c101538 */
[----:B------:R-:W-:Y:S01]  /*31070*/  LEA R92, P3, R85, R2, 0x1 ;  /* 0x00000002555c7211 */ /* 0x000fe200078608ff */
[----:B------:R-:W-:Y:S01]  /*31080*/  VIADD R0, R3, 0x33 ;  /* 0x0000003303007836 */ /* 0x000fe20000000000 */
[----:B------:R-:W-:Y:S01]  /*31090*/  ULDC UR4, c[0x0][0x22c] ;  /* 0x00008b0000047ab9 */ /* 0x000fe20000000800 */
[----:B------:R-:W-:Y:S01]  /*310a0*/  VIADD R99, R95, UR6 ;  /* 0x000000065f637c36 */ /* 0x000fe20008000000 */
[----:B------:R-:W-:Y:S01]  /*310b0*/  ULDC UR6, c[0x0][0x22c] ;  /* 0x00008b0000067ab9 */ /* 0x000fe20000000800 */
[----:B0-----:R-:W-:Y:S02]  /*310c0*/  LEA.HI.X.SX32 R93, R85, R248, 0x1, P3 ;  /* 0x000000f8555d7211 */ /* 0x001fe400018f0eff */
[----:B------:R-:W-:-:S03]  /*310d0*/  LEA R84, P3, R95, R2, 0x1 ;  /* 0x000000025f547211 */ /* 0x000fc600078608ff */
[----:B------:R0:W-:Y:S01]  /*310e0*/  @P5 STG.E.U16 desc[UR56][R92.64], R87 ;  /* 0x000000575c005986 */ /* 0x0001e2000c101538 */
[----:B------:R-:W-:Y:S02]  /*310f0*/  LEA.HI.X.SX32 R85, R95, R248, 0x1, P3 ;  /* 0x000000f85f557211 */ /* 0x000fe400018f0eff */
[----:B------:R-:W-:Y:S01]  /*31100*/  ISETP.LT.AND P5, PT, R0, UR4, !P0 ;  /* 0x0000000400007c0c */ /* 0x000fe2000c7a1270 */
[----:B------:R-:W-:Y:S01]  /*31110*/  VIADD R0, R3, 0x34 ;  /* 0x0000003403007836 */ /* 0x000fe20000000000 */
[----:B------:R-:W-:Y:S01]  /*31120*/  LEA R94, P3, R99, R2, 0x1 ;  /* 0x00000002635e7211 */ /* 0x000fe200078608ff */
[----:B------:R-:W-:-:S03]  /*31130*/  ULDC UR4, c[0x0][0x22c] ;  /* 0x00008b0000047ab9 */ /* 0x000fc60000000800 */
[----:B------:R-:W-:Y:S02]  /*31140*/  LEA.HI.X.SX32 R95, R99, R248, 0x1, P3 ;  /* 0x000000f8635f7211 */ /* 0x000fe400018f0eff */
[----:B------:R-:W-:Y:S01]  /*31150*/  ISETP.LT.AND P3, PT, R0, UR4, !P0 ;  /* 0x0000000400007c0c */ /* 0x000fe2000c761270 */
[----:B------:R-:W-:Y:S01]  /*31160*/  ULDC UR4, c[0x0][0x248] ;  /* 0x0000920000047ab9 */ /* 0x000fe20000000800 */
[----:B------:R-:W-:Y:S01]  /*31170*/  PRMT R97, R87, 0x7632, R97 ;  /* 0x0000763257617816 */ /* 0x000fe20000000061 */
[----:B------:R-:W-:Y:S01]  /*31180*/  VIADD R99, R99, UR4 ;  /* 0x0000000463637c36 */ /* 0x000fe20008000000 */
[----:B------:R-:W-:Y:S01]  /*31190*/  ULDC UR4, c[0x0][0x22c] ;  /* 0x00008b0000047ab9 */ /* 0x000fe20000000800 */
[----:B------:R-:W-:Y:S02]  /*311a0*/  VIADD R0, R3, 0x35 ;  /* 0x0000003503007836 */ /* 0x000fe40000000000 */
[----:B------:R1:W-:Y:S01]  /*311b0*/  @P2 STG.E.U16 desc[UR56][R84.64], R97 ;  /* 0x0000006154002986 */ /* 0x0003e2000c101538 */
[----:B------:R-:W-:-:S03]  /*311c0*/  LEA R86, P2, R99, R2, 0x1 ;  /* 0x0000000263567211 */ /* 0x000fc600078408ff */
[----:B------:R2:W-:Y:S01]  /*311d0*/  @P1 STG.E.U16 desc[UR56][R94.64], R88 ;  /* 0x000000585e001986 */ /* 0x0005e2000c101538 */
[----:B------:R-:W-:Y:S01]  /*311e0*/  ISETP.LT.AND P1, PT, R0, UR4, !P0 ;  /* 0x0000000400007c0c */ /* 0x000fe2000c721270 */
[----:B------:R-:W-:Y:S01]  /*311f0*/  ULDC UR4, c[0x0][0x248] ;  /* 0x0000920000047ab9 */ /* 0x000fe20000000800 */
[C---:B0-----:R-:W-:Y:S01]  /*31200*/  LEA.HI.X.SX32 R87, R99.reuse, R248, 0x1, P2 ;  /* 0x000000f863577211 */ /* 0x041fe200010f0eff */
[----:B------:R-:W-:Y:S01]  /*31210*/  VIADD R99, R99, UR4 ;  /* 0x0000000463637c36 */ /* 0x000fe20008000000 */
[----:B------:R-:W-:Y:S01]  /*31220*/  ULDC UR4, c[0x0][0x248] ;  /* 0x0000920000047ab9 */ /* 0x000fe20000000800 */
[----:B-1----:R-:W-:Y:S02]  /*31230*/  PRMT R85, R88, 0x7632, R85 ;  /* 0x0000763258557816 */ /* 0x002fe40000000055 */
[C---:B------:R-:W-:Y:S01]  /*31240*/  VIADD R93, R99.reuse, UR4 ;  /* 0x00000004635d7c36 */ /* 0x040fe20008000000 */
[----:B------:R-:W-:Y:S02]  /*31250*/  ULDC UR4, c[0x0][0x248] ;  /* 0x0000920000047ab9 */ /* 0x000fe40000000800 */
[----:B------:R0:W-:Y:S01]  /*31260*/  @P4 STG.E.U16 desc[UR56][R86.64], R85 ;  /* 0x0000005556004986 */ /* 0x0001e2000c101538 */
[----:B------:R-:W-:Y:S01]  /*31270*/  LEA R84, P4, R99, R2, 0x1 ;  /* 0x0000000263547211 */ /* 0x000fe200078808ff */
[----:B------:R-:W-:-:S02]  /*31280*/  VIADD R0, R3, 0x36 ;  /* 0x0000003603007836 */ /* 0x000fc40000000000 */
[----:B--2---:R-:W-:Y:S01]  /*31290*/  VIADD R95, R93, UR4 ;  /* 0x000000045d5f7c36 */ /* 0x004fe20008000000 */
[----:B------:R-:W-:Y:S02]  /*312a0*/  ULDC UR4, c[0x0][0x248] ;  /* 0x0000920000047ab9 */ /* 0x000fe40000000800 */
[----:B------:R-:W-:Y:S01]  /*312b0*/  ISETP.LT.AND P2, PT, R0, UR6, !P0 ;  /* 0x0000000600007c0c */ /* 0x000fe2000c741270 */
[----:B------:R-:W-:Y:S01]  /*312c0*/  VIADD R0, R3, 0x37 ;  /* 0x0000003703007836 */ /* 0x000fe20000000000 */
[----:B------:R-:W-:Y:S01]  /*312d0*/  ULDC UR6, c[0x0][0x22c] ;  /* 0x00008b0000067ab9 */ /* 0x000fe20000000800 */
[----:B0-----:R-:W-:Y:S02]  /*312e0*/  LEA.HI.X.SX32 R85, R99, R248, 0x1, P4 ;  /* 0x000000f863557211 */ /* 0x001fe400020f0eff */
[----:B------:R-:W-:Y:S02]  /*312f0*/  LEA R92, P4, R93, R2, 0x1 ;  /* 0x000000025d5c7211 */ /* 0x000fe400078808ff */
        /* <DEDUP_REMOVED lines=13> */
[----:B------:R0:W-:Y:S01]  /*313d0*/  @P3 STG.E.U16 desc[UR56][R86.64], R90 ;  /* 0x0000005a56003986 */ /* 0x0001e2000c101538 */
[C---:B------:R-:W-:Y:S01]  /*313e0*/  LEA R84, P3, R95.reuse, R2, 0x1 ;  /* 0x000000025f547211 */ /* 0x040fe200078608ff */
[----:B------:R-:W-:Y:S01]  /*313f0*/  ULDC UR6, c[0x0][0x22c] ;  /* 0x00008b0000067ab9 */ /* 0x000fe20000000800 */
[----:B------:R-:W-:Y:S01]  /*31400*/  VIADD R93, R95, UR4 ;  /* 0x000000045f5d7c36 */ /* 0x000fe20008000000 */
[----:B------:R-:W-:Y:S01]  /*31410*/  ISETP.LT.AND P5, PT, R0, UR6, !P0 ;  /* 0x0000000600007c0c */ /* 0x000fe2000c7a1270 */
[----:B------:R-:W-:Y:S01]  /*31420*/  VIADD R0, R3, 0x3a ;  /* 0x0000003a03007836 */ /* 0x000fe20000000000 */
[----:B------:R-:W-:Y:S01]  /*31430*/  LEA.HI.X.SX32 R85, R95, R248, 0x1, P3 ;  /* 0x000000f85f557211 */ /* 0x000fe200018f0eff */
[----:B------:R-:W-:Y:S01]  /*31440*/  ULDC UR4, c[0x0][0x22c] ;  /* 0x00008b0000047ab9 */ /* 0x000fe20000000800 */
[----:B------:R-:W-:Y:S01]  /*31450*/  LEA R88, P3, R93, R2, 0x1 ;  /* 0x000000025d587211 */ /* 0x000fe200078608ff */
[----:B------:R-:W-:Y:S01]  /*31460*/  ULDC UR6, c[0x0][0x22c] ;  /* 0x00008b0000067ab9 */ /* 0x000fe20000000800 */
[----:B0-----:R-:W-:-:S02]  /*31470*/  PRMT R87, R90, 0x7632, R87 ;  /* 0x000076325a577816 */ /* 0x001fc40000000057 */
[----:B------:R-:W-:-:S03]  /*31480*/  LEA.HI.X.SX32 R89, R93, R248, 0x1, P3 ;  /* 0x000000f85d597211 */ /* 0x000fc600018f0eff */
[----:B------:R0:W-:Y:S01]  /*31490*/  @P1 STG.E.U16 desc[UR56][R84.64], R87 ;  /* 0x0000005754001986 */ /* 0x0001e2000c101538 */
[----:B------:R-:W-:Y:S01]  /*314a0*/  ISETP.LT.AND P1, PT, R0, UR4, !P0 ;  /* 0x0000000400007c0c */ /* 0x000fe2000c721270 */
[----:B------:R-:W-:Y:S02]  /*314b0*/  ULDC UR4, c[0x0][0x248] ;  /* 0x0000920000047ab9 */ /* 0x000fe40000000800 */
[----:B------:R-:W-:Y:S01]  /*314c0*/  VIADD R93, R93, UR4 ;  /* 0x000000045d5d7c36 */ /* 0x000fe20008000000 */
[----:B------:R1:W-:Y:S01]  /*314d0*/  @P2 STG.E.U16 desc[UR56][R88.64], R91 ;  /* 0x0000005b58002986 */ /* 0x0003e2000c101538 */
[----:B------:R-:W-:Y:S01]  /*314e0*/  VIADD R0, R3, 0x3b ;  /* 0x0000003b03007836 */ /* 0x000fe20000000000 */
[----:B------:R-:W-:Y:S02]  /*314f0*/  ULDC UR4, c[0x0][0x22c] ;  /* 0x00008b0000047ab9 */ /* 0x000fe40000000800 */
[----:B------:R-:W-:Y:S02]  /*31500*/  LEA R86, P2, R93, R2, 0x1 ;  /* 0x000000025d567211 */ /* 0x000fe400078408ff */
[----:B------:R-:W-:Y:S01]  /*31510*/  ISETP.LT.AND P3, PT, R0, UR4, !P0 ;  /* 0x0000000400007c0c */ /* 0x000fe2000c761270 */
[----:B------:R-:W-:Y:S01]  /*31520*/  ULDC UR4, c[0x0][0x248] ;  /* 0x0000920000047ab9 */ /* 0x000fe20000000800 */
[----:B0-----:R-:W-:-:S02]  /*31530*/  PRMT R85, R91, 0x7632, R85 ;  /* 0x000076325b557816 */ /* 0x001fc40000000055 */
        /* <DEDUP_REMOVED lines=8> */
[----:B------:R-:W-:Y:S01]  /*315c0*/  VIADD R91, R89, UR4 ;  /* 0x00000004595b7c36 */ /* 0x000fe20008000000 */
[----:B------:R-:W-:Y:S01]  /*315d0*/  ULDC UR4, c[0x0][0x248] ;  /* 0x0000920000047ab9 */ /* 0x000fe20000000800 */
[----:B0-----:R-:W-:Y:S02]  /*315e0*/  LEA.HI.X.SX32 R85, R93, R248, 0x1, P4 ;  /* 0x000000f85d557211 */ /* 0x001fe400020f0eff */
[----:B------:R-:W-:-:S02]  /*315f0*/  LEA R88, P4, R89, R2, 0x1 ;  /* 0x0000000259587211 */ /* 0x000fc400078808ff */
[----:B------:R-:W-:Y:S01]  /*31600*/  ISETP.LT.AND P2, PT, R0, UR6, !P0 ;  /* 0x0000000600007c0c */ /* 0x000fe2000c741270 */
[----:B------:R-:W-:Y:S01]  /*31610*/  VIADD R0, R3, 0x3d ;  /* 0x0000003d03007836 */ /* 0x000fe20000000000 */
[----:B------:R-:W-:Y:S01]  /*31620*/  PRMT R87, R76, 0x7632, R87 ;  /* 0x000076324c577816 */ /* 0x000fe20000000057 */
[----:B------:R-:W-:Y:S01]  /*31630*/  @P6 STG.E.U16 desc[UR56][R84.64], R76 ;  /* 0x0000004c54006986 */ /* 0x000fe2000c101538 */
[----:B------:R-:W-:Y:S01]  /*31640*/  LEA.HI.X.SX32 R89, R89, R248, 0x1, P4 ;  /* 0x000000f859597211 */ /* 0x000fe200020f0eff */
[----:B------:R-:W-:Y:S01]  /*31650*/  ULDC UR6, c[0x0][0x22c] ;  /* 0x00008b0000067ab9 */ /* 0x000fe20000000800 */
[----:B------:R-:W-:Y:S02]  /*31660*/  LEA R86, P6, R91, R2, 0x1 ;  /* 0x000000025b567211 */ /* 0x000fe400078c08ff */
[----:B------:R-:W-:Y:S01]  /*31670*/  ISETP.LT.AND P4, PT, R0, UR6, !P0 ;  /* 0x0000000600007c0c */ /* 0x000fe2000c781270 */
[----:B------:R0:W-:Y:S01]  /*31680*/  @P5 STG.E.U16 desc[UR56][R88.64], R87 ;  /* 0x0000005758005986 */ /* 0x0001e2000c101538 */
[----:B------:R-:W-:Y:S01]  /*31690*/  VIADD R0, R3, 0x3e ;  /* 0x0000003e03007836 */ /* 0x000fe20000000000 */
[----:B------:R-:W-:-:S04]  /*316a0*/  ULDC UR6, c[0x0][0x22c] ;  /* 0x00008b0000067ab9 */ /* 0x000fc80000000800 */
[----:B------:R-:W-:Y:S02]  /*316b0*/  ISETP.LT.AND P5, PT, R0, UR6, !P0 ;  /* 0x0000000600007c0c */ /* 0x000fe4000c7a1270 */
[C---:B0-----:R-:W-:Y:S01]  /*316c0*/  LEA.HI.X.SX32 R87, R91.reuse, R248, 0x1, P6 ;  /* 0x000000f85b577211 */ /* 0x041fe200030f0eff */
[----:B------:R-:W-:Y:S01]  /*316d0*/  VIADD R91, R91, UR4 ;  /* 0x000000045b5b7c36 */ /* 0x000fe20008000000 */
[----:B------:R-:W-:Y:S01]  /*316e0*/  ULDC UR4, c[0x0][0x248] ;  /* 0x0000920000047ab9 */ /* 0x000fe20000000800 */
[----:B------:R-:W-:Y:S01]  /*316f0*/  VIADD R0, R3, 0x3f ;  /* 0x0000003f03007836 */ /* 0x000fe20000000000 */
[----:B------:R-:W-:Y:S01]  /*31700*/  ULDC UR6, c[0x0][0x22c] ;  /* 0x00008b0000067ab9 */ /* 0x000fe20000000800 */
[----:B------:R0:W-:Y:S01]  /*31710*/  @P1 STG.E.U16 desc[UR56][R86.64], R77 ;  /* 0x0000004d56001986 */ /* 0x0001e2000c101538 */
[C---:B------:R-:W-:Y:S01]  /*31720*/  LEA R84, P1, R91.reuse, R2, 0x1 ;  /* 0x000000025b547211 */ /* 0x040fe200078208ff */
[----:B------:R-:W-:Y:S01]  /*31730*/  VIADD R93, R91, UR4 ;  /* 0x000000045b5d7c36 */ /* 0x000fe20008000000 */
[----:B------:R-:W-:-:S02]  /*31740*/  ULDC UR4, c[0x0][0x22c] ;  /* 0x00008b0000047ab9 */ /* 0x000fc40000000800 */
[----:B------:R-:W-:Y:S02]  /*31750*/  LEA.HI.X.SX32 R85, R91, R248, 0x1, P1 ;  /* 0x000000f85b557211 */ /* 0x000fe400008f0eff */
[----:B------:R-:W-:Y:S01]  /*31760*/  ISETP.LT.AND P1, PT, R0, UR6, !P0 ;  /* 0x0000000600007c0c */ /* 0x000fe2000c721270 */
[----:B------:R-:W-:Y:S01]  /*31770*/  VIADD R0, R3, 0x40 ;  /* 0x0000004003007836 */ /* 0x000fe20000000000 */
[----:B0-----:R-:W-:Y:S01]  /*31780*/  PRMT R87, R77, 0x7632, R87 ;  /* 0x000076324d577816 */ /* 0x001fe20000000057 */
[----:B------:R-:W-:Y:S01]  /*31790*/  ULDC UR6, c[0x0][0x22c] ;  /* 0x00008b0000067ab9 */ /* 0x000fe20000000800 */
[----:B------:R-:W-:-:S03]  /*317a0*/  LEA R88, P6, R93, R2, 0x1 ;  /* 0x000000025d587211 */ /* 0x000fc600078c08ff */
        /* <DEDUP_REMOVED lines=8> */
[----:B------:R-:W-:Y:S02]  /*31830*/  LEA R76, P6, R93, R2, 0x1 ;  /* 0x000000025d4c7211 */ /* 0x000fe400078c08ff */
[----:B------:R-:W-:Y:S01]  /*31840*/  ISETP.LT.AND P2, PT, R0, UR4, !P0 ;  /* 0x0000000400007c0c */ /* 0x000fe2000c741270 */
[----:B------:R-:W-:Y:S01]  /*31850*/  ULDC UR4, c[0x0][0x248] ;  /* 0x0000920000047ab9 */ /* 0x000fe20000000800 */
[----:B0-----:R-:W-:-:S02]  /*31860*/  PRMT R85, R78, 0x7632, R85 ;  /* 0x000076324e557816 */ /* 0x001fc40000000055 */
[C---:B------:R-:W-:Y:S01]  /*31870*/  LEA.HI.X.SX32 R77, R93.reuse, R248, 0x1, P6 ;  /* 0x000000f85d4d7211 */ /* 0x040fe200030f0eff */
[----:B------:R-:W-:Y:S01]  /*31880*/  VIADD R93, R93, UR4 ;  /* 0x000000045d5d7c36 */ /* 0x000fe20008000000 */
[----:B------:R-:W-:Y:S01]  /*31890*/  ULDC UR4, c[0x0][0x248] ;  /* 0x0000920000047ab9 */ /* 0x000fe20000000800 */
[----:B------:R-:W-:Y:S02]  /*318a0*/  VIADD R0, R3, 0x42 ;  /* 0x0000004203007836 */ /* 0x000fe40000000000 */
[----:B------:R0:W-:Y:S01]  /*318b0*/  @P4 STG.E.U16 desc[UR56][R76.64], R85 ;  /* 0x000000554c004986 */ /* 0x0001e2000c101538 */
[C---:B------:R-:W-:Y:S01]  /*318c0*/  LEA R84, P4, R93.reuse, R2, 0x1 ;  /* 0x000000025d547211 */ /* 0x040fe200078808ff */
[----:B------:R-:W-:Y:S01]  /*318d0*/  VIADD R87, R93, UR4 ;  /* 0x000000045d577c36 */ /* 0x000fe20008000000 */
[----:B------:R-:W-:Y:S01]  /*318e0*/  ISETP.LT.AND P6, PT, R0, UR6, !P0 ;  /* 0x0000000600007c0c */ /* 0x000fe2000c7c1270 */
[----:B------:R-:W-:Y:S01]  /*318f0*/  VIADD R0, R3, 0x43 ;  /* 0x0000004303007836 */ /* 0x000fe20000000000 */
[----:B------:R-:W-:Y:S01]  /*31900*/  ULDC UR6, c[0x0][0x248] ;  /* 0x0000920000067ab9 */ /* 0x000fe20000000800 */
[----:B------:R-:W-:Y:S01]  /*31910*/  ULDC UR4, c[0x0][0x22c] ;  /* 0x00008b0000047ab9 */ /* 0x000fe20000000800 */
[----:B-1----:R-:W-:Y:S01]  /*31920*/  VIADD R89, R87, UR6 ;  /* 0x0000000657597c36 */ /* 0x002fe20008000000 */
[----:B------:R-:W-:Y:S01]  /*31930*/  ULDC UR6, c[0x0][0x22c] ;  /* 0x00008b0000067ab9 */ /* 0x000fe20000000800 */
[----:B0-----:R-:W-:-:S02]  /*31940*/  LEA.HI.X.SX32 R85, R93, R248, 0x1, P4 ;  /* 0x000000f85d557211 */ /* 0x001fc400020f0eff */
[----:B------:R-:W-:Y:S02]  /*31950*/  LEA R86, P4, R87, R2, 0x1 ;  /* 0x0000000257567211 */ /* 0x000fe400078808ff */
[----:B------:R-:W-:Y:S01]  /*31960*/  PRMT R77, R79, 0x7632, R77 ;  /* 0x000076324f4d7816 */ /* 0x000fe2000000004d */
[----:B------:R-:W-:Y:S01]  /*31970*/  @P5 STG.E.U16 desc[UR56][R84.64], R79 ;  /* 0x0000004f54005986 */ /* 0x000fe2000c101538 */
[----:B------:R-:W-:Y:S02]  /*31980*/  LEA.HI.X.SX32 R87, R87, R248, 0x1, P4 ;  /* 0x000000f857577211 */ /* 0x000fe400020f0eff */
[----:B------:R-:W-:Y:S01]  /*31990*/  ISETP.LT.AND P5, PT, R0, UR4, !P0 ;  /* 0x0000000400007c0c */ /* 0x000fe2000c7a1270 */
[----:B------:R-:W-:Y:S01]  /*319a0*/  VIADD R0, R3, 0x44 ;  /* 0x0000004403007836 */ /* 0x000fe20000000000 */
[----:B------:R-:W-:Y:S01]  /*319b0*/  LEA R76, P4, R89, R2, 0x1 ;  /* 0x00000002594c7211 */ /* 0x000fe200078808ff */
[----:B------:R-:W-:Y:S01]  /*319c0*/  ULDC UR4, c[0x0][0x22c] ;  /* 0x00008b0000047ab9 */ /* 0x000fe20000000800 */
[----:B------:R0:W-:Y:S02]  /*319d0*/  @P1 STG.E.U16 desc[UR56][R86.64], R77 ;  /* 0x0000004d56001986 */ /* 0x0001e4000c101538 */
[----:B------:R-:W-:Y:S01]  /*319e0*/  ISETP.LT.AND P1, PT, R0, UR4, !P0 ;  /* 0x0000000400007c0c */ /* 0x000fe2000c721270 */
[----:B------:R-:W-:Y:S01]  /*319f0*/  ULDC UR4, c[0x0][0x248] ;  /* 0x0000920000047ab9 */ /* 0x000fe20000000800 */
[----:B------:R-:W-:Y:S01]  /*31a00*/  VIADD R0, R3, 0x45 ;  /* 0x0000004503007836 */ /* 0x000fe20000000000 */
[C---:B0-----:R-:W-:Y:S01]  /*31a10*/  LEA.HI.X.SX32 R77, R89.reuse, R248, 0x1, P4 ;  /* 0x000000f8594d7211 */ /* 0x041fe200020f0eff */
[----:B------:R-:W-:Y:S01]  /*31a20*/  VIADD R89, R89, UR4 ;  /* 0x0000000459597c36 */ /* 0x000fe20008000000 */
[----:B------:R-:W-:-:S03]  /*31a30*/  ULDC UR4, c[0x0][0x22c] ;  /* 0x00008b0000047ab9 */ /* 0x000fc60000000800 */
[----:B------:R0:W-:Y:S01]  /*31a40*/  @P3 STG.E.U16 desc[UR56][R76.64], R80 ;  /* 0x000000504c003986 */ /* 0x0001e2000c101538 */
[C---:B------:R-:W-:Y:S02]  /*31a50*/  LEA R78, P3, R89.reuse, R2, 0x1 ;  /* 0x00000002594e7211 */ /* 0x040fe400078608ff */
[----:B------:R-:W-:Y:S01]  /*31a60*/  ISETP.LT.AND P4, PT, R0, UR4, !P0 ;  /* 0x0000000400007c0c */ /* 0x000fe2000c781270 */
[----:B------:R-:W-:Y:S01]  /*31a70*/  ULDC UR4, c[0x0][0x248] ;  /* 0x0000920000047ab9 */ /* 0x000fe20000000800 */
[C---:B------:R-:W-:Y:S01]  /*31a80*/  LEA.HI.X.SX32 R79, R89.reuse, R248, 0x1, P3 ;  /* 0x000000f8594f7211 */ /* 0x040fe200018f0eff */
[----:B------:R-:W-:Y:S01]  /*31a90*/  VIADD R89, R89, UR4 ;  /* 0x0000000459597c36 */ /* 0x000fe20008000000 */
[----:B------:R-:W-:Y:S01]  /*31aa0*/  ULDC UR4, c[0x0][0x248] ;  /* 0x0000920000047ab9 */ /* 0x000fe20000000800 */
[----:B0-----:R-:W-:Y:S02]  /*31ab0*/  PRMT R77, R80, 0x7632, R77 ;  /* 0x00007632504d7816 */ /* 0x001fe4000000004d */
[----:B------:R-:W-:Y:S01]  /*31ac0*/  VIADD R85, R89, UR4 ;  /* 0x0000000459557c36 */ /* 0x000fe20008000000 */
[----:B------:R-:W-:-:S02]  /*31ad0*/  ULDC UR4, c[0x0][0x248] ;  /* 0x0000920000047ab9 */ /* 0x000fc40000000800 */
[----:B------:R0:W-:Y:S01]  /*31ae0*/  @P2 STG.E.U16 desc[UR56][R78.64], R77 ;  /* 0x0000004d4e002986 */ /* 0x0001e2000c101538 */
[----:B------:R-:W-:Y:S01]  /*31af0*/  LEA R76, P2, R89, R2, 0x1 ;  /* 0x00000002594c7211 */ /* 0x000fe200078408ff */
[----:B------:R-:W-:Y:S02]  /*31b00*/  VIADD R0, R3, 0x46 ;  /* 0x0000004603007836 */ /* 0x000fe40000000000 */
[----:B------:R-:W-:Y:S01]  /*31b10*/  VIADD R87, R85, UR4 ;  /* 0x0000000455577c36 */ /* 0x000fe20008000000 */
        /* <DEDUP_REMOVED lines=17> */
[----:B------:R-:W-:Y:S01]  /*31c30*/  ULDC UR4, c[0x0][0x248] ;  /* 0x0000920000047ab9 */ /* 0x000fe20000000800 */
[----:B------:R-:W-:Y:S01]  /*31c40*/  VIADD R0, R3, 0x49 ;  /* 0x0000004903007836 */ /* 0x000fe20000000000 */
[----:B------:R0:W-:Y:S01]  /*31c50*/  @P1 STG.E.U16 desc[UR56][R78.64], R82 ;  /* 0x000000524e001986 */ /* 0x0001e2000c101538 */
[C---:B------:R-:W-:Y:S01]  /*31c60*/  LEA R76, P1, R87.reuse, R2, 0x1 ;  /* 0x00000002574c7211 */ /* 0x040fe200078208ff */
[C---:B------:R-:W-:Y:S01]  /*31c70*/  VIADD R85, R87.reuse, UR4 ;  /* 0x0000000457557c36 */ /* 0x040fe20008000000 */
[----:B------:R-:W-:Y:S01]  /*31c80*/  ULDC UR6, c[0x0][0x22c] ;  /* 0x00008b0000067ab9 */ /* 0x000fe20000000800 */
[----:B------:R-:W-:Y:S01]  /*31c90*/  ULDC UR4, c[0x0][0x22c] ;  /* 0x00008b0000047ab9 */ /* 0x000fe20000000800 */
[----:B------:R-:W-:-:S02]  /*31ca0*/  LEA.HI.X.SX32 R77, R87, R248, 0x1, P1 ;  /* 0x000000f8574d7211 */ /* 0x000fc400008f0eff */
[----:B------:R-:W-:Y:S01]  /*31cb0*/  ISETP.LT.AND P1, PT, R0, UR6, !P0 ;  /* 0x0000000600007c0c */ /* 0x000fe2000c721270 */
[----:B------:R-:W-:Y:S01]  /*31cc0*/  VIADD R0, R3, 0x4a ;  /* 0x0000004a03007836 */ /* 0x000fe20000000000 */
[----:B------:R-:W-:Y:S01]  /*31cd0*/  LEA R80, P5, R85, R2, 0x1 ;  /* 0x0000000255507211 */ /* 0x000fe200078a08ff */
[----:B------:R-:W-:-:S03]  /*31ce0*/  ULDC UR6, c[0x0][0x22c] ;  /* 0x00008b0000067ab9 */ /* 0x000fc60000000800 */
[C---:B------:R-:W-:Y:S02]  /*31cf0*/  LEA.HI.X.SX32 R81, R85.reuse, R248, 0x1, P5 ;  /* 0x000000f855517211 */ /* 0x040fe400028f0eff */
[----:B------:R-:W-:Y:S01]  /*31d00*/  ISETP.LT.AND P5, PT, R0, UR4, !P0 ;  /* 0x0000000400007c0c */ /* 0x000fe2000c7a1270 */
[----:B------:R-:W-:Y:S01]  /*31d10*/  ULDC UR4, c[0x0][0x248] ;  /* 0x0000920000047ab9 */ /* 0x000fe20000000800 */
[----:B0-----:R-:W-:Y:S01]  /*31d20*/  PRMT R79, R82, 0x7632, R79 ;  /* 0x00007632524f7816 */ /* 0x001fe2000000004f */
[----:B------:R-:W-:Y:S01]  /*31d30*/  VIADD R85, R85, UR4 ;  /* 0x0000000455557c36 */ /* 0x000fe20008000000 */
[----:B------:R-:W-:Y:S01]  /*31d40*/  ULDC UR4, c[0x0][0x22c] ;  /* 0x00008b0000047ab9 */ /* 0x000fe20000000800 */
[----:B------:R-:W-:Y:S02]  /*31d50*/  VIADD R0, R3, 0x4b ;  /* 0x0000004b03007836 */ /* 0x000fe40000000000 */
[----:B------:R0:W-:Y:S04]  /*31d60*/  @P4 STG.E.U16 desc[UR56][R76.64], R79 ;  /* 0x0000004f4c004986 */ /* 0x0001e8000c101538 */
[----:B------:R1:W-:Y:S01]  /*31d70*/  @P3 STG.E.U16 desc[UR56][R80.64], R83 ;  /* 0x0000005350003986 */ /* 0x0003e2000c101538 */
[----:B------:R-:W-:-:S02]  /*31d80*/  LEA R78, P3, R85, R2, 0x1 ;  /* 0x00000002554e7211 */ /* 0x000fc400078608ff */
        /* <DEDUP_REMOVED lines=15> */
[----:B------:R-:W-:Y:S01]  /*31e80*/  PRMT R79, R60, 0x7632, R79 ;  /* 0x000076323c4f7816 */ /* 0x000fe2000000004f */
[----:B------:R-:W-:Y:S01]  /*31e90*/  @P6 STG.E.U16 desc[UR56][R76.64], R60 ;  /* 0x0000003c4c006986 */ /* 0x000fe2000c101538 */
[----:B------:R-:W-:Y:S02]  /*31ea0*/  LEA.HI.X.SX32 R81, R81, R248, 0x1, P2 ;  /* 0x000000f851517211 */ /* 0x000fe400010f0eff */
[----:B------:R-:W-:Y:S01]  /*31eb0*/  ISETP.LT.AND P3, PT, R0, UR6, !P0 ;  /* 0x0000000600007c0c */ /* 0x000fe2000c761270 */
[----:B------:R-:W-:Y:S01]  /*31ec0*/  VIADD R0, R3, 0x4d ;  /* 0x0000004d03007836 */ /* 0x000fe20000000000 */
[----:B------:R-:W-:Y:S01]  /*31ed0*/  LEA R78, P6, R83, R2, 0x1 ;  /* 0x00000002534e7211 */ /* 0x000fe200078c08ff */
[----:B------:R0:W-:Y:S01]  /*31ee0*/  @P1 STG.E.U16 desc[UR56][R80.64], R79 ;  /* 0x0000004f50001986 */ /* 0x0001e2000c101538 */
[----:B------:R-:W-:Y:S02]  /*31ef0*/  ULDC UR6, c[0x0][0x22c] ;  /* 0x00008b0000067ab9 */ /* 0x000fe40000000800 */
[----:B------:R-:W-:Y:S01]  /*31f00*/  ISETP.LT.AND P2, PT, R0, UR6, !P0 ;  /* 0x0000000600007c0c */ /* 0x000fe2000c741270 */
[----:B------:R-:W-:Y:S01]  /*31f10*/  VIADD R0, R3, 0x4e ;  /* 0x0000004e03007836 */ /* 0x000fe20000000000 */
[----:B------:R-:W-:Y:S01]  /*31f20*/  ULDC UR6, c[0x0][0x22c] ;  /* 0x00008b0000067ab9 */ /* 0x000fe20000000800 */
[C---:B0-----:R-:W-:Y:S01]  /*31f30*/  LEA.HI.X.SX32 R79, R83.reuse, R248, 0x1, P6 ;  /* 0x000000f8534f7211 */ /* 0x041fe200030f0eff */
[----:B------:R-:W-:Y:S01]  /*31f40*/  VIADD R83, R83, UR4 ;  /* 0x0000000453537c36 */ /* 0x000fe20008000000 */
[----:B------:R-:W-:-:S03]  /*31f50*/  ULDC UR4, c[0x0][0x248] ;  /* 0x0000920000047ab9 */ /* 0x000fc60000000800 */
[C---:B------:R-:W-:Y:S01]  /*31f60*/  VIADD R81, R83.reuse, UR4 ;  /* 0x0000000453517c36 */ /* 0x040fe20008000000 */
[----:B------:R-:W-:Y:S01]  /*31f70*/  ULDC UR4, c[0x0][0x248] ;  /* 0x0000920000047ab9 */ /* 0x000fe20000000800 */
[----:B------:R-:W-:Y:S01]  /*31f80*/  ISETP.LT.AND P1, PT, R0, UR6, !P0 ;  /* 0x0000000600007c0c */ /* 0x000fe2000c721270 */
[----:B------:R0:W-:Y:S01]  /*31f90*/  @P5 STG.E.U16 desc[UR56][R78.64], R61 ;  /* 0x0000003d4e005986 */ /* 0x0001e2000c101538 */
[----:B------:R-:W-:Y:S01]  /*31fa0*/  LEA R76, P5, R83, R2, 0x1 ;  /* 0x00000002534c7211 */ /* 0x000fe200078a08ff */
[----:B------:R-:W-:Y:S01]  /*31fb0*/  VIADD R0, R3, 0x4f ;  /* 0x0000004f03007836 */ /* 0x000fe20000000000 */
[----:B------:R-:W-:Y:S01]  /*31fc0*/  ULDC UR6, c[0x0][0x22c] ;  /* 0x00008b0000067ab9 */ /* 0x000fe20000000800 */
[----:B------:R-:W-:Y:S01]  /*31fd0*/  VIADD R85, R81, UR4 ;  /* 0x0000000451557c36 */ /* 0x000fe20008000000 */
[----:B------:R-:W-:Y:S01]  /*31fe0*/  ULDC UR4, c[0x0][0x248] ;  /* 0x0000920000047ab9 */ /* 0x000fe20000000800 */
[----:B------:R-:W-:Y:S02]  /*31ff0*/  LEA.HI.X.SX32 R77, R83, R248, 0x1, P5 ;  /* 0x000000f8534d7211 */ /* 0x000fe400028f0eff */
[----:B------:R-:W-:Y:S01]  /*32000*/  VIADD R87, R85, UR4 ;  /* 0x0000000455577c36 */ /* 0x000fe20008000000 */
[----:B------:R-:W-:Y:S01]  /*32010*/  ISETP.LT.AND P5, PT, R0, UR6, !P0 ;  /* 0x0000000600007c0c */ /* 0x000fe2000c7a1270 */
[----:B------:R-:W-:Y:S01]  /*32020*/  ULDC UR6, c[0x0][0x248] ;  /* 0x0000920000067ab9 */ /* 0x000fe20000000800 */
[----:B------:R-:W-:Y:S01]  /*32030*/  PRMT R60, R61, 0x7632, R60 ;  /* 0x000076323d3c7816 */ /* 0x000fe2000000003c */
[----:B------:R-:W-:Y:S01]  /*32040*/  VIADD R89, R87, UR6 ;  /* 0x0000000657597c36 */ /* 0x000fe20008000000 */
[----:B------:R-:W-:Y:S01]  /*32050*/  ULDC UR4, c[0x0][0x248] ;  /* 0x0000920000047ab9 */ /* 0x000fe20000000800 */
[----:B------:R-:W-:Y:S01]  /*32060*/  VIADD R0, R3, 0x50 ;  /* 0x0000005003007836 */ /* 0x000fe20000000000 */
[----:B------:R-:W-:Y:S01]  /*32070*/  ULDC UR6, c[0x0][0x22c] ;  /* 0x00008b0000067ab9 */ /* 0x000fe20000000800 */
[----:B------:R-:W-:Y:S01]  /*32080*/  VIADD R91, R89, UR4 ;  /* 0x00000004595b7c36 */ /* 0x000fe20008000000 */
[----:B------:R-:W-:Y:S01]  /*32090*/  ULDC UR4, c[0x0][0x248] ;  /* 0x0000920000047ab9 */ /* 0x000fe20000000800 */
[----:B------:R1:W-:Y:S01]  /*320a0*/  @P4 STG.E.U16 desc[UR56][R76.64], R60 ;  /* 0x0000003c4c004986 */ /* 0x0003e2000c101538 */
[----:B0-----:R-:W-:Y:S01]  /*320b0*/  LEA R78, P4, R81, R2, 0x1 ;  /* 0x00000002514e7211 */ /* 0x001fe200078808ff */
[----:B------:R-:W-:Y:S01]  /*320c0*/  VIADD R61, R91, UR4 ;  /* 0x000000045b3d7c36 */ /* 0x000fe20008000000 */
[----:B------:R-:W-:-:S02]  /*320d0*/  ULDC UR4, c[0x0][0x248] ;  /* 0x0000920000047ab9 */ /* 0x000fc40000000800 */
[----:B------:R-:W-:Y:S01]  /*320e0*/  LEA.HI.X.SX32 R79, R81, R248, 0x1, P4 ;  /* 0x000000f8514f7211 */ /* 0x000fe200020f0eff */
[----:B------:R-:W-:Y:S01]  /*320f0*/  VIADD R83, R61, UR4 ;  /* 0x000000043d537c36 */ /* 0x000fe20008000000 */
[----:B------:R-:W-:Y:S01]  /*32100*/  ULDC UR4, c[0x0][0x248] ;  /* 0x0000920000047ab9 */ /* 0x000fe20000000800 */
[----:B------:R-:W-:Y:S02]  /*32110*/  ISETP.LT.AND P4, PT, R0, UR7, !P0 ;  /* 0x0000000700007c0c */ /* 0x000fe4000c781270 */
[----:B------:R-:W-:Y:S01]  /*32120*/  VIADD R81, R83, UR4 ;  /* 0x0000000453517c36 */ /* 0x000fe20008000000 */
[----:B------:R0:W-:Y:S01]  /*32130*/  @P3 STG.E.U16 desc[UR56][R78.64], R62 ;  /* 0x0000003e4e003986 */ /* 0x0001e2000c101538 */
[----:B-1----:R-:W-:Y:S01]  /*32140*/  LEA R76, P3, R85, R2, 0x1 ;  /* 0x00000002554c7211 */ /* 0x002fe200078608ff */
[C---:B------:R-:W-:Y:S01]  /*32150*/  VIADD R0, R3.reuse, 0x51 ;  /* 0x0000005103007836 */ /* 0x040fe20000000000 */
[----:B------:R-:W-:Y:S01]  /*32160*/  ULDC UR4, c[0x0][0x248] ;  /* 0x0000920000047ab9 */ /* 0x000fe20000000800 */
[----:B------:R-:W-:Y:S01]  /*32170*/  PRMT R80, R62, 0x7632, R80 ;  /* 0x000076323e507816 */ /* 0x000fe20000000050 */
[----:B------:R-:W-:Y:S01]  /*32180*/  VIADD R60, R3, 0x52 ;  /* 0x00000052033c7836 */ /* 0x000fe20000000000 */
[----:B------:R-:W-:Y:S01]  /*32190*/  LEA.HI.X.SX32 R77, R85, R248, 0x1, P3 ;  /* 0x000000f8554d7211 */ /* 0x000fe200018f0eff */
[----:B------:R-:W-:Y:S01]  /*321a0*/  VIADD R102, R3, 0x59 ;  /* 0x0000005903667836 */ /* 0x000fe20000000000 */
[----:B------:R-:W-:Y:S01]  /*321b0*/  ISETP.LT.AND P3, PT, R0, UR6, !P0 ;  /* 0x0000000600007c0c */ /* 0x000fe2000c761270 */
[----:B------:R-:W-:Y:S01]  /*321c0*/  ULDC UR6, c[0x0][0x22c] ;  /* 0x00008b0000067ab9 */ /* 0x000fe20000000800 */
[----:B------:R-:W-:Y:S01]  /*321d0*/  LEA R84, P6, R87, R2, 0x1 ;  /* 0x0000000257547211 */ /* 0x000fe200078c08ff */
[----:B------:R-:W-:Y:S01]  /*321e0*/  ULDC UR7, c[0x0][0x248] ;  /* 0x0000920000077ab9 */ /* 0x000fe20000000800 */
[----:B0-----:R-:W-:Y:S01]  /*321f0*/  VIADD R79, R81, UR4 ;  /* 0x00000004514f7c36 */ /* 0x001fe20008000000 */
[----:B------:R-:W-:-:S03]  /*32200*/  ULDC UR4, c[0x0][0x248] ;  /* 0x0000920000047ab9 */ /* 0x000fc60000000800 */
[----:B------:R-:W-:Y:S01]  /*32210*/  VIADD R0, R79, UR4 ;  /* 0x000000044f007c36 */ /* 0x000fe20008000000 */
[----:B------:R-:W-:-:S03]  /*32220*/  ULDC UR4, c[0x0][0x248] ;  /* 0x0000920000047ab9 */ /* 0x000fc60000000800 */
[----:B------:R-:W-:Y:S01]  /*32230*/  VIADD R101, R0, UR4 ;  /* 0x0000000400657c36 */ /* 0x000fe20008000000 */
[----:B------:R-:W-:-:S03]  /*32240*/  ULDC UR4, c[0x0][0x248] ;  /* 0x0000920000047ab9 */ /* 0x000fc60000000800 */
[----:B------:R-:W-:Y:S01]  /*32250*/  VIADD R100, R101, UR4 ;  /* 0x0000000465647c36 */ /* 0x000fe20008000000 */
[----:B------:R-:W-:Y:S01]  /*32260*/  ULDC UR4, c[0x0][0x248] ;  /* 0x0000920000047ab9 */ /* 0x000fe20000000800 */
[----:B------:R0:W-:Y:S01]  /*32270*/  @P2 STG.E.U16 desc[UR56][R76.64], R80 ;  /* 0x000000504c002986 */ /* 0x0001e2000c101538 */
[----:B------:R-:W-:Y:S01]  /*32280*/  ISETP.LT.AND P2, PT, R60, UR6, !P0 ;  /* 0x000000063c007c0c */ /* 0x000fe2000c741270 */
[----:B------:R-:W-:Y:S01]  /*32290*/  VIADD R99, R100, UR4 ;  /* 0x0000000464637c36 */ /* 0x000fe20008000000 */
[----:B------:R-:W-:Y:S01]  /*322a0*/  LEA.HI.X.SX32 R85, R87, R248, 0x1, P6 ;  /* 0x000000f857557211 */ /* 0x000fe200030f0eff */
[----:B------:R-:W-:Y:S01]  /*322b0*/  ULDC UR6, c[0x0][0x248] ;  /* 0x0000920000067ab9 */ /* 0x000fe20000000800 */
[----:B------:R-:W-:Y:S01]  /*322c0*/  ULDC UR4, c[0x0][0x248] ;  /* 0x0000920000047ab9 */ /* 0x000fe20000000800 */
[----:B------:R-:W-:Y:S01]  /*322d0*/  VIADD R98, R99, UR6 ;  /* 0x0000000663627c36 */ /* 0x000fe20008000000 */
[----:B------:R-:W-:Y:S01]  /*322e0*/  ULDC UR6, c[0x0][0x248] ;  /* 0x0000920000067ab9 */ /* 0x000fe20000000800 */
[----:B------:R1:W-:Y:S01]  /*322f0*/  @P1 STG.E.U16 desc[UR56][R84.64], R63 ;  /* 0x0000003f54001986 */ /* 0x0003e2000c101538 */
[----:B------:R-:W-:-:S02]  /*32300*/  VIADD R60, R3, 0x53 ;  /* 0x00000053033c7836 */ /* 0x000fc40000000000 */
[----:B------:R-:W-:Y:S01]  /*32310*/  VIADD R97, R98, UR4 ;  /* 0x0000000462617c36 */ /* 0x000fe20008000000 */
[----:B0-----:R-:W-:Y:S01]  /*32320*/  LEA R76, P1, R89, R2, 0x1 ;  /* 0x00000002594c7211 */ /* 0x001fe200078208ff */
[----:B------:R-:W-:Y:S02]  /*32330*/  ULDC UR4, c[0x0][0x22c] ;  /* 0x00008b0000047ab9 */ /* 0x000fe40000000800 */
[----:B------:R-:W-:Y:S01]  /*32340*/  VIADD R96, R97, UR6 ;  /* 0x0000000661607c36 */ /* 0x000fe20008000000 */
[----:B------:R-:W-:Y:S01]  /*32350*/  LEA.HI.X.SX32 R77, R89, R248, 0x1, P1 ;  /* 0x000000f8594d7211 */ /* 0x000fe200008f0eff */
[----:B------:R-:W-:Y:S01]  /*32360*/  ULDC UR6, c[0x0][0x22c] ;  /* 0x00008b0000067ab9 */ /* 0x000fe20000000800 */
[----:B------:R-:W-:Y:S01]  /*32370*/  ISETP.LT.AND P1, PT, R60, UR4, !P0 ;  /* 0x000000043c007c0c */ /* 0x000fe2000c721270 */
[----:B------:R-:W-:Y:S01]  /*32380*/  ULDC UR4, c[0x0][0x248] ;  /* 0x0000920000047ab9 */ /* 0x000fe20000000800 */
[----:B------:R-:W-:Y:S01]  /*32390*/  PRMT R78, R63, 0x7632, R78 ;  /* 0x000076323f4e7816 */ /* 0x000fe2000000004e */
[----:B------:R-:W-:Y:S01]  /*323a0*/  VIADD R95, R96, UR4 ;  /* 0x00000004605f7c36 */ /* 0x000fe20008000000 */
[----:B------:R-:W-:-:S03]  /*323b0*/  ULDC UR4, c[0x0][0x248] ;  /* 0x0000920000047ab9 */ /* 0x000fc60000000800 */
[----:B------:R-:W-:Y:S01]  /*323c0*/  VIADD R94, R95, UR4 ;  /* 0x000000045f5e7c36 */ /* 0x000fe20008000000 */
[----:B------:R0:W-:Y:S01]  /*323d0*/  @P5 STG.E.U16 desc[UR56][R76.64], R78 ;  /* 0x0000004e4c005986 */ /* 0x0001e2000c101538 */
[----:B------:R-:W-:Y:S01]  /*323e0*/  ULDC UR4, c[0x0][0x248] ;  /* 0x0000920000047ab9 */ /* 0x000fe20000000800 */
[C---:B------:R-:W-:Y:S01]  /*323f0*/  LEA R62, P5, R91.reuse, R2, 0x1 ;  /* 0x000000025b3e7211 */ /* 0x040fe200078a08ff */
[----:B------:R-:W-:Y:S01]  /*32400*/  VIADD R93, R94, UR4 ;  /* 0x000000045e5d7c36 */ /* 0x000fe20008000000 */
[----:B------:R-:W-:Y:S02]  /*32410*/  ULDC UR4, c[0x0][0x248] ;  /* 0x0000920000047ab9 */ /* 0x000fe40000000800 */
[----:B-1----:R-:W-:Y:S01]  /*32420*/  LEA.HI.X.SX32 R63, R91, R248, 0x1, P5 ;  /* 0x000000f85b3f7211 */ /* 0x002fe200028f0eff */
[----:B------:R-:W-:Y:S01]  /*32430*/  VIADD R91, R93, UR4 ;  /* 0x000000045d5b7c36 */ /* 0x000fe20008000000 */
[----:B------:R-:W-:Y:S01]  /*32440*/  ULDC UR4, c[0x0][0x248] ;  /* 0x0000920000047ab9 */ /* 0x000fe20000000800 */
[----:B------:R-:W-:-:S02]  /*32450*/  VIADD R60, R3, 0x54 ;  /* 0x00000054033c7836 */ /* 0x000fc40000000000 */
[----:B------:R-:W-:Y:S01]  /*32460*/  VIADD R92, R91, UR4 ;  /* 0x000000045b5c7c36 */ /* 0x000fe20008000000 */
[----:B------:R-:W-:Y:S02]  /*32470*/  ULDC UR4, c[0x0][0x248] ;  /* 0x0000920000047ab9 */ /* 0x000fe40000000800 */
[----:B------:R-:W-:Y:S01]  /*32480*/  ISETP.LT.AND P5, PT, R60, UR6, !P0 ;  /* 0x000000063c007c0c */ /* 0x000fe2000c7a1270 */
[----:B------:R-:W-:Y:S01]  /*32490*/  VIADD R60, R92, UR4 ;  /* 0x000000045c3c7c36 */ /* 0x000fe20008000000 */
[----:B------:R-:W-:Y:S01]  /*324a0*/  ULDC UR4, c[0x0][0x248] ;  /* 0x0000920000047ab9 */ /* 0x000fe20000000800 */
[----:B------:R1:W-:Y:S01]  /*324b0*/  @P4 STG.E.U16 desc[UR56][R62.64], R68 ;  /* 0x000000443e004986 */ /* 0x0003e2000c101538 */
[----:B------:R-:W-:Y:S01]  /*324c0*/  PRMT R80, R68, 0x7632, R80 ;  /* 0x0000763244507816 */ /* 0x000fe20000000050 */
[----:B------:R-:W-:Y:S01]  /*324d0*/  VIADD R90, R60, UR4 ;  /* 0x000000043c5a7c36 */ /* 0x000fe20008000000 */
[----:B0-----:R-:W-:Y:S01]  /*324e0*/  LEA R76, P4, R61, R2, 0x1 ;  /* 0x000000023d4c7211 */ /* 0x001fe200078808ff */
[----:B------:R-:W-:Y:S01]  /*324f0*/  ULDC UR4, c[0x0][0x248] ;  /* 0x0000920000047ab9 */ /* 0x000fe20000000800 */
[----:B------:R-:W-:Y:S01]  /*32500*/  VIADD R78, R3, 0x55 ;  /* 0x00000055034e7836 */ /* 0x000fe20000000000 */
[----:B------:R-:W-:Y:S01]  /*32510*/  ULDC UR6, c[0x0][0x22c] ;  /* 0x00008b0000067ab9 */ /* 0x000fe20000000800 */
[----:B------:R-:W-:Y:S01]  /*32520*/  LEA.HI.X.SX32 R77, R61, R248, 0x1, P4 ;  /* 0x000000f83d4d7211 */ /* 0x000fe200020f0eff */
[----:B-1----:R-:W-:Y:S01]  /*32530*/  VIADD R62, R90, UR4 ;  /* 0x000000045a3e7c36 */ /* 0x002fe20008000000 */
[----:B------:R-:W-:-:S03]  /*32540*/  ULDC UR4, c[0x0][0x248] ;  /* 0x0000920000047ab9 */ /* 0x000fc60000000800 */
[----:B------:R-:W-:Y:S01]  /*32550*/  VIADD R61, R62, UR4 ;  /* 0x000000043e3d7c36 */ /* 0x000fe20008000000 */
[----:B------:R-:W-:Y:S01]  /*32560*/  ULDC UR4, c[0x0][0x248] ;  /* 0x0000920000047ab9 */ /* 0x000fe20000000800 */
[----:B------:R0:W-:Y:S01]  /*32570*/  @P3 STG.E.U16 desc[UR56][R76.64], R80 ;  /* 0x000000504c003986 */ /* 0x0001e2000c101538 */
[----:B------:R-:W-:Y:S01]  /*32580*/  VIADD R68, R3, 0x56 ;  /* 0x0000005603447836 */ /* 0x000fe20000000000 */
[----:B------:R-:W-:Y:S01]  /*32590*/  ISETP.LT.AND P4, PT, R78, UR6, !P0 ;  /* 0x000000064e007c0c */ /* 0x000fe2000c781270 */
[----:B------:R-:W-:Y:S01]  /*325a0*/  VIADD R63, R61, UR4 ;  /* 0x000000043d3f7c36 */ /* 0x000fe20008000000 */
[----:B------:R-:W-:Y:S01]  /*325b0*/  ULDC UR6, c[0x0][0x248] ;  /* 0x0000920000067ab9 */ /* 0x000fe20000000800 */
[----:B------:R-:W-:Y:S02]  /*325c0*/  ULDC UR4, c[0x0][0x22c] ;  /* 0x00008b0000047ab9 */ /* 0x000fe40000000800 */
[----:B------:R-:W-:Y:S01]  /*325d0*/  VIADD R87, R63, UR6 ;  /* 0x000000063f577c36 */ /* 0x000fe20008000000 */
[----:B------:R-:W-:Y:S01]  /*325e0*/  ULDC UR6, c[0x0][0x248] ;  /* 0x0000920000067ab9 */ /* 0x000fe20000000800 */
[----:B0-----:R-:W-:-:S04]  /*325f0*/  LEA R76, P3, R83, R2, 0x1 ;  /* 0x00000002534c7211 */ /* 0x001fc800078608ff */
[----:B------:R-:W-:Y:S02]  /*32600*/  LEA.HI.X.SX32 R77, R83, R248, 0x1, P3 ;  /* 0x000000f8534d7211 */ /* 0x000fe400018f0eff */
[----:B------:R-:W-:Y:S01]  /*32610*/  ISETP.LT.AND P3, PT, R68, UR4, !P0 ;  /* 0x0000000444007c0c */ /* 0x000fe2000c761270 */
[----:B------:R-:W-:Y:S02]  /*32620*/  ULDC UR4, c[0x0][0x248] ;  /* 0x0000920000047ab9 */ /* 0x000fe40000000800 */
[----:B------:R-:W-:Y:S01]  /*32630*/  VIADD R85, R87, UR4 ;  /* 0x0000000457557c36 */ /* 0x000fe20008000000 */
[----:B------:R-:W-:-:S03]  /*32640*/  ULDC UR4, c[0x0][0x248] ;  /* 0x0000920000047ab9 */ /* 0x000fc60000000800 */
[----:B------:R-:W-:Y:S01]  /*32650*/  VIADD R86, R85, UR4 ;  /* 0x0000000455567c36 */ /* 0x000fe20008000000 */
[----:B------:R-:W-:Y:S01]  /*32660*/  ULDC UR4, c[0x0][0x248] ;  /* 0x0000920000047ab9 */ /* 0x000fe20000000800 */
[----:B------:R0:W-:Y:S01]  /*32670*/  @P2 STG.E.U16 desc[UR56][R76.64], R69 ;  /* 0x000000454c002986 */ /* 0x0001e2000c101538 */
[----:B------:R-:W-:Y:S02]  /*32680*/  VIADD R78, R3, 0x57 ;  /* 0x00000057034e7836 */ /* 0x000fe40000000000 */
[----:B------:R-:W-:Y:S01]  /*32690*/  VIADD R84, R86, UR4 ;  /* 0x0000000456547c36 */ /* 0x000fe20008000000 */
[----:B------:R-:W-:-:S03]  /*326a0*/  ULDC UR4, c[0x0][0x22c] ;  /* 0x00008b0000047ab9 */ /* 0x000fc60000000800 */
[----:B------:R-:W-:Y:S01]  /*326b0*/  VIADD R68, R84, UR6 ;  /* 0x0000000654447c36 */ /* 0x000fe20008000000 */
[----:B------:R-:W-:Y:S01]  /*326c0*/  PRMT R80, R69, 0x7632, R80 ;  /* 0x0000763245507816 */ /* 0x000fe20000000050 */
        /* <DEDUP_REMOVED lines=9> */
[----:B------:R0:W-:Y:S02]  /*32760*/  @P1 STG.E.U16 desc[UR56][R76.64], R80 ;  /* 0x000000504c001986 */ /* 0x0001e4000c101538 */
[----:B------:R-:W-:Y:S01]  /*32770*/  VIADD R81, R83, UR4 ;  /* 0x0000000453517c36 */ /* 0x000fe20008000000 */
[----:B------:R-:W-:-:S03]  /*32780*/  ULDC UR4, c[0x0][0x248] ;  /* 0x0000920000047ab9 */ /* 0x000fc60000000800 */
[----:B------:R-:W-:Y:S01]  /*32790*/  VIADD R82, R81, UR4 ;  /* 0x0000000451527c36 */ /* 0x000fe20008000000 */
[----:B------:R-:W-:Y:S01]  /*327a0*/  ULDC UR4, c[0x0][0x248] ;  /* 0x0000920000047ab9 */ /* 0x000fe20000000800 */
[----:B0-----:R-:W-:Y:S01]  /*327b0*/  LEA R76, P1, R79, R2, 0x1 ;  /* 0x000000024f4c7211 */ /* 0x001fe200078208ff */
[----:B------:R-:W-:-:S03]  /*327c0*/  VIADD R78, R3, 0x58 ;  /* 0x00000058034e7836 */ /* 0x000fc60000000000 */
[----:B------:R-:W-:Y:S01]  /*327d0*/  LEA.HI.X.SX32 R77, R79, R248, 0x1, P1 ;  /* 0x000000f84f4d7211 */ /* 0x000fe200008f0eff */
[----:B------:R-:W-:Y:S01]  /*327e0*/  VIADD R79, R82, UR4 ;  /* 0x00000004524f7c36 */ /* 0x000fe20008000000 */
[----:B------:R-:W-:-:S03]  /*327f0*/  ULDC UR4, c[0x0][0x248] ;  /* 0x0000920000047ab9 */ /* 0x000fc60000000800 */
[----:B------:R-:W-:Y:S01]  /*32800*/  VIADD R80, R79, UR4 ;  /* 0x000000044f507c36 */ /* 0x000fe20008000000 */
[----:B------:R-:W-:Y:S01]  /*32810*/  ULDC UR4, c[0x0][0x248] ;  /* 0x0000920000047ab9 */ /* 0x000fe20000000800 */
[----:B------:R-:W-:Y:S01]  /*32820*/  ISETP.LT.AND P1, PT, R78, UR6, !P0 ;  /* 0x000000064e007c0c */ /* 0x000fe2000c721270 */
[----:B------:R0:W-:Y:S01]  /*32830*/  @P5 STG.E.U16 desc[UR56][R76.64], R70 ;  /* 0x000000464c005986 */ /* 0x0001e2000c101538 */
[----:B------:R-:W-:Y:S01]  /*32840*/  VIADD R78, R80, UR4 ;  /* 0x00000004504e7c36 */ /* 0x000fe20008000000 */
[----:B------:R-:W-:Y:S01]  /*32850*/  ULDC UR4, c[0x0][0x248] ;  /* 0x0000920000047ab9 */ /* 0x000fe20000000800 */
[----:B------:R-:W-:Y:S01]  /*32860*/  LEA R88, P5, R0, R2, 0x1 ;  /* 0x0000000200587211 */ /* 0x000fe200078a08ff */
[----:B------:R-:W-:Y:S01]  /*32870*/  ULDC UR6, c[0x0][0x22c] ;  /* 0x00008b0000067ab9 */ /* 0x000fe20000000800 */
[----:B------:R-:W-:Y:S02]  /*32880*/  PRMT R103, R70, 0x7632, R103 ;  /* 0x0000763246677816 */ /* 0x000fe40000000067 */
[----:B------:R-:W-:Y:S01]  /*32890*/  LEA.HI.X.SX32 R89, R0, R248, 0x1, P5 ;  /* 0x000000f800597211 */ /* 0x000fe200028f0eff */
[----:B0-----:R-:W-:Y:S01]  /*328a0*/  VIADD R77, R78, UR4 ;  /* 0x000000044e4d7c36 */ /* 0x001fe20008000000 */
[----:B------:R-:W-:Y:S01]  /*328b0*/  ULDC UR4, c[0x0][0x248] ;  /* 0x0000920000047ab9 */ /* 0x000fe20000000800 */
[----:B------:R-:W-:-:S02]  /*328c0*/  VIADD R0, R3, 0x5a ;  /* 0x0000005a03007836 */ /* 0x000fc40000000000 */
[----:B------:R-:W-:Y:S01]  /*328d0*/  VIADD R76, R77, UR4 ;  /* 0x000000044d4c7c36 */ /* 0x000fe20008000000 */
[----:B------:R-:W-:Y:S01]  /*328e0*/  ULDC UR4, c[0x0][0x248] ;  /* 0x0000920000047ab9 */ /* 0x000fe20000000800 */
[----:B------:R-:W-:Y:S01]  /*328f0*/  ISETP.LT.AND P5, PT, R102, UR6, !P0 ;  /* 0x0000000666007c0c */ /* 0x000fe2000c7a1270 */
[----:B------:R-:W-:Y:S01]  /*32900*/  ULDC UR6, c[0x0][0x22c] ;  /* 0x00008b0000067ab9 */ /* 0x000fe20000000800 */
[----:B------:R-:W-:Y:S01]  /*32910*/  VIADD R70, R76, UR4 ;  /* 0x000000044c467c36 */ /* 0x000fe20008000000 */
[----:B------:R0:W-:Y:S01]  /*32920*/  @P4 STG.E.U16 desc[UR56][R88.64], R103 ;  /* 0x0000006758004986 */ /* 0x0001e2000c101538 */
[----:B------:R-:W-:Y:S01]  /*32930*/  ULDC UR4, c[0x0][0x248] ;  /* 0x0000920000047ab9 */ /* 0x000fe20000000800 */
[----:B------:R-:W-:Y:S01]  /*32940*/  ISETP.LT.AND P4, PT, R0, UR6, !P0 ;  /* 0x0000000600007c0c */ /* 0x000fe2000c781270 */
[----:B------:R-:W-:Y:S01]  /*32950*/  VIADD R0, R70, UR4 ;  /* 0x0000000446007c36 */ /* 0x000fe20008000000 */
[----:B------:R-:W-:Y:S01]  /*32960*/  ULDC UR4, c[0x0][0x248] ;  /* 0x0000920000047ab9 */ /* 0x000fe20000000800 */
[----:B------:R-:W-:-:S02]  /*32970*/  ULDC UR6, c[0x0][0x248] ;  /* 0x0000920000067ab9 */ /* 0x000fc40000000800 */
[----:B------:R-:W-:Y:S01]  /*32980*/  VIADD R161, R0, UR4 ;  /* 0x0000000400a17c36 */ /* 0x000fe20008000000 */
[----:B------:R-:W-:Y:S01]  /*32990*/  ULDC UR4, c[0x0][0x248] ;  /* 0x0000920000047ab9 */ /* 0x000fe20000000800 */
[----:B0-----:R-:W-:Y:S02]  /*329a0*/  LEA R88, P6, R101, R2, 0x1 ;  /* 0x0000000265587211 */ /* 0x001fe400078c08ff */
[----:B------:R-:W-:Y:S01]  /*329b0*/  VIADD R126, R161, UR6 ;  /* 0x00000006a17e7c36 */ /* 0x000fe20008000000 */
[----:B------:R-:W-:Y:S01]  /*329c0*/  ULDC UR6, c[0x0][0x248] ;  /* 0x0000920000067ab9 */ /* 0x000fe20000000800 */
[----:B------:R-:W-:Y:S02]  /*329d0*/  LEA.HI.X.SX32 R89, R101, R248, 0x1, P6 ;  /* 0x000000f865597211 */ /* 0x000fe400030f0eff */
[----:B------:R-:W-:Y:S01]  /*329e0*/  VIADD R57, R126, UR4 ;  /* 0x000000047e397c36 */ /* 0x000fe20008000000 */
[----:B------:R-:W-:Y:S01]  /*329f0*/  ULDC UR4, c[0x0][0x22c] ;  /* 0x00008b0000047ab9 */ /* 0x000fe20000000800 */
[----:B------:R-:W-:Y:S01]  /*32a00*/  VIADD R102, R3, 0x5b ;  /* 0x0000005b03667836 */ /* 0x000fe20000000000 */
[----:B------:R0:W-:Y:S01]  /*32a10*/  @P3 STG.E.U16 desc[UR56][R88.64], R71 ;  /* 0x0000004758003986 */ /* 0x0001e2000c101538 */
        /* <DEDUP_REMOVED lines=10> */
[----:B------:R-:W-:-:S03]  /*32ac0*/  ULDC UR4, c[0x0][0x248] ;  /* 0x0000920000047ab9 */ /* 0x000fc60000000800 */
        /* <DEDUP_REMOVED lines=14> */
[----:B------:R0:W-:Y:S01]  /*32bb0*/  @P1 STG.E.U16 desc[UR56][R88.64], R64 ;  /* 0x0000004058001986 */ /* 0x0001e2000c101538 */
[----:B------:R-:W-:Y:S01]  /*32bc0*/  ISETP.LT.AND P2, PT, R71, UR6, !P0 ;  /* 0x0000000647007c0c */ /* 0x000fe2000c741270 */
[----:B------:R-:W-:Y:S01]  /*32bd0*/  VIADD R58, R59, UR4 ;  /* 0x000000043b3a7c36 */ /* 0x000fe20008000000 */
[----:B------:R-:W-:Y:S01]  /*32be0*/  PRMT R71, R64, 0x7632, R71 ;  /* 0x0000763240477816 */ /* 0x000fe20000000047 */
[----:B------:R-:W-:Y:S01]  /*32bf0*/  ULDC UR4, c[0x0][0x248] ;  /* 0x0000920000047ab9 */ /* 0x000fe20000000800 */
[----:B------:R-:W-:Y:S01]  /*32c00*/  ULDC UR6, c[0x0][0x22c] ;  /* 0x00008b0000067ab9 */ /* 0x000fe20000000800 */
[----:B------:R-:W-:Y:S01]  /*32c10*/  VIADD R158, R58, UR4 ;  /* 0x000000043a9e7c36 */ /* 0x000fe20008000000 */
[----:B------:R-:W-:Y:S01]  /*32c20*/  ULDC UR4, c[0x0][0x248] ;  /* 0x0000920000047ab9 */ /* 0x000fe20000000800 */
[----:B0-----:R-:W-:Y:S01]  /*32c30*/  LEA R88, P1, R98, R2, 0x1 ;  /* 0x0000000262587211 */ /* 0x001fe200078208ff */
[----:B------:R-:W-:-:S03]  /*32c40*/  VIADD R64, R3, 0x5d ;  /* 0x0000005d03407836 */ /* 0x000fc60000000000 */
[----:B------:R-:W-:Y:S01]  /*32c50*/  LEA.HI.X.SX32 R89, R98, R248, 0x1, P1 ;  /* 0x000000f862597211 */ /* 0x000fe200008f0eff */
[----:B------:R-:W-:Y:S01]  /*32c60*/  VIADD R130, R158, UR4 ;  /* 0x000000049e827c36 */ /* 0x000fe20008000000 */
[----:B------:R-:W-:Y:S01]  /*32c70*/  ISETP.LT.AND P1, PT, R64, UR6, !P0 ;  /* 0x0000000640007c0c */ /* 0x000fe2000c721270 */
[----:B------:R-:W-:Y:S01]  /*32c80*/  VIADD R64, R3, 0x5e ;  /* 0x0000005e03407836 */ /* 0x000fe20000000000 */
[----:B------:R-:W-:Y:S01]  /*32c90*/  ULDC UR6, c[0x0][0x248] ;  /* 0x0000920000067ab9 */ /* 0x000fe20000000800 */
[----:B------:R0:W-:Y:S01]  /*32ca0*/  @P5 STG.E.U16 desc[UR56][R88.64], R71 ;  /* 0x0000004758005986 */ /* 0x0001e2000c101538 */
[----:B------:R-:W-:Y:S01]  /*32cb0*/  ULDC UR4, c[0x0][0x22c] ;  /* 0x00008b0000047ab9 */ /* 0x000fe20000000800 */
        /* <DEDUP_REMOVED lines=12> */
[----:B------:R-:W-:Y:S01]  /*32d80*/  LEA R64, P4, R96, R2, 0x1 ;  /* 0x0000000260407211 */ /* 0x000fe200078808ff */
[----:B------:R-:W-:Y:S02]  /*32d90*/  ULDC UR4, c[0x0][0x248] ;  /* 0x0000920000047ab9 */ /* 0x000fe40000000800 */
[----:B------:R-:W-:Y:S01]  /*32da0*/  VIADD R45, R156, UR4 ;  /* 0x000000049c2d7c36 */ /* 0x000fe20008000000 */
[----:B------:R-:W-:Y:S01]  /*32db0*/  ULDC UR4, c[0x0][0x248] ;  /* 0x0000920000047ab9 */ /* 0x000fe20000000800 */
[----:B------:R-:W-:Y:S01]  /*32dc0*/  VIADD R71, R3, 0x6f ;  /* 0x0000006f03477836 */ /* 0x000fe20000000000 */
[----:B0-----:R-:W-:-:S02]  /*32dd0*/  PRMT R88, R65, 0x7632, R88 ;  /* 0x0000763241587816 */ /* 0x001fc40000000058 */
[----:B------:R-:W-:Y:S01]  /*32de0*/  LEA.HI.X.SX32 R65, R96, R248, 0x1, P4 ;  /* 0x000000f860417211 */ /* 0x000fe200020f0eff */
[----:B------:R-:W-:Y:S01]  /*32df0*/  VIADD R44, R45, UR4 ;  /* 0x000000042d2c7c36 */ /* 0x000fe20008000000 */
[----:B------:R-:W-:Y:S01]  /*32e00*/  ULDC UR4, c[0x0][0x248] ;  /* 0x0000920000047ab9 */ /* 0x000fe20000000800 */
[----:B------:R-:W-:Y:S01]  /*32e10*/  ISETP.LT.AND P4, PT, R71, UR5, !P0 ;  /* 0x0000000547007c0c */ /* 0x000fe2000c781270 */
[----:B------:R-:W-:Y:S01]  /*32e20*/  VIADD R71, R3, 0x6e ;  /* 0x0000006e03477836 */ /* 0x000fe20000000000 */
[----:B------:R0:W-:Y:S01]  /*32e30*/  @P3 STG.E.U16 desc[UR56][R64.64], R88 ;  /* 0x0000005840003986 */ /* 0x0001e2000c101538 */
        /* <DEDUP_REMOVED lines=14> */
[----:B------:R-:W-:Y:S01]  /*32f20*/  PRMT R71, R66, 0x7632, R71 ;  /* 0x0000763242477816 */ /* 0x000fe20000000047 */
[----:B------:R-:W-:Y:S01]  /*32f30*/  VIADD R153, R46, UR4 ;  /* 0x000000042e997c36 */ /* 0x000fe20008000000 */
[----:B------:R-:W-:-:S03]  /*32f40*/  ULDC UR4, c[0x0][0x22c] ;  /* 0x00008b0000047ab9 */ /* 0x000fc60000000800 */
[----:B------:R-:W-:Y:S01]  /*32f50*/  VIADD R152, R153, UR5 ;  /* 0x0000000599987c36 */ /* 0x000fe20008000000 */
[----:B------:R-:W-:Y:S01]  /*32f60*/  ULDC UR5, c[0x0][0x22c] ;  /* 0x00008b0000057ab9 */ /* 0x000fe20000000800 */
[----:B0-----:R-:W-:Y:S01]  /*32f70*/  LEA R64, P2, R94, R2, 0x1 ;  /* 0x000000025e407211 */ /* 0x001fe200078408ff */
[----:B------:R-:W-:-:S03]  /*32f80*/  VIADD R66, R3, 0x6d ;  /* 0x0000006d03427836 */ /* 0x000fc60000000000 */
        /* <DEDUP_REMOVED lines=32> */
[----:B------:R0:W-:Y:S01]  /*33190*/  @P5 STG.E.U16 desc[UR56][R64.64], R67 ;  /* 0x0000004340005986 */ /* 0x0001e2000c101538 */
[----:B------:R-:W-:Y:S02]  /*331a0*/  ULDC UR8, c[0x0][0x248] ;  /* 0x0000920000087ab9 */ /* 0x000fe40000000800 */
[----:B------:R-:W-:Y:S01]  /*331b0*/  VIADD R33, R146, UR9 ;  /* 0x0000000992217c36 */ /* 0x000fe20008000000 */
[----:B------:R-:W-:Y:S01]  /*331c0*/  LEA R104, P5, R91, R2, 0x1 ;  /* 0x000000025b687211 */ /* 0x000fe200078a08ff */
[----:B------:R-:W-:Y:S02]  /*331d0*/  ULDC UR9, c[0x0][0x248] ;  /* 0x0000920000097ab9 */ /* 0x000fe40000000800 */
[----:B------:R-:W-:Y:S01]  /*331e0*/  VIADD R32, R33, UR4 ;  /* 0x0000000421207c36 */ /* 0x000fe20008000000 */
[----:B------:R-:W-:Y:S01]  /*331f0*/  LEA.HI.X.SX32 R105, R91, R248, 0x1, P5 ;  /* 0x000000f85b697211 */ /* 0x000fe200028f0eff */
[----:B------:R-:W-:-:S02]  /*33200*/  ULDC UR4, c[0x0][0x248] ;  /* 0x0000920000047ab9 */ /* 0x000fc40000000800 */
[----:B------:R-:W-:Y:S01]  /*33210*/  VIADD R145, R32, UR10 ;  /* 0x0000000a20917c36 */ /* 0x000fe20008000000 */
[-C--:B------:R-:W-:Y:S01]  /*33220*/  LEA R244, P6, R92, R2.reuse, 0x1 ;  /* 0x000000025cf47211 */ /* 0x080fe200078c08ff */
[----:B------:R-:W-:Y:S01]  /*33230*/  VIADD R66, R3, 0x5f ;  /* 0x0000005f03427836 */ /* 0x000fe20000000000 */
[----:B------:R-:W-:Y:S01]  /*33240*/  LEA R106, P5, R60, R2, 0x1 ;  /* 0x000000023c6a7211 */ /* 0x000fe200078a08ff */
[----:B------:R-:W-:Y:S01]  /*33250*/  VIADD R144, R145, UR11 ;  /* 0x0000000b91907c36 */ /* 0x000fe20008000000 */
[-C--:B------:R-:W-:Y:S01]  /*33260*/  LEA.HI.X.SX32 R245, R92, R248.reuse, 0x1, P6 ;  /* 0x000000f85cf57211 */ /* 0x080fe200030f0eff */
[----:B------:R-:W-:Y:S01]  /*33270*/  ULDC UR11, c[0x0][0x248] ;  /* 0x00009200000b7ab9 */ /* 0x000fe20000000800 */
[----:B0-----:R-:W-:Y:S01]  /*33280*/  PRMT R67, R67, 0x7632, R67 ;  /* 0x0000763243437816 */ /* 0x001fe20000000043 */
[----:B------:R-:W-:Y:S01]  /*33290*/  VIADD R39, R144, UR6 ;  /* 0x0000000690277c36 */ /* 0x000fe20008000000 */
[----:B------:R-:W-:Y:S01]  /*332a0*/  LEA.HI.X.SX32 R107, R60, R248, 0x1, P5 ;  /* 0x000000f83c6b7211 */ /* 0x000fe200028f0eff */
[----:B------:R-:W-:Y:S01]  /*332b0*/  ULDC UR6, c[0x0][0x248] ;  /* 0x0000920000067ab9 */ /* 0x000fe20000000800 */
[----:B------:R-:W-:Y:S01]  /*332c0*/  ULDC UR10, c[0x0][0x248] ;  /* 0x00009200000a7ab9 */ /* 0x000fe20000000800 */
[----:B------:R-:W-:Y:S01]  /*332d0*/  VIADD R38, R39, UR7 ;  /* 0x0000000727267c36 */ /* 0x000fe20008000000 */
[----:B------:R-:W-:Y:S01]  /*332e0*/  LEA R102, P6, R90, R2, 0x1 ;  /* 0x000000025a667211 */ /* 0x000fe200078c08ff */
[----:B------:R-:W-:-:S02]  /*332f0*/  ULDC UR7, c[0x0][0x248] ;  /* 0x0000920000077ab9 */ /* 0x000fc40000000800 */
[----:B------:R-:W-:Y:S01]  /*33300*/  VIADD R143, R38, UR5 ;  /* 0x00000005268f7c36 */ /* 0x000fe20008000000 */
[----:B------:R-:W-:Y:S01]  /*33310*/  LEA R246, P5, R62, R2, 0x1 ;  /* 0x000000023ef67211 */ /* 0x000fe200078a08ff */
[----:B------:R-:W-:Y:S02]  /*33320*/  ULDC UR5, c[0x0][0x248] ;  /* 0x0000920000057ab9 */ /* 0x000fe40000000800 */
[----:B------:R-:W-:Y:S01]  /*33330*/  VIADD R142, R143, UR8 ;  /* 0x000000088f8e7c36 */ /* 0x000fe20008000000 */
[-C--:B------:R-:W-:Y:S01]  /*33340*/  LEA.HI.X.SX32 R103, R90, R248.reuse, 0x1, P6 ;  /* 0x000000f85a677211 */ /* 0x080fe200030f0eff */
[----:B------:R-:W-:Y:S02]  /*33350*/  ULDC UR8, c[0x0][0x248] ;  /* 0x0000920000087ab9 */ /* 0x000fe40000000800 */
[----:B------:R-:W-:Y:S01]  /*33360*/  VIADD R27, R142, UR4 ;  /* 0x000000048e1b7c36 */ /* 0x000fe20008000000 */
[----:B------:R-:W-:Y:S01]  /*33370*/  LEA.HI.X.SX32 R247, R62, R248, 0x1, P5 ;  /* 0x000000f83ef77211 */ /* 0x000fe200028f0eff */
[----:B------:R-:W-:-:S02]  /*33380*/  ULDC UR4, c[0x0][0x248] ;  /* 0x0000920000047ab9 */ /* 0x000fc40000000800 */
[----:B------:R-:W-:Y:S01]  /*33390*/  VIADD R26, R27, UR9 ;  /* 0x000000091b1a7c36 */ /* 0x000fe20008000000 */
[-C--:B------:R-:W-:Y:S01]  /*333a0*/  LEA R60, P6, R61, R2.reuse, 0x1 ;  /* 0x000000023d3c7211 */ /* 0x080fe200078c08ff */
[----:B------:R-:W-:Y:S01]  /*333b0*/  ULDC UR9, c[0x0][0x248] ;  /* 0x0000920000097ab9 */ /* 0x000fe20000000800 */
[----:B------:R-:W-:Y:S01]  /*333c0*/  LEA R100, P5, R63, R2, 0x1 ;  /* 0x000000023f647211 */ /* 0x000fe200078a08ff */
[----:B------:R-:W-:Y:S01]  /*333d0*/  VIADD R141, R26, UR6 ;  /* 0x000000061a8d7c36 */ /* 0x000fe20008000000 */
[-C--:B------:R-:W-:Y:S01]  /*333e0*/  LEA.HI.X.SX32 R61, R61, R248.reuse, 0x1, P6 ;  /* 0x000000f83d3d7211 */ /* 0x080fe200030f0eff */
[----:B------:R-:W-:Y:S01]  /*333f0*/  ULDC UR6, c[0x0][0x22c] ;  /* 0x00008b0000067ab9 */ /* 0x000fe20000000800 */
[----:B------:R-:W-:Y:S01]  /*33400*/  LEA.HI.X.SX32 R101, R63, R248, 0x1, P5 ;  /* 0x000000f83f657211 */ /* 0x000fe200028f0eff */
        /* <DEDUP_REMOVED lines=15> */
[----:B------:R-:W-:-:S02]  /*33500*/  LEA.HI.X.SX32 R97, R84, R248, 0x1, P5 ;  /* 0x000000f854617211 */ /* 0x000fc400028f0eff */
[CC--:B------:R-:W-:Y:S02]  /*33510*/  LEA R94, P6, R68.reuse, R2.reuse, 0x1 ;  /* 0x00000002445e7211 */ /* 0x0c0fe400078c08ff */
[----:B------:R-:W-:Y:S01]  /*33520*/  LEA R92, P5, R69, R2, 0x1 ;  /* 0x00000002455c7211 */ /* 0x000fe200078a08ff */
[----:B------:R-:W-:Y:S01]  /*33530*/  VIADD R138, R139, UR4 ;  /* 0x000000048b8a7c36 */ /* 0x000fe20008000000 */
[-C--:B------:R-:W-:Y:S01]  /*33540*/  LEA.HI.X.SX32 R95, R68, R248.reuse, 0x1, P6 ;  /* 0x000000f8445f7211 */ /* 0x080fe200030f0eff */
[----:B------:R-:W-:Y:S01]  /*33550*/  ULDC UR4, c[0x0][0x248] ;  /* 0x0000920000047ab9 */ /* 0x000fe20000000800 */
[----:B------:R-:W-:Y:S02]  /*33560*/  LEA.HI.X.SX32 R93, R69, R248, 0x1, P5 ;  /* 0x000000f8455d7211 */ /* 0x000fe400028f0eff */
[-C--:B------:R-:W-:Y:S02]  /*33570*/  LEA R68, P6, R83, R2.reuse, 0x1 ;  /* 0x0000000253447211 */ /* 0x080fe400078c08ff */
        /* <DEDUP_REMOVED lines=19> */
[C---:B------:R-:W-:Y:S01]  /*336b0*/  LEA R80, P5, R77.reuse, R2, 0x1 ;  /* 0x000000024d507211 */ /* 0x040fe200078a08ff */
[----:B------:R-:W-:Y:S01]  /*336c0*/  VIADD R31, R136, UR4 ;  /* 0x00000004881f7c36 */ /* 0x000fe20008000000 */
[----:B------:R-:W-:Y:S02]  /*336d0*/  ULDC UR4, c[0x0][0x248] ;  /* 0x0000920000047ab9 */ /* 0x000fe40000000800 */
[----:B------:R-:W-:Y:S02]  /*336e0*/  LEA.HI.X.SX32 R81, R77, R248, 0x1, P5 ;  /* 0x000000f84d517211 */ /* 0x000fe400028f0eff */
[C---:B------:R-:W-:Y:S01]  /*336f0*/  LEA R78, P5, R76.reuse, R2, 0x1 ;  /* 0x000000024c4e7211 */ /* 0x040fe200078a08ff */
[----:B------:R-:W-:Y:S01]  /*33700*/  VIADD R30, R31, UR4 ;  /* 0x000000041f1e7c36 */ /* 0x000fe20008000000 */
[----:B------:R-:W-:Y:S02]  /*33710*/  ULDC UR4, c[0x0][0x248] ;  /* 0x0000920000047ab9 */ /* 0x000fe40000000800 */
[----:B------:R-:W-:-:S02]  /*33720*/  LEA.HI.X.SX32 R79, R76, R248, 0x1, P5 ;  /* 0x000000f84c4f7211 */ /* 0x000fc400028f0eff */
[----:B------:R-:W-:Y:S01]  /*33730*/  LEA R76, P5, R70, R2, 0x1 ;  /* 0x00000002464c7211 */ /* 0x000fe200078a08ff */
[----:B------:R-:W-:Y:S01]  /*33740*/  VIADD R13, R30, UR4 ;  /* 0x000000041e0d7c36 */ /* 0x000fe20008000000 */
[----:B------:R-:W-:Y:S01]  /*33750*/  ISETP.LT.AND P6, PT, R66, UR12, !P0 ;  /* 0x0000000c42007c0c */ /* 0x000fe2000c7c1270 */
[----:B------:R-:W-:Y:S01]  /*33760*/  ULDC UR4, c[0x0][0x248] ;  /* 0x0000920000047ab9 */ /* 0x000fe20000000800 */
[----:B------:R-:W-:Y:S01]  /*33770*/  LEA.HI.X.SX32 R77, R70, R248, 0x1, P5 ;  /* 0x000000f8464d7211 */ /* 0x000fe200028f0eff */
[----:B------:R-:W-:Y:S01]  /*33780*/  VIADD R66, R3, 0x60 ;  /* 0x0000006003427836 */ /* 0x000fe20000000000 */
[C---:B------:R-:W-:Y:S01]  /*33790*/  LEA R70, P5, R0.reuse, R2, 0x1 ;  /* 0x0000000200467211 */ /* 0x040fe200078a08ff */
[----:B------:R-:W-:Y:S01]  /*337a0*/  VIADD R12, R13, UR4 ;  /* 0x000000040d0c7c36 */ /* 0x000fe20008000000 */
[----:B------:R-:W-:Y:S01]  /*337b0*/  ULDC UR4, c[0x0][0x248] ;  /* 0x0000920000047ab9 */ /* 0x000fe20000000800 */
[----:B------:R-:W-:Y:S01]  /*337c0*/  ULDC UR12, c[0x0][0x248] ;  /* 0x00009200000c7ab9 */ /* 0x000fe20000000800 */
[----:B------:R-:W-:Y:S01]  /*337d0*/  LEA.HI.X.SX32 R71, R0, R248, 0x1, P5 ;  /* 0x000000f800477211 */ /* 0x000fe200028f0eff */
[----:B------:R-:W-:Y:S01]  /*337e0*/  VIADD R25, R12, UR4 ;  /* 0x000000040c197c36 */ /* 0x000fe20008000000 */
[----:B------:R-:W-:Y:S01]  /*337f0*/  ISETP.LT.AND P5, PT, R66, UR6, !P0 ;  /* 0x0000000642007c0c */ /* 0x000fe2000c7a1270 */
[----:B------:R-:W-:Y:S01]  /*33800*/  VIADD R0, R3, 0x61 ;  /* 0x0000006103007836 */ /* 0x000fe20000000000 */
[----:B------:R-:W-:Y:S01]  /*33810*/  ULDC UR4, c[0x0][0x248] ;  /* 0x0000920000047ab9 */ /* 0x000fe20000000800 */
[----:B------:R-:W-:Y:S01]  /*33820*/  @P6 STG.E.U16 desc[UR56][R104.64], R67 ;  /* 0x0000004368006986 */ /* 0x000fe2000c101538 */
[----:B------:R-:W-:Y:S01]  /*33830*/  VIADD R24, R25, UR4 ;  /* 0x0000000419187c36 */ /* 0x000fe20008000000 */
[----:B------:R-:W-:Y:S01]  /*33840*/  ULDC UR4, c[0x0][0x248] ;  /* 0x0000920000047ab9 */ /* 0x000fe20000000800 */
[----:B------:R-:W-:Y:S01]  /*33850*/  ISETP.LT.AND P6, PT, R0, UR5, !P0 ;  /* 0x0000000500007c0c */ /* 0x000fe2000c7c1270 */
[C---:B------:R-:W-:Y:S01]  /*33860*/  VIADD R0, R3.reuse, 0x6a ;  /* 0x0000006a03007836 */ /* 0x040fe20000000000 */
[----:B------:R-:W-:Y:S01]  /*33870*/  ULDC UR5, c[0x0][0x22c] ;  /* 0x00008b0000057ab9 */ /* 0x000fe20000000800 */
[----:B------:R-:W-:Y:S01]  /*33880*/  VIADD R23, R24, UR4 ;  /* 0x0000000418177c36 */ /* 0x000fe20008000000 */
[----:B------:R-:W-:Y:S01]  /*33890*/  ULDC UR4, c[0x0][0x248] ;  /* 0x0000920000047ab9 */ /* 0x000fe20000000800 */
[----:B------:R-:W-:Y:S01]  /*338a0*/  VIADD R66, R3, 0x67 ;  /* 0x0000006703427836 */ /* 0x000fe20000000000 */
[----:B------:R-:W-:Y:S01]  /*338b0*/  ULDC UR6, c[0x0][0x248] ;  /* 0x0000920000067ab9 */ /* 0x000fe20000000800 */
[----:B------:R-:W-:Y:S01]  /*338c0*/  VIADD R22, R23, UR4 ;  /* 0x0000000417167c36 */ /* 0x000fe20008000000 */
[----:B------:R0:W-:Y:S01]  /*338d0*/  @P5 STG.E.U16 desc[UR56][R244.64], R52 ;  /* 0x00000034f4005986 */ /* 0x0001e2000c101538 */
[----:B------:R-:W-:Y:S01]  /*338e0*/  ISETP.LT.AND P5, PT, R0, UR5, !P0 ;  /* 0x0000000500007c0c */ /* 0x000fe2000c7a1270 */
[----:B------:R-:W-:Y:S01]  /*338f0*/  ULDC UR4, c[0x0][0x248] ;  /* 0x0000920000047ab9 */ /* 0x000fe20000000800 */
[----:B------:R-:W-:Y:S01]  /*33900*/  VIADD R0, R3, 0x63 ;  /* 0x0000006303007836 */ /* 0x000fe20000000000 */
[----:B------:R-:W-:Y:S01]  /*33910*/  ULDC UR5, c[0x0][0x22c] ;  /* 0x00008b0000057ab9 */ /* 0x000fe20000000800 */
[----:B------:R-:W-:Y:S01]  /*33920*/  VIADD R21, R22, UR4 ;  /* 0x0000000416157c36 */ /* 0x000fe20008000000 */
[----:B------:R-:W-:Y:S01]  /*33930*/  ULDC UR4, c[0x0][0x248] ;  /* 0x0000920000047ab9 */ /* 0x000fe20000000800 */
[----:B0-----:R-:W-:-:S02]  /*33940*/  PRMT R52, R52, 0x7632, R52 ;  /* 0x0000763234347816 */ /* 0x001fc40000000034 */
[----:B------:R-:W-:Y:S01]  /*33950*/  VIADD R17, R21, UR4 ;  /* 0x0000000415117c36 */ /* 0x000fe20008000000 */
[----:B------:R-:W-:Y:S02]  /*33960*/  ULDC UR4, c[0x0][0x248] ;  /* 0x0000920000047ab9 */ /* 0x000fe40000000800 */
[----:B------:R0:W-:Y:S01]  /*33970*/  @P6 STG.E.U16 desc[UR56][R106.64], R52 ;  /* 0x000000346a006986 */ /* 0x0001e2000c101538 */
[----:B------:R-:W-:Y:S01]  /*33980*/  ISETP.LT.AND P6, PT, R0, UR5, !P0 ;  /* 0x0000000500007c0c */ /* 0x000fe2000c7c1270 */
[----:B------:R-:W-:Y:S01]  /*33990*/  VIADD R0, R3, 0x64 ;  /* 0x0000006403007836 */ /* 0x000fe20000000000 */
[----:B------:R-:W-:Y:S01]  /*339a0*/  ULDC UR5, c[0x0][0x22c] ;  /* 0x00008b0000057ab9 */ /* 0x000fe20000000800 */
[----:B------:R-:W-:Y:S01]  /*339b0*/  VIADD R16, R17, UR4 ;  /* 0x0000000411107c36 */ /* 0x000fe20008000000 */
[----:B------:R1:W-:Y:S01]  /*339c0*/  @P1 STG.E.U16 desc[UR56][R102.64], R53 ;  /* 0x0000003566001986 */ /* 0x0003e2000c101538 */
[----:B------:R-:W-:Y:S01]  /*339d0*/  ULDC UR4, c[0x0][0x248] ;  /* 0x0000920000047ab9 */ /* 0x000fe20000000800 */
[----:B------:R-:W-:Y:S01]  /*339e0*/  ISETP.LT.AND P1, PT, R0, UR5, !P0 ;  /* 0x0000000500007c0c */ /* 0x000fe2000c721270 */
[----:B------:R-:W-:Y:S01]  /*339f0*/  VIADD R0, R16, UR4 ;  /* 0x0000000410007c36 */ /* 0x000fe20008000000 */
[----:B------:R-:W-:Y:S01]  /*33a00*/  ULDC UR4, c[0x0][0x248] ;  /* 0x0000920000047ab9 */ /* 0x000fe20000000800 */
[----:B------:R-:W-:Y:S01]  /*33a10*/  ULDC UR5, c[0x0][0x22c] ;  /* 0x00008b0000057ab9 */ /* 0x000fe20000000800 */
[----:B0-----:R-:W-:Y:S01]  /*33a20*/  VIADD R52, R3, 0x65 ;  /* 0x0000006503347836 */ /* 0x001fe20000000000 */
[----:B-1----:R-:W-:Y:S01]  /*33a30*/  PRMT R53, R53, 0x7632, R53 ;  /* 0x0000763235357816 */ /* 0x002fe20000000035 */
[----:B------:R-:W-:Y:S01]  /*33a40*/  VIADD R20, R0, UR4 ;  /* 0x0000000400147c36 */ /* 0x000fe20008000000 */
[----:B------:R-:W-:-:S03]  /*33a50*/  ULDC UR4, c[0x0][0x248] ;  /* 0x0000920000047ab9 */ /* 0x000fc60000000800 */
[----:B------:R0:W-:Y:S01]  /*33a60*/  @P6 STG.E.U16 desc[UR56][R246.64], R53 ;  /* 0x00000035f6006986 */ /* 0x0001e2000c101538 */
[----:B------:R-:W-:Y:S01]  /*33a70*/  ISETP.LT.AND P6, PT, R52, UR5, !P0 ;  /* 0x0000000534007c0c */ /* 0x000fe2000c7c1270 */
[----:B------:R-:W-:Y:S01]  /*33a80*/  VIADD R52, R20, UR4 ;  /* 0x0000000414347c36 */ /* 0x000fe20008000000 */
[----:B------:R-:W-:Y:S01]  /*33a90*/  ULDC UR4, c[0x0][0x248] ;  /* 0x0000920000047ab9 */ /* 0x000fe20000000800 */
[----:B------:R1:W-:Y:S01]  /*33aa0*/  @P1 STG.E.U16 desc[UR56][R60.64], R54 ;  /* 0x000000363c001986 */ /* 0x0003e2000c101538 */
[----:B------:R-:W-:Y:S01]  /*33ab0*/  ULDC UR5, c[0x0][0x22c] ;  /* 0x00008b0000057ab9 */ /* 0x000fe20000000800 */
[----:B0-----:R-:W-:Y:S02]  /*33ac0*/  VIADD R53, R3, 0x66 ;  /* 0x0000006603357836 */ /* 0x001fe40000000000 */
[----:B-1----:R-:W-:Y:S01]  /*33ad0*/  VIADD R60, R52, UR4 ;  /* 0x00000004343c7c36 */ /* 0x002fe20008000000 */
[----:B------:R-:W-:Y:S01]  /*33ae0*/  PRMT R61, R54, 0x7632, R61 ;  /* 0x00007632363d7816 */ /* 0x000fe2000000003d */
[----:B------:R-:W-:-:S02]  /*33af0*/  ULDC UR4, c[0x0][0x248] ;  /* 0x0000920000047ab9 */ /* 0x000fc40000000800 */
[----:B------:R-:W-:Y:S01]  /*33b00*/  VIADD R54, R60, UR4 ;  /* 0x000000043c367c36 */ /* 0x000fe20008000000 */
[----:B------:R-:W-:Y:S01]  /*33b10*/  ISETP.LT.AND P1, PT, R53, UR5, !P0 ;  /* 0x0000000535007c0c */ /* 0x000fe2000c721270 */
[----:B------:R-:W-:Y:S01]  /*33b20*/  ULDC UR4, c[0x0][0x248] ;  /* 0x0000920000047ab9 */ /* 0x000fe20000000800 */
[----:B------:R0:W-:Y:S01]  /*33b30*/  @P6 STG.E.U16 desc[UR56][R100.64], R61 ;  /* 0x0000003d64006986 */ /* 0x0001e2000c101538 */
[----:B------:R-:W-:Y:S02]  /*33b40*/  ULDC UR5, c[0x0][0x22c] ;  /* 0x00008b0000057ab9 */ /* 0x000fe40000000800 */
[----:B------:R-:W-:Y:S01]  /*33b50*/  ISETP.LT.AND P6, PT, R66, UR5, !P0 ;  /* 0x0000000542007c0c */ /* 0x000fe2000c7c1270 */
[----:B------:R-:W-:Y:S01]  /*33b60*/  ULDC UR5, c[0x0][0x248] ;  /* 0x0000920000057ab9 */ /* 0x000fe20000000800 */
[----:B0-----:R-:W-:Y:S01]  /*33b70*/  VIADD R61, R54, UR4 ;  /* 0x00000004363d7c36 */ /* 0x001fe20008000000 */
[----:B------:R-:W-:-:S03]  /*33b80*/  ULDC UR4, c[0x0][0x248] ;  /* 0x0000920000047ab9 */ /* 0x000fc60000000800 */
[----:B------:R-:W-:Y:S01]  /*33b90*/  VIADD R53, R61, UR4 ;  /* 0x000000043d357c36 */ /* 0x000fe20008000000 */
[----:B------:R-:W-:-:S03]  /*33ba0*/  ULDC UR4, c[0x0][0x248] ;  /* 0x0000920000047ab9 */ /* 0x000fc60000000800 */
[----:B------:R-:W-:Y:S01]  /*33bb0*/  VIADD R19, R53, UR4 ;  /* 0x0000000435137c36 */ /* 0x000fe20008000000 */
[----:B------:R-:W-:Y:S01]  /*33bc0*/  PRMT R66, R55, 0x7632, R66 ;  /* 0x0000763237427816 */ /* 0x000fe20000000042 */
[----:B------:R0:W-:Y:S01]  /*33bd0*/  @P1 STG.E.U16 desc[UR56][R62.64], R55 ;  /* 0x000000373e001986 */ /* 0x0001e2000c101538 */
[----:B------:R-:W-:Y:S01]  /*33be0*/  ULDC UR4, c[0x0][0x248] ;  /* 0x0000920000047ab9 */ /* 0x000fe20000000800 */
[----:B0-----:R-:W-:Y:S01]  /*33bf0*/  VIADD R55, R19, UR5 ;  /* 0x0000000513377c36 */ /* 0x001fe20008000000 */
[----:B------:R-:W-:Y:S01]  /*33c00*/  ULDC UR5, c[0x0][0x22c] ;  /* 0x00008b0000057ab9 */ /* 0x000fe20000000800 */
[----:B------:R-:W-:Y:S02]  /*33c10*/  VIADD R62, R3, 0x68 ;  /* 0x00000068033e7836 */ /* 0x000fe40000000000 */
[----:B------:R-:W-:Y:S01]  /*33c20*/  VIADD R18, R55, UR4 ;  /* 0x0000000437127c36 */ /* 0x000fe20008000000 */
[----:B------:R-:W-:Y:S02]  /*33c30*/  ULDC UR4, c[0x0][0x248] ;  /* 0x0000920000047ab9 */ /* 0x000fe40000000800 */
[----:B------:R-:W-:Y:S01]  /*33c40*/  ISETP.LT.AND P1, PT, R62, UR5, !P0 ;  /* 0x000000053e007c0c */ /* 0x000fe2000c721270 */
[----:B------:R-:W-:Y:S01]  /*33c50*/  VIADD R62, R18, UR4 ;  /* 0x00000004123e7c36 */ /* 0x000fe20008000000 */
[----:B------:R-:W-:Y:S01]  /*33c60*/  ULDC UR4, c[0x0][0x248] ;  /* 0x0000920000047ab9 */ /* 0x000fe20000000800 */
[----:B------:R-:W-:Y:S01]  /*33c70*/  VIADD R63, R3, 0x69 ;  /* 0x00000069033f7836 */ /* 0x000fe20000000000 */
[----:B------:R-:W-:Y:S01]  /*33c80*/  ULDC UR5, c[0x0][0x22c] ;  /* 0x00008b0000057ab9 */ /* 0x000fe20000000800 */
[----:B------:R-:W-:Y:S01]  /*33c90*/  VIADD R15, R62, UR4 ;  /* 0x000000043e0f7c36 */ /* 0x000fe20008000000 */
[----:B------:R-:W-:Y:S01]  /*33ca0*/  @P6 STG.E.U16 desc[UR56][R98.64], R66 ;  /* 0x0000004262006986 */ /* 0x000fe2000c101538 */
[----:B------:R-:W-:Y:S01]  /*33cb0*/  ULDC UR4, c[0x0][0x248] ;  /* 0x0000920000047ab9 */ /* 0x000fe20000000800 */
[----:B------:R-:W-:Y:S01]  /*33cc0*/  ISETP.LT.AND P6, PT, R63, UR5, !P0 ;  /* 0x000000053f007c0c */ /* 0x000fe2000c7c1270 */
[----:B------:R-:W-:Y:S01]  /*33cd0*/  VIADD R63, R15, UR4 ;  /* 0x000000040f3f7c36 */ /* 0x000fe20008000000 */
[----:B------:R-:W-:Y:S01]  /*33ce0*/  ULDC UR4, c[0x0][0x248] ;  /* 0x0000920000047ab9 */ /* 0x000fe20000000800 */
[----:B------:R-:W-:-:S02]  /*33cf0*/  ULDC UR5, c[0x0][0x22c] ;  /* 0x00008b0000057ab9 */ /* 0x000fc40000000800 */
[----:B------:R-:W-:Y:S01]  /*33d00*/  VIADD R14, R63, UR4 ;  /* 0x000000043f0e7c36 */ /* 0x000fe20008000000 */
[----:B------:R-:W-:Y:S01]  /*33d10*/  ULDC UR4, c[0x0][0x248] ;  /* 0x0000920000047ab9 */ /* 0x000fe20000000800 */
[----:B------:R0:W-:Y:S02]  /*33d20*/  @P1 STG.E.U16 desc[UR56][R64.64], R72 ;  /* 0x0000004840001986 */ /* 0x0001e4000c101538 */
        /* <DEDUP_REMOVED lines=8> */
[----:B------:R-:W-:Y:S01]  /*33db0*/  PRMT R72, R72, 0x7632, R72 ;  /* 0x0000763248487816 */ /* 0x000fe20000000048 */
[----:B------:R-:W-:Y:S01]  /*33dc0*/  VIADD R66, R3, 0x6b ;  /* 0x0000006b03427836 */ /* 0x000fe20000000000 */
[----:B------:R-:W-:Y:S01]  /*33dd0*/  ULDC UR5, c[0x0][0x22c] ;  /* 0x00008b0000057ab9 */ /* 0x000fe20000000800 */
[----:B------:R-:W-:Y:S01]  /*33de0*/  VIADD R5, R64, UR4 ;  /* 0x0000000440057c36 */ /* 0x000fe20008000000 */
[----:B------:R-:W-:-:S03]  /*33df0*/  ULDC UR4, c[0x0][0x248] ;  /* 0x0000920000047ab9 */ /* 0x000fc60000000800 */
[----:B------:R-:W-:Y:S01]  /*33e00*/  VIADD R4, R5, UR4 ;  /* 0x0000000405047c36 */ /* 0x000fe20008000000 */
[----:B------:R-:W-:Y:S01]  /*33e10*/  ULDC UR4, c[0x0][0x248] ;  /* 0x0000920000047ab9 */ /* 0x000fe20000000800 */
[----:B------:R0:W-:Y:S02]  /*33e20*/  @P6 STG.E.U16 desc[UR56][R96.64], R72 ;  /* 0x0000004860006986 */ /* 0x0001e4000c101538 */
[----:B------:R-:W-:Y:S01]  /*33e30*/  VIADD R134, R4, UR4 ;  /* 0x0000000404867c36 */ /* 0x000fe20008000000 */
[----:B------:R-:W-:Y:S01]  /*33e40*/  ULDC UR4, c[0x0][0x248] ;  /* 0x0000920000047ab9 */ /* 0x000fe20000000800 */
[----:B------:R-:W-:Y:S01]  /*33e50*/  ISETP.LT.AND P6, PT, R66, UR5, !P0 ;  /* 0x0000000542007c0c */ /* 0x000fe2000c7c1270 */
[----:B------:R-:W-:Y:S01]  /*33e60*/  VIADD R67, R3, 0x70 ;  /* 0x0000007003437836 */ /* 0x000fe20000000000 */
[----:B------:R-:W-:Y:S01]  /*33e70*/  ULDC UR5, c[0x0][0x22c] ;  /* 0x00008b0000057ab9 */ /* 0x000fe20000000800 */
[----:B------:R-:W-:Y:S01]  /*33e80*/  VIADD R66, R134, UR4 ;  /* 0x0000000486427c36 */ /* 0x000fe20008000000 */
[----:B------:R-:W-:Y:S01]  /*33e90*/  ULDC UR4, c[0x0][0x248] ;  /* 0x0000920000047ab9 */ /* 0x000fe20000000800 */
[----:B------:R1:W-:Y:S02]  /*33ea0*/  @P5 STG.E.U16 desc[UR56][R94.64], R73 ;  /* 0x000000495e005986 */ /* 0x0003e4000c101538 */
[----:B------:R-:W-:Y:S01]  /*33eb0*/  VIADD R11, R66, UR4 ;  /* 0x00000004420b7c36 */ /* 0x000fe20008000000 */
[----:B------:R-:W-:Y:S01]  /*33ec0*/  ULDC UR4, c[0x0][0x248] ;  /* 0x0000920000047ab9 */ /* 0x000fe20000000800 */
[----:B------:R-:W-:Y:S01]  /*33ed0*/  ISETP.LT.AND P5, PT, R67, UR5, !P0 ;  /* 0x0000000543007c0c */ /* 0x000fe2000c7a1270 */
[----:B0-----:R-:W-:Y:S01]  /*33ee0*/  VIADD R72, R3, 0x71 ;  /* 0x0000007103487836 */ /* 0x001fe20000000000 */
[----:B------:R-:W-:Y:S01]  /*33ef0*/  ULDC UR5, c[0x0][0x22c] ;  /* 0x00008b0000057ab9 */ /* 0x000fe20000000800 */
[----:B------:R-:W-:Y:S01]  /*33f00*/  VIADD R67, R11, UR4 ;  /* 0x000000040b437c36 */ /* 0x000fe20008000000 */
[----:B------:R-:W-:-:S03]  /*33f10*/  ULDC UR4, c[0x0][0x248] ;  /* 0x0000920000047ab9 */ /* 0x000fc60000000800 */
[----:B------:R-:W-:Y:S01]  /*33f20*/  VIADD R9, R67, UR4 ;  /* 0x0000000443097c36 */ /* 0x000fe20008000000 */
[----:B-1----:R-:W-:Y:S01]  /*33f30*/  PRMT R73, R73, 0x7632, R73 ;  /* 0x0000763249497816 */ /* 0x002fe20000000049 */
[----:B------:R-:W-:Y:S02]  /*33f40*/  ULDC UR4, c[0x0][0x248] ;  /* 0x0000920000047ab9 */ /* 0x000fe40000000800 */
[----:B------:R-:W-:Y:S01]  /*33f50*/  VIADD R8, R9, UR4 ;  /* 0x0000000409087c36 */ /* 0x000fe20008000000 */
[----:B------:R-:W-:Y:S01]  /*33f60*/  ULDC UR4, c[0x0][0x248] ;  /* 0x0000920000047ab9 */ /* 0x000fe20000000800 */
[----:B------:R-:W-:Y:S01]  /*33f70*/  @P6 STG.E.U16 desc[UR56][R92.64], R73 ;  /* 0x000000495c006986 */ /* 0x000fe2000c101538 */
[----:B------:R-:W-:Y:S01]  /*33f80*/  ISETP.LT.AND P6, PT, R72, UR5, !P0 ;  /* 0x0000000548007c0c */ /* 0x000fe2000c7c1270 */
[----:B------:R-:W-:Y:S01]  /*33f90*/  VIADD R10, R8, UR4 ;  /* 0x00000004080a7c36 */ /* 0x000fe20008000000 */
[----:B------:R-:W-:Y:S01]  /*33fa0*/  ULDC UR5, c[0x0][0x22c] ;  /* 0x00008b0000057ab9 */ /* 0x000fe20000000800 */
[----:B------:R0:W-:Y:S01]  /*33fb0*/  @P1 STG.E.U16 desc[UR56][R68.64], R74 ;  /* 0x0000004a44001986 */ /* 0x0001e2000c101538 */
[----:B------:R-:W-:Y:S01]  /*33fc0*/  ULDC UR4, c[0x0][0x248] ;  /* 0x0000920000047ab9 */ /* 0x000fe20000000800 */
[----:B0-----:R-:W-:-:S05]  /*33fd0*/  VIADD R68, R3, 0x72 ;  /* 0x0000007203447836 */ /* 0x001fca0000000000 */
        /* <DEDUP_REMOVED lines=10> */
[----:B------:R-:W-:Y:S01]  /*34080*/  @P2 STG.E.U16 desc[UR56][R90.64], R74 ;  /* 0x0000004a5a002986 */ /* 0x000fe2000c101538 */
[----:B------:R-:W-:Y:S01]  /*34090*/  ISETP.LT.AND P2, PT, R72, UR5, !P0 ;  /* 0x0000000548007c0c */ /* 0x000fe2000c741270 */
[----:B------:R-:W-:Y:S01]  /*340a0*/  VIADD R133, R69, UR4 ;  /* 0x0000000445857c36 */ /* 0x000fe20008000000 */
[----:B------:R-:W-:Y:S01]  /*340b0*/  ULDC UR5, c[0x0][0x248] ;  /* 0x0000920000057ab9 */ /* 0x000fe20000000800 */
[----:B------:R-:W-:Y:S01]  /*340c0*/  VIADD R72, R3, 0x74 ;  /* 0x0000007403487836 */ /* 0x000fe20000000000 */
[----:B------:R0:W-:Y:S01]  /*340d0*/  @P3 STG.E.U16 desc[UR56][R86.64], R75 ;  /* 0x0000004b56003986 */ /* 0x0001e2000c101538 */
[----:B------:R-:W-:Y:S01]  /*340e0*/  PRMT R73, R75, 0x7632, R73 ;  /* 0x000076324b497816 */ /* 0x000fe20000000049 */
[----:B------:R-:W-:Y:S01]  /*340f0*/  ULDC UR4, c[0x0][0x248] ;  /* 0x0000920000047ab9 */ /* 0x000fe20000000800 */
[----:B0-----:R-:W-:Y:S01]  /*34100*/  VIADD R86, R133, UR5 ;  /* 0x0000000585567c36 */ /* 0x001fe20008000000 */
[----:B------:R-:W-:-:S02]  /*34110*/  ULDC UR5, c[0x0][0x22c] ;  /* 0x00008b0000057ab9 */ /* 0x000fc40000000800 */
[----:B------:R-:W-:Y:S01]  /*34120*/  ISETP.LT.AND P3, PT, R72, UR5, !P0 ;  /* 0x0000000548007c0c */ /* 0x000fe2000c761270 */
[C---:B------:R-:W-:Y:S01]  /*34130*/  VIADD R72, R3.reuse, 0x75 ;  /* 0x0000007503487836 */ /* 0x040fe20000000000 */
[----:B------:R-:W-:Y:S01]  /*34140*/  ULDC UR5, c[0x0][0x22c] ;  /* 0x00008b0000057ab9 */ /* 0x000fe20000000800 */
[----:B------:R0:W-:Y:S03]  /*34150*/  @P4 STG.E.U16 desc[UR56][R88.64], R73 ;  /* 0x0000004958004986 */ /* 0x0001e6000c101538 */
[----:B------:R-:W-:Y:S01]  /*34160*/  ISETP.LT.AND P4, PT, R72, UR5, !P0 ;  /* 0x0000000548007c0c */ /* 0x000fe2000c781270 */
[----:B------:R-:W-:Y:S01]  /*34170*/  VIADD R72, R3, 0x76 ;  /* 0x0000007603487836 */ /* 0x000fe20000000000 */
[----:B------:R-:W-:Y:S01]  /*34180*/  ULDC UR5, c[0x0][0x22c] ;  /* 0x00008b0000057ab9 */ /* 0x000fe20000000800 */
[----:B------:R-:W-:Y:S03]  /*34190*/  @P5 STG.E.U16 desc[UR56][R84.64], R109 ;  /* 0x0000006d54005986 */ /* 0x000fe6000c101538 */
[----:B------:R-:W-:-:S02]  /*341a0*/  ISETP.LT.AND P5, PT, R72, UR5, !P0 ;  /* 0x0000000548007c0c */ /* 0x000fc4000c7a1270 */
[----:B0-----:R-:W-:Y:S01]  /*341b0*/  PRMT R73, R109, 0x7632, R73 ;  /* 0x000076326d497816 */ /* 0x001fe20000000049 */
[----:B------:R-:W-:Y:S01]  /*341c0*/  VIADD R72, R3, 0x77 ;  /* 0x0000007703487836 */ /* 0x000fe20000000000 */
[----:B------:R-:W-:-:S03]  /*341d0*/  ULDC UR5, c[0x0][0x22c] ;  /* 0x00008b0000057ab9 */ /* 0x000fc60000000800 */
[----:B------:R0:W-:Y:S01]  /*341e0*/  @P6 STG.E.U16 desc[UR56][R82.64], R73 ;  /* 0x0000004952006986 */ /* 0x0001e2000c101538 */
[----:B------:R-:W-:Y:S01]  /*341f0*/  ISETP.LT.AND P6, PT, R72, UR5, !P0 ;  /* 0x0000000548007c0c */ /* 0x000fe2000c7c1270 */
[----:B------:R-:W-:Y:S01]  /*34200*/  VIADD R72, R3, 0x78 ;  /* 0x0000007803487836 */ /* 0x000fe20000000000 */
[----:B------:R-:W-:Y:S01]  /*34210*/  ULDC UR5, c[0x0][0x22c] ;  /* 0x00008b0000057ab9 */ /* 0x000fe20000000800 */
[----:B---3--:R-:W-:Y:S01]  /*34220*/  @P1 STG.E.U16 desc[UR56][R80.64], R111 ;  /* 0x0000006f50001986 */ /* 0x008fe2000c101538 */
[----:B0-----:R-:W-:-:S05]  /*34230*/  PRMT R73, R111, 0x7632, R73 ;  /* 0x000076326f497816 */ /* 0x001fca0000000049 */
[----:B------:R-:W-:Y:S01]  /*34240*/  @P2 STG.E.U16 desc[UR56][R78.64], R73 ;  /* 0x000000494e002986 */ /* 0x000fe2000c101538 */
[----:B------:R-:W-:-:S03]  /*34250*/  LEA R236, P2, R161, R2, 0x1 ;  /* 0x00000002a1ec7211 */ /* 0x000fc600078408ff */
[----:B----4-:R-:W-:Y:S01]  /*34260*/  @P3 STG.E.U16 desc[UR56][R76.64], R113 ;  /* 0x000000714c003986 */ /* 0x010fe2000c101538 */
[----:B------:R-:W-:Y:S02]  /*34270*/  LEA R238, P3, R126, R2, 0x1 ;  /* 0x000000027eee7211 */ /* 0x000fe400078608ff */
[----:B------:R-:W-:Y:S01]  /*34280*/  ISETP.LT.AND P1, PT, R72, UR5, !P0 ;  /* 0x0000000548007c0c */ /* 0x000fe2000c721270 */
[----:B------:R-:W-:Y:S01]  /*34290*/  VIADD R7, R86, UR4 ;  /* 0x0000000456077c36 */ /* 0x000fe20008000000 */
[----:B------:R-:W-:Y:S01]  /*342a0*/  PRMT R72, R113, 0x7632, R72 ;  /* 0x0000763271487816 */ /* 0x000fe20000000048 */
[----:B------:R-:W-:Y:S01]  /*342b0*/  ULDC UR4, c[0x0][0x248] ;  /* 0x0000920000047ab9 */ /* 0x000fe20000000800 */
[-C--:B------:R-:W-:Y:S01]  /*342c0*/  LEA.HI.X.SX32 R237, R161, R248.reuse, 0x1, P2 ;  /* 0x000000f8a1ed7211 */ /* 0x080fe200010f0eff */
[----:B------:R-:W-:Y:S01]  /*342d0*/  ULDC UR5, c[0x0][0x248] ;  /* 0x0000920000057ab9 */ /* 0x000fe20000000800 */
[----:B------:R-:W-:Y:S02]  /*342e0*/  LEA.HI.X.SX32 R239, R126, R248, 0x1, P3 ;  /* 0x000000f87eef7211 */ /* 0x000fe400018f0eff */
[----:B------:R-:W-:-:S02]  /*342f0*/  LEA R240, P2, R57, R2, 0x1 ;  /* 0x0000000239f07211 */ /* 0x000fc400078408ff */
[C---:B------:R-:W-:Y:S01]  /*34300*/  LEA R234, P3, R56.reuse, R2, 0x1 ;  /* 0x0000000238ea7211 */ /* 0x040fe200078608ff */
[----:B------:R0:W-:Y:S01]  /*34310*/  @P4 STG.E.U16 desc[UR56][R70.64], R72 ;  /* 0x0000004846004986 */ /* 0x0001e2000c101538 */
[-C--:B------:R-:W-:Y:S02]  /*34320*/  LEA.HI.X.SX32 R241, R57, R248.reuse, 0x1, P2 ;  /* 0x000000f839f17211 */ /* 0x080fe400010f0eff */
[----:B------:R-:W-:Y:S02]  /*34330*/  LEA.HI.X.SX32 R235, R56, R248, 0x1, P3 ;  /* 0x000000f838eb7211 */ /* 0x000fe400018f0eff */
[CC--:B------:R-:W-:Y:S02]  /*34340*/  LEA R56, P3, R129.reuse, R2.reuse, 0x1 ;  /* 0x0000000281387211 */ /* 0x0c0fe400078608ff */
[----:B0-----:R-:W-:Y:S02]  /*34350*/  LEA R70, P2, R160, R2, 0x1 ;  /* 0x00000002a0467211 */ /* 0x001fe400078408ff */
[----:B------:R-:W-:-:S02]  /*34360*/  LEA.HI.X.SX32 R57, R129, R248, 0x1, P3 ;  /* 0x000000f881397211 */ /* 0x000fc400018f0eff */
[----:B------:R-:W-:-:S05]  /*34370*/  LEA.HI.X.SX32 R71, R160, R248, 0x1, P2 ;  /* 0x000000f8a0477211 */ /* 0x000fca00010f0eff */
[----:B------:R0:W-:Y:S04]  /*34380*/  STL.64 [R1+0xb60], R70 ;  /* 0x000b604601007387 */ /* 0x0001e80000100a00 */
[----:B------:R1:W-:Y:S01]  /*34390*/  STL.64 [R1+0xb58], R56 ;  /* 0x000b583801007387 */ /* 0x0003e20000100a00 */
[CC--:B0-----:R-:W-:Y:S02]  /*343a0*/  LEA R70, P2, R159.reuse, R2.reuse, 0x1 ;  /* 0x000000029f467211 */ /* 0x0c1fe400078408ff */
[C---:B-1----:R-:W-:Y:S02]  /*343b0*/  LEA R56, P3, R128.reuse, R2, 0x1 ;  /* 0x0000000280387211 */ /* 0x042fe400078608ff */
[-C--:B------:R-:W-:Y:S02]  /*343c0*/  LEA.HI.X.SX32 R71, R159, R248.reuse, 0x1, P2 ;  /* 0x000000f89f477211 */ /* 0x080fe400010f0eff */
[----:B------:R-:W-:-:S03]  /*343d0*/  LEA.HI.X.SX32 R57, R128, R248, 0x1, P3 ;  /* 0x000000f880397211 */ /* 0x000fc600018f0eff */
[----:B------:R0:W-:Y:S04]  /*343e0*/  STL.64 [R1+0xb50], R70 ;  /* 0x000b504601007387 */ /* 0x0001e80000100a00 */
[----:B------:R1:W-:Y:S01]  /*343f0*/  STL.64 [R1+0xb48], R56 ;  /* 0x000b483801007387 */ /* 0x0003e20000100a00 */
[CC--:B0-----:R-:W-:Y:S02]  /*34400*/  LEA R70, P2, R49.reuse, R2.reuse, 0x1 ;  /* 0x0000000231467211 */ /* 0x0c1fe400078408ff */
[C---:B-1----:R-:W-:Y:S02]  /*34410*/  LEA R56, P3, R48.reuse, R2, 0x1 ;  /* 0x0000000230387211 */ /* 0x042fe400078608ff */
[-C--:B------:R-:W-:Y:S02]  /*34420*/  LEA.HI.X.SX32 R71, R49, R248.reuse, 0x1, P2 ;  /* 0x000000f831477211 */ /* 0x080fe400010f0eff */
[----:B------:R-:W-:-:S02]  /*34430*/  LEA.HI.X.SX32 R57, R48, R248, 0x1, P3 ;  /* 0x000000f830397211 */ /* 0x000fc400018f0eff */
[----:B------:R-:W-:-:S03]  /*34440*/  LEA R48, P3, R58, R2, 0x1 ;  /* 0x000000023a307211 */ /* 0x000fc600078608ff */
[----:B------:R-:W-:Y:S01]  /*34450*/  STL.64 [R1+0x13f0], R56 ;  /* 0x0013f03801007387 */ /* 0x000fe20000100a00 */
[----:B------:R-:W-:-:S03]  /*34460*/  LEA.HI.X.SX32 R49, R58, R248, 0x1, P3 ;  /* 0x000000f83a317211 */ /* 0x000fc600018f0eff */
[----:B------:R0:W-:Y:S04]  /*34470*/  STL.64 [R1+0xb40], R70 ;  /* 0x000b404601007387 */ /* 0x0001e80000100a00 */
[----:B------:R1:W-:Y:S01]  /*34480*/  STL.64 [R1+0xb28], R48 ;  /* 0x000b283001007387 */ /* 0x0003e20000100a00 */
[----:B0-----:R-:W-:-:S04]  /*34490*/  LEA R70, P2, R59, R2, 0x1 ;  /* 0x000000023b467211 */ /* 0x001fc800078408ff */
[----:B------:R-:W-:Y:S02]  /*344a0*/  LEA.HI.X.SX32 R71, R59, R248, 0x1, P2 ;  /* 0x000000f83b477211 */ /* 0x000fe400010f0eff */
[-C--:B------:R-:W-:Y:S02]  /*344b0*/  LEA R58, P2, R158, R2.reuse, 0x1 ;  /* 0x000000029e3a7211 */ /* 0x080fe400078408ff */
[----:B-1----:R-:W-:Y:S02]  /*344c0*/  LEA R48, P3, R130, R2, 0x1 ;  /* 0x0000000282307211 */ /* 0x002fe400078608ff */
[-C--:B------:R-:W-:Y:S02]  /*344d0*/  LEA.HI.X.SX32 R59, R158, R248.reuse, 0x1, P2 ;  /* 0x000000f89e3b7211 */ /* 0x080fe400010f0eff */
[----:B------:R-:W-:Y:S01]  /*344e0*/  LEA.HI.X.SX32 R49, R130, R248, 0x1, P3 ;  /* 0x000000f882317211 */ /* 0x000fe200018f0eff */
[----:B------:R-:W-:Y:S04]  /*344f0*/  STL.64 [R1+0xb30], R70 ;  /* 0x000b304601007387 */ /* 0x000fe80000100a00 */
[----:B------:R-:W-:Y:S04]  /*34500*/  STL.64 [R1+0x13e0], R58 ;  /* 0x0013e03a01007387 */ /* 0x000fe80000100a00 */
[----:B------:R0:W-:Y:S01]  /*34510*/  STL.64 [R1+0xb18], R48 ;  /* 0x000b183001007387 */ /* 0x0001e20000100a00 */
[----:B------:R-:W-:-:S02]  /*34520*/  LEA R56, P2, R51, R2, 0x1 ;  /* 0x0000000233387211 */ /* 0x000fc400078408ff */
[----:B0-----:R-:W-:-:S04]  /*34530*/  LEA R48, P3, R50, R2, 0x1 ;  /* 0x0000000232307211 */ /* 0x001fc800078608ff */
[-C--:B------:R-:W-:Y:S02]  /*34540*/  LEA.HI.X.SX32 R49, R50, R248.reuse, 0x1, P3 ;  /* 0x000000f832317211 */ /* 0x080fe400018f0eff */
[----:B------:R-:W-:-:S03]  /*34550*/  LEA.HI.X.SX32 R57, R51, R248, 0x1, P2 ;  /* 0x000000f833397211 */ /* 0x000fc600010f0eff */
[----:B------:R0:W-:Y:S01]  /*34560*/  STL.64 [R1+0xb08], R48 ;  /* 0x000b083001007387 */ /* 0x0001e20000100a00 */
[----:B------:R-:W-:-:S04]  /*34570*/  LEA R50, P3, R156, R2, 0x1 ;  /* 0x000000029c327211 */ /* 0x000fc800078608ff */
[----:B------:R-:W-:Y:S02]  /*34580*/  LEA.HI.X.SX32 R51, R156, R248, 0x1, P3 ;  /* 0x000000f89c337211 */ /* 0x000fe400018f0eff */
[----:B0-----:R-:W-:-:S04]  /*34590*/  LEA R48, P2, R157, R2, 0x1 ;  /* 0x000000029d307211 */ /* 0x001fc800078408ff */
[----:B------:R-:W-:Y:S01]  /*345a0*/  LEA.HI.X.SX32 R49, R157, R248, 0x1, P2 ;  /* 0x000000f89d317211 */ /* 0x000fe200010f0eff */
[----:B------:R-:W-:Y:S04]  /*345b0*/  STL.64 [R1+0xb10], R56 ;  /* 0x000b103801007387 */ /* 0x000fe80000100a00 */
[----:B------:R0:W-:Y:S04]  /*345c0*/  STL.64 [R1+0x13f8], R48 ;  /* 0x0013f83001007387 */ /* 0x0001e80000100a00 */
[----:B------:R1:W-:Y:S01]  /*345d0*/  STL.64 [R1+0xaf8], R50 ;  /* 0x000af83201007387 */ /* 0x0003e20000100a00 */
[----:B0-----:R-:W-:-:S02]  /*345e0*/  LEA R48, P2, R45, R2, 0x1 ;  /* 0x000000022d307211 */ /* 0x001fc400078408ff */
[C---:B-1----:R-:W-:Y:S02]  /*345f0*/  LEA R50, P3, R44.reuse, R2, 0x1 ;  /* 0x000000022c327211 */ /* 0x042fe400078608ff */
[-C--:B------:R-:W-:Y:S02]  /*34600*/  LEA.HI.X.SX32 R49, R45, R248.reuse, 0x1, P2 ;  /* 0x000000f82d317211 */ /* 0x080fe400010f0eff */
[----:B------:R-:W-:-:S05]  /*34610*/  LEA.HI.X.SX32 R51, R44, R248, 0x1, P3 ;  /* 0x000000f82c337211 */ /* 0x000fca00018f0eff */
[----:B------:R-:W-:Y:S04]  /*34620*/  STL [R1+0x1400], R51 ;  /* 0x0014003301007387 */ /* 0x000fe80000100800 */
[----:B------:R0:W-:Y:S01]  /*34630*/  STL.64 [R1+0xaf0], R48 ;  /* 0x000af03001007387 */ /* 0x0001e20000100a00 */
[-C--:B------:R-:W-:Y:S02]  /*34640*/  LEA R44, P3, R154, R2.reuse, 0x1 ;  /* 0x000000029a2c7211 */ /* 0x080fe400078608ff */
[----:B0-----:R-:W-:-:S04]  /*34650*/  LEA R48, P2, R155, R2, 0x1 ;  /* 0x000000029b307211 */ /* 0x001fc800078408ff */
[----:B------:R-:W-:-:S05]  /*34660*/  LEA.HI.X.SX32 R49, R155, R248, 0x1, P2 ;  /* 0x000000f89b317211 */ /* 0x000fca00010f0eff */
[----:B------:R0:W-:Y:S01]  /*34670*/  STL.64 [R1+0xae0], R48 ;  /* 0x000ae03001007387 */ /* 0x0001e20000100a00 */
[----:B------:R-:W-:Y:S02]  /*34680*/  LEA.HI.X.SX32 R45, R154, R248, 0x1, P3 ;  /* 0x000000f89a2d7211 */ /* 0x000fe400018f0eff */
[----:B0-----:R-:W-:-:S04]  /*34690*/  LEA R48, P2, R47, R2, 0x1 ;  /* 0x000000022f307211 */ /* 0x001fc800078408ff */
[----:B------:R-:W-:Y:S01]  /*346a0*/  LEA.HI.X.SX32 R49, R47, R248, 0x1, P2 ;  /* 0x000000f82f317211 */ /* 0x000fe200010f0eff */
[----:B------:R0:W-:Y:S04]  /*346b0*/  STL.64 [R1+0xad8], R44 ;  /* 0x000ad82c01007387 */ /* 0x0001e80000100a00 */
[----:B------:R1:W-:Y:S01]  /*346c0*/  STL.64 [R1+0xad0], R48 ;  /* 0x000ad03001007387 */ /* 0x0003e20000100a00 */
[-C--:B0-----:R-:W-:Y:S02]  /*346d0*/  LEA R44, P3, R46, R2.reuse, 0x1 ;  /* 0x000000022e2c7211 */ /* 0x081fe400078608ff */
[----:B-1----:R-:W-:-:S04]  /*346e0*/  LEA R48, P2, R153, R2, 0x1 ;  /* 0x0000000299307211 */ /* 0x002fc800078408ff */
[-C--:B------:R-:W-:Y:S02]  /*346f0*/  LEA.HI.X.SX32 R49, R153, R248.reuse, 0x1, P2 ;  /* 0x000000f899317211 */ /* 0x080fe400010f0eff */
[----:B------:R-:W-:Y:S02]  /*34700*/  LEA.HI.X.SX32 R45, R46, R248, 0x1, P3 ;  /* 0x000000f82e2d7211 */ /* 0x000fe400018f0eff */
[C---:B------:R-:W-:Y:S01]  /*34710*/  LEA R46, P3, R152.reuse, R2, 0x1 ;  /* 0x00000002982e7211 */ /* 0x040fe200078608ff */
[----:B------:R0:W-:Y:S03]  /*34720*/  STL.64 [R1+0xac0], R48 ;  /* 0x000ac03001007387 */ /* 0x0001e60000100a00 */
        /* <DEDUP_REMOVED lines=16> */
[CC--:B0-----:R-:W-:Y:S02]  /*34830*/  LEA R40, P3, R42.reuse, R2.reuse, 0x1 ;  /* 0x000000022a287211 */ /* 0x0c1fe400078608ff */
[----:B-1----:R-:W-:Y:S02]  /*34840*/  LEA R48, P2, R149, R2, 0x1 ;  /* 0x0000000295307211 */ /* 0x002fe400078408ff */
[----:B------:R-:W-:-:S02]  /*34850*/  LEA.HI.X.SX32 R41, R42, R248, 0x1, P3 ;  /* 0x000000f82a297211 */ /* 0x000fc400018f0eff */
[----:B------:R-:W-:Y:S02]  /*34860*/  LEA.HI.X.SX32 R49, R149, R248, 0x1, P2 ;  /* 0x000000f895317211 */ /* 0x000fe400010f0eff */
[----:B------:R-:W-:-:S03]  /*34870*/  LEA R42, P3, R148, R2, 0x1 ;  /* 0x00000002942a7211 */ /* 0x000fc600078608ff */
[----:B------:R0:W-:Y:S01]  /*34880*/  STL.64 [R1+0xa78], R48 ;  /* 0x000a783001007387 */ /* 0x0001e20000100a00 */
[----:B------:R-:W-:-:S05]  /*34890*/  LEA.HI.X.SX32 R43, R148, R248, 0x1, P3 ;  /* 0x000000f8942b7211 */ /* 0x000fca00018f0eff */
[----:B------:R1:W-:Y:S01]  /*348a0*/  STL.64 [R1+0xa70], R42 ;  /* 0x000a702a01007387 */ /* 0x0003e20000100a00 */
[----:B0-----:R-:W-:-:S04]  /*348b0*/  LEA R48, P2, R37, R2, 0x1 ;  /* 0x0000000225307211 */ /* 0x001fc800078408ff */
[----:B------:R-:W-:Y:S02]  /*348c0*/  LEA.HI.X.SX32 R49, R37, R248, 0x1, P2 ;  /* 0x000000f825317211 */ /* 0x000fe400010f0eff */
[----:B-1----:R-:W-:-:S03]  /*348d0*/  LEA R42, P3, R36, R2, 0x1 ;  /* 0x00000002242a7211 */ /* 0x002fc600078608ff */
[----:B------:R0:W-:Y:S01]  /*348e0*/  STL.64 [R1+0xa68], R48 ;  /* 0x000a683001007387 */ /* 0x0001e20000100a00 */
[----:B------:R-:W-:Y:S02]  /*348f0*/  LEA.HI.X.SX32 R43, R36, R248, 0x1, P3 ;  /* 0x000000f8242b7211 */ /* 0x000fe400018f0eff */
[----:B------:R-:W-:-:S04]  /*34900*/  LEA R36, P3, R146, R2, 0x1 ;  /* 0x0000000292247211 */ /* 0x000fc800078608ff */
[----:B------:R-:W-:Y:S02]  /*34910*/  LEA.HI.X.SX32 R37, R146, R248, 0x1, P3 ;  /* 0x000000f892257211 */ /* 0x000fe400018f0eff */
[----:B0-----:R-:W-:-:S04]  /*34920*/  LEA R48, P2, R147, R2, 0x1 ;  /* 0x0000000293307211 */ /* 0x001fc800078408ff */
[----:B------:R-:W-:-:S05]  /*34930*/  LEA.HI.X.SX32 R49, R147, R248, 0x1, P2 ;  /* 0x000000f893317211 */ /* 0x000fca00010f0eff */
[----:B------:R0:W-:Y:S04]  /*34940*/  STL.64 [R1+0xa58], R48 ;  /* 0x000a583001007387 */ /* 0x0001e80000100a00 */
[----:B------:R1:W-:Y:S01]  /*34950*/  STL.64 [R1+0xa50], R36 ;  /* 0x000a502401007387 */ /* 0x0003e20000100a00 */
[CC--:B0-----:R-:W-:Y:S02]  /*34960*/  LEA R48, P2, R33.reuse, R2.reuse, 0x1 ;  /* 0x0000000221307211 */ /* 0x0c1fe400078408ff */
[C---:B-1----:R-:W-:Y:S02]  /*34970*/  LEA R36, P3, R32.reuse, R2, 0x1 ;  /* 0x0000000220247211 */ /* 0x042fe400078608ff */
[-C--:B------:R-:W-:Y:S02]  /*34980*/  LEA.HI.X.SX32 R49, R33, R248.reuse, 0x1, P2 ;  /* 0x000000f821317211 */ /* 0x080fe400010f0eff */
[----:B------:R-:W-:-:S02]  /*34990*/  LEA.HI.X.SX32 R37, R32, R248, 0x1, P3 ;  /* 0x000000f820257211 */ /* 0x000fc400018f0eff */
[CC--:B------:R-:W-:Y:S02]  /*349a0*/  LEA R78, P2, R145.reuse, R2.reuse, 0x1 ;  /* 0x00000002914e7211 */ /* 0x0c0fe400078408ff */
[C---:B------:R-:W-:Y:S02]  /*349b0*/  LEA R32, P3, R144.reuse, R2, 0x1 ;  /* 0x0000000290207211 */ /* 0x040fe400078608ff */
[-C--:B------:R-:W-:Y:S02]  /*349c0*/  LEA.HI.X.SX32 R79, R145, R248.reuse, 0x1, P2 ;  /* 0x000000f8914f7211 */ /* 0x080fe400010f0eff */
[----:B------:R-:W-:Y:S01]  /*349d0*/  LEA.HI.X.SX32 R33, R144, R248, 0x1, P3 ;  /* 0x000000f890217211 */ /* 0x000fe200018f0eff */
[----:B------:R-:W-:Y:S04]  /*349e0*/  STL.64 [R1+0xa48], R48 ;  /* 0x000a483001007387 */ /* 0x000fe80000100a00 */
[----:B------:R-:W-:Y:S04]  /*349f0*/  STL.64 [R1+0xa38], R78 ;  /* 0x000a384e01007387 */ /* 0x000fe80000100a00 */
[----:B------:R0:W-:Y:S02]  /*34a00*/  STL.64 [R1+0xa30], R32 ;  /* 0x000a302001007387 */ /* 0x0001e40000100a00 */
[----:B0-----:R-:W-:-:S04]  /*34a10*/  LEA R32, P3, R38, R2, 0x1 ;  /* 0x0000000226207211 */ /* 0x001fc800078608ff */
[----:B------:R-:W-:Y:S02]  /*34a20*/  LEA.HI.X.SX32 R33, R38, R248, 0x1, P3 ;  /* 0x000000f826217211 */ /* 0x000fe400018f0eff */
[----:B------:R-:W-:-:S03]  /*34a30*/  LEA R78, P2, R39, R2, 0x1 ;  /* 0x00000002274e7211 */ /* 0x000fc600078408ff */
[----:B------:R0:W-:Y:S01]  /*34a40*/  STL.64 [R1+0xa20], R32 ;  /* 0x000a202001007387 */ /* 0x0001e20000100a00 */
[----:B------:R-:W-:Y:S02]  /*34a50*/  LEA.HI.X.SX32 R79, R39, R248, 0x1, P2 ;  /* 0x000000f8274f7211 */ /* 0x000fe400010f0eff */
[-C--:B------:R-:W-:Y:S02]  /*34a60*/  LEA R38, P2, R143, R2.reuse, 0x1 ;  /* 0x000000028f267211 */ /* 0x080fe400078408ff */
[----:B0-----:R-:W-:-:S04]  /*34a70*/  LEA R32, P3, R142, R2, 0x1 ;  /* 0x000000028e207211 */ /* 0x001fc800078608ff */
[-C--:B------:R-:W-:Y:S01]  /*34a80*/  LEA.HI.X.SX32 R33, R142, R248.reuse, 0x1, P3 ;  /* 0x000000f88e217211 */ /* 0x080fe200018f0eff */
[----:B------:R0:W-:Y:S04]  /*34a90*/  STL.64 [R1+0xa28], R78 ;  /* 0x000a284e01007387 */ /* 0x0001e80000100a00 */
[----:B------:R1:W-:Y:S01]  /*34aa0*/  STL.64 [R1+0xa10], R32 ;  /* 0x000a102001007387 */ /* 0x0003e20000100a00 */
[----:B------:R-:W-:Y:S02]  /*34ab0*/  LEA.HI.X.SX32 R39, R143, R248, 0x1, P2 ;  /* 0x000000f88f277211 */ /* 0x000fe400010f0eff */
[-C--:B0-----:R-:W-:Y:S02]  /*34ac0*/  LEA R78, P2, R27, R2.reuse, 0x1 ;  /* 0x000000021b4e7211 */ /* 0x081fe400078408ff */
[----:B-1----:R-:W-:-:S04]  /*34ad0*/  LEA R32, P3, R26, R2, 0x1 ;  /* 0x000000021a207211 */ /* 0x002fc800078608ff */
[----:B------:R-:W-:Y:S02]  /*34ae0*/  LEA.HI.X.SX32 R33, R26, R248, 0x1, P3 ;  /* 0x000000f81a217211 */ /* 0x000fe400018f0eff */
[C---:B------:R-:W-:Y:S02]  /*34af0*/  LEA R26, P3, R140.reuse, R2, 0x1 ;  /* 0x000000028c1a7211 */ /* 0x040fe400078608ff */
        /* <DEDUP_REMOVED lines=8> */
[C---:B------:R-:W-:Y:S01]  /*34b80*/  LEA R90, P2, R35.reuse, R2, 0x1 ;  /* 0x00000002235a7211 */ /* 0x040fe200078408ff */
[----:B------:R-:W-:Y:S04]  /*34b90*/  STL.64 [R1+0x9f8], R78 ;  /* 0x0009f84e01007387 */ /* 0x000fe80000100a00 */
        /* <DEDUP_REMOVED lines=10> */
[-C--:B------:R-:W-:Y:S02]  /*34c40*/  LEA.HI.X.SX32 R27, R28, R248.reuse, 0x1, P3 ;  /* 0x000000f81c1b7211 */ /* 0x080fe400018f0eff */
[----:B------:R-:W-:Y:S02]  /*34c50*/  LEA.HI.X.SX32 R91, R29, R248, 0x1, P2 ;  /* 0x000000f81d5b7211 */ /* 0x000fe400010f0eff */
[C---:B------:R-:W-:Y:S01]  /*34c60*/  LEA R28, P2, R137.reuse, R2, 0x1 ;  /* 0x00000002891c7211 */ /* 0x040fe200078408ff */
[----:B------:R0:W-:Y:S03]  /*34c70*/  STL.64 [R1+0x9c0], R26 ;  /* 0x0009c01a01007387 */ /* 0x0001e60000100a00 */
[----:B------:R-:W-:Y:S01]  /*34c80*/  LEA.HI.X.SX32 R29, R137, R248, 0x1, P2 ;  /* 0x000000f8891d7211 */ /* 0x000fe200010f0eff */
[----:B------:R-:W-:Y:S01]  /*34c90*/  STL.64 [R1+0x9c8], R90 ;  /* 0x0009c85a01007387 */ /* 0x000fe20000100a00 */
[----:B0-----:R-:W-:-:S04]  /*34ca0*/  LEA R26, P3, R136, R2, 0x1 ;  /* 0x00000002881a7211 */ /* 0x001fc800078608ff */
[----:B------:R-:W-:Y:S01]  /*34cb0*/  LEA.HI.X.SX32 R27, R136, R248, 0x1, P3 ;  /* 0x000000f8881b7211 */ /* 0x000fe200018f0eff */
[----:B------:R-:W-:Y:S04]  /*34cc0*/  STL.64 [R1+0x1380], R28 ;  /* 0x0013801c01007387 */ /* 0x000fe80000100a00 */
[----:B------:R0:W-:Y:S02]  /*34cd0*/  STL.64 [R1+0x9b0], R26 ;  /* 0x0009b01a01007387 */ /* 0x0001e40000100a00 */
[CC--:B0-----:R-:W-:Y:S02]  /*34ce0*/  LEA R26, P3, R30.reuse, R2.reuse, 0x1 ;  /* 0x000000021e1a7211 */ /* 0x0c1fe400078608ff */
[----:B------:R-:W-:Y:S02]  /*34cf0*/  LEA R28, P2, R31, R2, 0x1 ;  /* 0x000000021f1c7211 */ /* 0x000fe400078408ff */
[----:B------:R-:W-:-:S02]  /*34d00*/  LEA.HI.X.SX32 R27, R30, R248, 0x1, P3 ;  /* 0x000000f81e1b7211 */ /* 0x000fc400018f0eff */
[C---:B------:R-:W-:Y:S02]  /*34d10*/  LEA R30, P3, R12.reuse, R2, 0x1 ;  /* 0x000000020c1e7211 */ /* 0x040fe400078608ff */
[-C--:B------:R-:W-:Y:S01]  /*34d20*/  LEA.HI.X.SX32 R29, R31, R248.reuse, 0x1, P2 ;  /* 0x000000f81f1d7211 */ /* 0x080fe200010f0eff */
[----:B------:R0:W-:Y:S01]  /*34d30*/  STL.64 [R1+0x9a0], R26 ;  /* 0x0009a01a01007387 */ /* 0x0001e20000100a00 */
[----:B------:R-:W-:Y:S02]  /*34d40*/  LEA.HI.X.SX32 R31, R12, R248, 0x1, P3 ;  /* 0x000000f80c1f7211 */ /* 0x000fe400018f0eff */
[-C--:B------:R-:W-:Y:S01]  /*34d50*/  LEA R12, P3, R24, R2.reuse, 0x1 ;  /* 0x00000002180c7211 */ /* 0x080fe200078608ff */
[----:B------:R-:W-:Y:S01]  /*34d60*/  STL.64 [R1+0x9a8], R28 ;  /* 0x0009a81c01007387 */ /* 0x000fe20000100a00 */
[----:B0-----:R-:W-:-:S04]  /*34d70*/  LEA R26, P2, R13, R2, 0x1 ;  /* 0x000000020d1a7211 */ /* 0x001fc800078408ff */
[-C--:B------:R-:W-:Y:S02]  /*34d80*/  LEA.HI.X.SX32 R27, R13, R248.reuse, 0x1, P2 ;  /* 0x000000f80d1b7211 */ /* 0x080fe400010f0eff */
[----:B------:R-:W-:Y:S01]  /*34d90*/  LEA.HI.X.SX32 R13, R24, R248, 0x1, P3 ;  /* 0x000000f8180d7211 */ /* 0x000fe200018f0eff */
[----:B------:R-:W-:Y:S04]  /*34da0*/  STL.64 [R1+0x1370], R30 ;  /* 0x0013701e01007387 */ /* 0x000fe80000100a00 */
[----:B------:R0:W-:Y:S04]  /*34db0*/  STL.64 [R1+0x998], R26 ;  /* 0x0009981a01007387 */ /* 0x0001e80000100a00 */
[----:B------:R1:W-:Y:S01]  /*34dc0*/  STL.64 [R1+0x980], R12 ;  /* 0x0009800c01007387 */ /* 0x0003e20000100a00 */
[----:B0-----:R-:W-:-:S02]  /*34dd0*/  LEA R26, P2, R25, R2, 0x1 ;  /* 0x00000002191a7211 */ /* 0x001fc400078408ff */
[C---:B-1----:R-:W-:Y:S02]  /*34de0*/  LEA R12, P3, R22.reuse, R2, 0x1 ;  /* 0x00000002160c7211 */ /* 0x042fe400078608ff */
[-C--:B------:R-:W-:Y:S02]  /*34df0*/  LEA.HI.X.SX32 R27, R25, R248.reuse, 0x1, P2 ;  /* 0x000000f8191b7211 */ /* 0x080fe400010f0eff */
[----:B------:R-:W-:Y:S02]  /*34e00*/  LEA.HI.X.SX32 R13, R22, R248, 0x1, P3 ;  /* 0x000000f8160d7211 */ /* 0x000fe400018f0eff */
[C---:B------:R-:W-:Y:S01]  /*34e10*/  LEA R24, P2, R23.reuse, R2, 0x1 ;  /* 0x0000000217187211 */ /* 0x040fe200078408ff */
[----:B------:R-:W-:Y:S04]  /*34e20*/  STL.64 [R1+0x988], R26 ;  /* 0x0009881a01007387 */ /* 0x000fe80000100a00 */
[----:B------:R0:W-:Y:S01]  /*34e30*/  STL.64 [R1+0x970], R12 ;  /* 0x0009700c01007387 */ /* 0x0001e20000100a00 */
[----:B------:R-:W-:-:S02]  /*34e40*/  LEA.HI.X.SX32 R25, R23, R248, 0x1, P2 ;  /* 0x000000f817197211 */ /* 0x000fc400010f0eff */
[-C--:B------:R-:W-:Y:S02]  /*34e50*/  LEA R22, P2, R21, R2.reuse, 0x1 ;  /* 0x0000000215167211 */ /* 0x080fe400078408ff */
[----:B0-----:R-:W-:-:S04]  /*34e60*/  LEA R12, P3, R17, R2, 0x1 ;  /* 0x00000002110c7211 */ /* 0x001fc800078608ff */
        /* <DEDUP_REMOVED lines=9> */
[----:B------:R0:W-:Y:S01]  /*34f00*/  STL.64 [R1+0x950], R12 ;  /* 0x0009500c01007387 */ /* 0x0001e20000100a00 */
[-C--:B------:R-:W-:Y:S02]  /*34f10*/  LEA R16, P2, R20, R2.reuse, 0x1 ;  /* 0x0000000214107211 */ /* 0x080fe400078408ff */
[----:B0-----:R-:W-:-:S04]  /*34f20*/  LEA R12, P3, R52, R2, 0x1 ;  /* 0x00000002340c7211 */ /* 0x001fc800078608ff */
[----:B------:R-:W-:-:S05]  /*34f30*/  LEA.HI.X.SX32 R13, R52, R248, 0x1, P3 ;  /* 0x000000f8340d7211 */ /* 0x000fca00018f0eff */
[----:B------:R0:W-:Y:S01]  /*34f40*/  STL.64 [R1+0x940], R12 ;  /* 0x0009400c01007387 */ /* 0x0001e20000100a00 */
[----:B------:R-:W-:Y:S02]  /*34f50*/  LEA.HI.X.SX32 R17, R20, R248, 0x1, P2 ;  /* 0x000000f814117211 */ /* 0x000fe400010f0eff */
[-C--:B------:R-:W-:Y:S02]  /*34f60*/  LEA R20, P2, R60, R2.reuse, 0x1 ;  /* 0x000000023c147211 */ /* 0x080fe400078408ff */
[----:B0-----:R-:W-:-:S04]  /*34f70*/  LEA R12, P3, R54, R2, 0x1 ;  /* 0x00000002360c7211 */ /* 0x001fc800078608ff */
[-C--:B------:R-:W-:Y:S01]  /*34f80*/  LEA.HI.X.SX32 R13, R54, R248.reuse, 0x1, P3 ;  /* 0x000000f8360d7211 */ /* 0x080fe200018f0eff */
[----:B------:R-:W-:Y:S01]  /*34f90*/  STL.64 [R1+0x948], R16 ;  /* 0x0009481001007387 */ /* 0x000fe20000100a00 */
[----:B------:R-:W-:-:S03]  /*34fa0*/  LEA.HI.X.SX32 R21, R60, R248, 0x1, P2 ;  /* 0x000000f83c157211 */ /* 0x000fc600010f0eff */
[----:B------:R0:W-:Y:S01]  /*34fb0*/  STL.64 [R1+0x930], R12 ;  /* 0x0009300c01007387 */ /* 0x0001e20000100a00 */
[-C--:B------:R-:W-:Y:S02]  /*34fc0*/  LEA R22, P3, R53, R2.reuse, 0x1 ;  /* 0x0000000235167211 */ /* 0x080fe400078608ff */
[----:B0-----:R-:W-:-:S04]  /*34fd0*/  LEA R12, P2, R61, R2, 0x1 ;  /* 0x000000023d0c7211 */ /* 0x001fc800078408ff */
[-C--:B------:R-:W-:Y:S02]  /*34fe0*/  LEA.HI.X.SX32 R13, R61, R248.reuse, 0x1, P2 ;  /* 0x000000f83d0d7211 */ /* 0x080fe400010f0eff */
[----:B------:R-:W-:-:S03]  /*34ff0*/  LEA.HI.X.SX32 R23, R53, R248, 0x1, P3 ;  /* 0x000000f835177211 */ /* 0x000fc600018f0eff */
[----:B------:R0:W-:Y:S01]  /*35000*/  STL.64 [R1+0x928], R12 ;  /* 0x0009280c01007387 */ /* 0x0001e20000100a00 */
[-C--:B------:R-:W-:Y:S02]  /*35010*/  LEA R16, P2, R19, R2.reuse, 0x1 ;  /* 0x0000000213107211 */ /* 0x080fe400078408ff */
[----:B0-----:R-:W-:-:S04]  /*35020*/  LEA R12, P3, R55, R2, 0x1 ;  /* 0x00000002370c7211 */ /* 0x001fc800078608ff */
[-C--:B------:R-:W-:Y:S02]  /*35030*/  LEA.HI.X.SX32 R13, R55, R248.reuse, 0x1, P3 ;  /* 0x000000f8370d7211 */ /* 0x080fe400018f0eff */
[----:B------:R-:W-:-:S03]  /*35040*/  LEA.HI.X.SX32 R17, R19, R248, 0x1, P2 ;  /* 0x000000f813117211 */ /* 0x000fc600010f0eff */
[----:B------:R0:W-:Y:S04]  /*35050*/  STL.64 [R1+0x910], R12 ;  /* 0x0009100c01007387 */ /* 0x0001e80000100a00 */
[----:B------:R1:W-:Y:S01]  /*35060*/  STL.64 [R1+0x918], R16 ;  /* 0x0009181001007387 */ /* 0x0003e20000100a00 */
[----:B0-----:R-:W-:-:S04]  /*35070*/  LEA R12, P2, R18, R2, 0x1 ;  /* 0x00000002120c7211 */ /* 0x001fc800078408ff */
[----:B------:R-:W-:Y:S02]  /*35080*/  LEA.HI.X.SX32 R13, R18, R248, 0x1, P2 ;  /* 0x000000f8120d7211 */ /* 0x000fe400010f0eff */
[----:B-1----:R-:W-:-:S03]  /*35090*/  LEA R16, P3, R62, R2, 0x1 ;  /* 0x000000023e107211 */ /* 0x002fc600078608ff */
[----:B------:R0:W-:Y:S01]  /*350a0*/  STL.64 [R1+0x908], R12 ;  /* 0x0009080c01007387 */ /* 0x0001e20000100a00 */
[----:B------:R-:W-:Y:S02]  /*350b0*/  LEA.HI.X.SX32 R17, R62, R248, 0x1, P3 ;  /* 0x000000f83e117211 */ /* 0x000fe400018f0eff */
        /* <DEDUP_REMOVED lines=8> */
[-C--:B-1----:R-:W-:Y:S02]  /*35140*/  LEA R18, P3, R65, R2.reuse, 0x1 ;  /* 0x0000000241127211 */ /* 0x082fe400078608ff */
[----:B------:R-:W-:Y:S01]  /*35150*/  LEA R14, P2, R135, R2, 0x1 ;  /* 0x00000002870e7211 */ /* 0x000fe200078408ff */
[----:B------:R0:W-:Y:S01]  /*35160*/  STL.64 [R1+0x8e8], R12 ;  /* 0x0008e80c01007387 */ /* 0x0001e20000100a00 */
[-C--:B------:R-:W-:Y:S02]  /*35170*/  LEA.HI.X.SX32 R19, R65, R248.reuse, 0x1, P3 ;  /* 0x000000f841137211 */ /* 0x080fe400018f0eff */
        /* <DEDUP_REMOVED lines=9> */
[C---:B------:R-:W-:Y:S01]  /*35210*/  LEA R4, P3, R66.reuse, R2, 0x1 ;  /* 0x0000000242047211 */ /* 0x040fe200078608ff */
[----:B------:R0:W-:Y:S03]  /*35220*/  STL.64 [R1+0x8c8], R14 ;  /* 0x0008c80e01007387 */ /* 0x0001e60000100a00 */
[----:B------:R-:W-:-:S05]  /*35230*/  LEA.HI.X.SX32 R5, R66, R248, 0x1, P3 ;  /* 0x000000f842057211 */ /* 0x000fca00018f0eff */
[----:B------:R1:W-:Y:S01]  /*35240*/  STL.64 [R1+0x8b0], R4 ;  /* 0x0008b00401007387 */ /* 0x0003e20000100a00 */
[----:B0-----:R-:W-:-:S04]  /*35250*/  LEA R14, P2, R134, R2, 0x1 ;  /* 0x00000002860e7211 */ /* 0x001fc800078408ff */
[----:B------:R-:W-:Y:S02]  /*35260*/  LEA.HI.X.SX32 R15, R134, R248, 0x1, P2 ;  /* 0x000000f8860f7211 */ /* 0x000fe400010f0eff */
[----:B-1----:R-:W-:-:S03]  /*35270*/  LEA R4, P2, R11, R2, 0x1 ;  /* 0x000000020b047211 */ /* 0x002fc600078408ff */
[----:B------:R0:W-:Y:S01]  /*35280*/  STL.64 [R1+0x8b8], R14 ;  /* 0x0008b80e01007387 */ /* 0x0001e20000100a00 */
[----:B------:R-:W-:-:S05]  /*35290*/  LEA.HI.X.SX32 R5, R11, R248, 0x1, P2 ;  /* 0x000000f80b057211 */ /* 0x000fca00010f0eff */
[----:B------:R1:W-:Y:S01]  /*352a0*/  STL.64 [R1+0x8a8], R4 ;  /* 0x0008a80401007387 */ /* 0x0003e20000100a00 */
[----:B0-----:R-:W-:-:S04]  /*352b0*/  LEA R14, P3, R67, R2, 0x1 ;  /* 0x00000002430e7211 */ /* 0x001fc800078608ff */
[----:B------:R-:W-:Y:S02]  /*352c0*/  LEA.HI.X.SX32 R15, R67, R248, 0x1, P3 ;  /* 0x000000f8430f7211 */ /* 0x000fe400018f0eff */
[CC--:B-1----:R-:W-:Y:S02]  /*352d0*/  LEA R4, P3, R8.reuse, R2.reuse, 0x1 ;  /* 0x0000000208047211 */ /* 0x0c2fe400078608ff */
[C---:B------:R-:W-:Y:S02]  /*352e0*/  LEA R26, P2, R9.reuse, R2, 0x1 ;  /* 0x00000002091a7211 */ /* 0x040fe400078408ff */
[-C--:B------:R-:W-:Y:S02]  /*352f0*/  LEA.HI.X.SX32 R5, R8, R248.reuse, 0x1, P3 ;  /* 0x000000f808057211 */ /* 0x080fe400018f0eff */
[----:B------:R-:W-:-:S03]  /*35300*/  LEA.HI.X.SX32 R27, R9, R248, 0x1, P2 ;  /* 0x000000f8091b7211 */ /* 0x000fc600010f0eff */
[----:B------:R0:W-:Y:S01]  /*35310*/  STL.64 [R1+0x890], R4 ;  /* 0x0008900401007387 */ /* 0x0001e20000100a00 */
[----:B------:R-:W-:-:S03]  /*35320*/  LEA R8, P3, R68, R2, 0x1 ;  /* 0x0000000244087211 */ /* 0x000fc600078608ff */
[----:B------:R-:W-:Y:S01]  /*35330*/  STL.64 [R1+0x898], R26 ;  /* 0x0008981a01007387 */ /* 0x000fe20000100a00 */
        /* <DEDUP_REMOVED lines=8> */
[----:B------:R0:W-:Y:S01]  /*353c0*/  STL.64 [R1+0x870], R4 ;  /* 0x0008700401007387 */ /* 0x0001e20000100a00 */
[----:B------:R-:W-:Y:S01]  /*353d0*/  VIADD R6, R7, UR4 ;  /* 0x0000000407067c36 */ /* 0x000fe20008000000 */
[----:B------:R-:W-:Y:S02]  /*353e0*/  ULDC UR4, c[0x0][0x248] ;  /* 0x0000920000047ab9 */ /* 0x000fe40000000800 */
[----:B------:R1:W-:Y:S01]  /*353f0*/  STL.64 [R1+0x878], R10 ;  /* 0x0008780a01007387 */ /* 0x0003e20000100a00 */
[----:B0-----:R-:W-:-:S04]  /*35400*/  LEA R4, P2, R133, R2, 0x1 ;  /* 0x0000000285047211 */ /* 0x001fc800078408ff */
[----:B------:R-:W-:Y:S02]  /*35410*/  LEA.HI.X.SX32 R5, R133, R248, 0x1, P2 ;  /* 0x000000f885057211 */ /* 0x000fe400010f0eff */
[----:B-1----:R-:W-:Y:S01]  /*35420*/  LEA R10, P3, R86, R2, 0x1 ;  /* 0x00000002560a7211 */ /* 0x002fe200078608ff */
[----:B------:R-:W-:Y:S01]  /*35430*/  VIADD R132, R6, UR4 ;  /* 0x0000000406847c36 */ /* 0x000fe20008000000 */
[----:B------:R-:W-:Y:S01]  /*35440*/  ULDC UR4, c[0x0][0x248] ;  /* 0x0000920000047ab9 */ /* 0x000fe20000000800 */
[----:B------:R0:W-:Y:S01]  /*35450*/  STL.64 [R1+0x868], R4 ;  /* 0x0008680401007387 */ /* 0x0001e20000100a00 */
[----:B------:R-:W-:Y:S01]  /*35460*/  LEA.HI.X.SX32 R11, R86, R248, 0x1, P3 ;  /* 0x000000f8560b7211 */ /* 0x000fe200018f0eff */
[----:B------:R-:W-:Y:S01]  /*35470*/  VIADD R88, R132, UR4 ;  /* 0x0000000484587c36 */ /* 0x000fe20008000000 */
[C---:B------:R-:W-:Y:S01]  /*35480*/  LEA R26, P2, R7.reuse, R2, 0x1 ;  /* 0x00000002071a7211 */ /* 0x040fe200078408ff */
[----:B------:R-:W-:Y:S02]  /*35490*/  ULDC UR4, c[0x0][0x248] ;  /* 0x0000920000047ab9 */ /* 0x000fe40000000800 */
[----:B------:R-:W-:Y:S01]  /*354a0*/  VIADD R131, R88, UR4 ;  /* 0x0000000458837c36 */ /* 0x000fe20008000000 */
[----:B------:R-:W-:Y:S01]  /*354b0*/  LEA.HI.X.SX32 R27, R7, R248, 0x1, P2 ;  /* 0x000000f8071b7211 */ /* 0x000fe200010f0eff */
[----:B------:R-:W-:Y:S01]  /*354c0*/  ULDC UR4, c[0x0][0x248] ;  /* 0x0000920000047ab9 */ /* 0x000fe20000000800 */
[----:B0-----:R-:W-:-:S04]  /*354d0*/  LEA R4, P3, R6, R2, 0x1 ;  /* 0x0000000206047211 */ /* 0x001fc800078608ff */
[----:B------:R-:W-:Y:S02]  /*354e0*/  LEA.HI.X.SX32 R5, R6, R248, 0x1, P3 ;  /* 0x000000f806057211 */ /* 0x000fe400018f0eff */
[C---:B------:R-:W-:Y:S01]  /*354f0*/  LEA R6, P2, R132.reuse, R2, 0x1 ;  /* 0x0000000284067211 */ /* 0x040fe200078408ff */
[----:B------:R-:W-:Y:S01]  /*35500*/  VIADD R89, R131, UR4 ;  /* 0x0000000483597c36 */ /* 0x000fe20008000000 */
[----:B------:R-:W-:Y:S01]  /*35510*/  ULDC UR4, c[0x0][0x248] ;  /* 0x0000920000047ab9 */ /* 0x000fe20000000800 */
[----:B------:R0:W-:Y:S01]  /*35520*/  STL.64 [R1+0x850], R4 ;  /* 0x0008500401007387 */ /* 0x0001e20000100a00 */
[----:B------:R-:W-:-:S03]  /*35530*/  LEA.HI.X.SX32 R7, R132, R248, 0x1, P2 ;  /* 0x000000f884077211 */ /* 0x000fc600010f0eff */
[----:B------:R1:W-:Y:S01]  /*35540*/  STL.64 [R1+0x858], R26 ;  /* 0x0008581a01007387 */ /* 0x0003e20000100a00 */
[----:B------:R-:W-:Y:S01]  /*35550*/  VIADD R109, R89, UR4 ;  /* 0x00000004596d7c36 */ /* 0x000fe20008000000 */
[----:B------:R-:W-:Y:S02]  /*35560*/  ULDC UR4, c[0x0][0x248] ;  /* 0x0000920000047ab9 */ /* 0x000fe40000000800 */
[----:B------:R2:W-:Y:S01]  /*35570*/  STL.64 [R1+0x848], R6 ;  /* 0x0008480601007387 */ /* 0x0005e20000100a00 */
[CC--:B0-----:R-:W-:Y:S02]  /*35580*/  LEA R4, P3, R88.reuse, R2.reuse, 0x1 ;  /* 0x0000000258047211 */ /* 0x0c1fe400078608ff */
[C---:B-1----:R-:W-:Y:S02]  /*35590*/  LEA R26, P2, R131.reuse, R2, 0x1 ;  /* 0x00000002831a7211 */ /* 0x042fe400078408ff */
[-C--:B------:R-:W-:Y:S02]  /*355a0*/  LEA.HI.X.SX32 R5, R88, R248.reuse, 0x1, P3 ;  /* 0x000000f858057211 */ /* 0x080fe400018f0eff */
[----:B------:R-:W-:-:S02]  /*355b0*/  LEA.HI.X.SX32 R27, R131, R248, 0x1, P2 ;  /* 0x000000f8831b7211 */ /* 0x000fc400010f0eff */
[----:B--2---:R-:W-:Y:S01]  /*355c0*/  LEA R6, P3, R89, R2, 0x1 ;  /* 0x0000000259067211 */ /* 0x004fe200078608ff */
[----:B------:R-:W-:Y:S01]  /*355d0*/  VIADD R92, R109, UR4 ;  /* 0x000000046d5c7c36 */ /* 0x000fe20008000000 */
[----:B------:R-:W-:Y:S01]  /*355e0*/  ULDC UR4, c[0x0][0x248] ;  /* 0x0000920000047ab9 */ /* 0x000fe20000000800 */
[----:B------:R0:W-:Y:S01]  /*355f0*/  STL.64 [R1+0x838], R26 ;  /* 0x0008381a01007387 */ /* 0x0001e20000100a00 */
[----:B------:R-:W-:Y:S01]  /*35600*/  LEA.HI.X.SX32 R7, R89, R248, 0x1, P3 ;  /* 0x000000f859077211 */ /* 0x000fe200018f0eff */
[----:B------:R-:W-:Y:S01]  /*35610*/  VIADD R108, R92, UR4 ;  /* 0x000000045c6c7c36 */ /* 0x000fe20008000000 */
[----:B------:R-:W-:-:S03]  /*35620*/  ULDC UR4, c[0x0][0x248] ;  /* 0x0000920000047ab9 */ /* 0x000fc60000000800 */
[----:B------:R1:W-:Y:S01]  /*35630*/  STL.64 [R1+0x830], R6 ;  /* 0x0008300601007387 */ /* 0x0003e20000100a00 */
[----:B------:R-:W-:Y:S01]  /*35640*/  VIADD R252, R108, UR4 ;  /* 0x000000046cfc7c36 */ /* 0x000fe20008000000 */
[----:B------:R-:W-:Y:S01]  /*35650*/  ULDC UR4, c[0x0][0x248] ;  /* 0x0000920000047ab9 */ /* 0x000fe20000000800 */
[----:B0-----:R-:W-:-:S04]  /*35660*/  LEA R26, P2, R109, R2, 0x1 ;  /* 0x000000026d1a7211 */ /* 0x001fc800078408ff */
[----:B------:R-:W-:Y:S02]  /*35670*/  LEA.HI.X.SX32 R27, R109, R248, 0x1, P2 ;  /* 0x000000f86d1b7211 */ /* 0x000fe400010f0eff */
[----:B-1----:R-:W-:-:S03]  /*35680*/  LEA R6, P3, R92, R2, 0x1 ;  /* 0x000000025c067211 */ /* 0x002fc600078608ff */
[----:B------:R0:W-:Y:S01]  /*35690*/  STL.64 [R1+0x828], R26 ;  /* 0x0008281a01007387 */ /* 0x0001e20000100a00 */
[----:B------:R-:W-:Y:S01]  /*356a0*/  LEA.HI.X.SX32 R7, R92, R248, 0x1, P3 ;  /* 0x000000f85c077211 */ /* 0x000fe200018f0eff */
[----:B------:R-:W-:Y:S01]  /*356b0*/  VIADD R111, R252, UR4 ;  /* 0x00000004fc6f7c36 */ /* 0x000fe20008000000 */
[----:B------:R-:W-:Y:S01]  /*356c0*/  ULDC UR4, c[0x0][0x248] ;  /* 0x0000920000047ab9 */ /* 0x000fe20000000800 */
[-C--:B------:R-:W-:Y:S02]  /*356d0*/  LEA R28, P2, R108, R2.reuse, 0x1 ;  /* 0x000000026c1c7211 */ /* 0x080fe400078408ff */
[C---:B0-----:R-:W-:Y:S01]  /*356e0*/  LEA R26, P3, R252.reuse, R2, 0x1 ;  /* 0x00000002fc1a7211 */ /* 0x041fe200078608ff */
[----:B------:R-:W-:Y:S01]  /*356f0*/  VIADD R99, R111, UR4 ;  /* 0x000000046f637c36 */ /* 0x000fe20008000000 */
[----:B------:R-:W-:Y:S02]  /*35700*/  ULDC UR4, c[0x0][0x248] ;  /* 0x0000920000047ab9 */ /* 0x000fe40000000800 */
[----:B------:R-:W-:-:S02]  /*35710*/  LEA.HI.X.SX32 R27, R252, R248, 0x1, P3 ;  /* 0x000000f8fc1b7211 */ /* 0x000fc400018f0eff */
[----:B------:R-:W-:Y:S01]  /*35720*/  LEA.HI.X.SX32 R29, R108, R248, 0x1, P2 ;  /* 0x000000f86c1d7211 */ /* 0x000fe200010f0eff */
[C---:B------:R-:W-:Y:S01]  /*35730*/  VIADD R110, R99.reuse, UR4 ;  /* 0x00000004636e7c36 */ /* 0x040fe20008000000 */
[----:B------:R-:W-:Y:S01]  /*35740*/  ULDC UR4, c[0x0][0x248] ;  /* 0x0000920000047ab9 */ /* 0x000fe20000000800 */
[----:B------:R0:W-:Y:S01]  /*35750*/  STL.64 [R1+0x810], R26 ;  /* 0x0008101a01007387 */ /* 0x0001e20000100a00 */
[-C--:B------:R-:W-:Y:S01]  /*35760*/  LEA R108, P3, R99, R2.reuse, 0x1 ;  /* 0x00000002636c7211 */ /* 0x080fe200078608ff */
[----:B------:R-:W-:Y:S01]  /*35770*/  VIADD R101, R110, UR4 ;  /* 0x000000046e657c36 */ /* 0x000fe20008000000 */
[----:B------:R-:W-:Y:S01]  /*35780*/  ULDC UR4, c[0x0][0x248] ;  /* 0x0000920000047ab9 */ /* 0x000fe20000000800 */
[----:B------:R1:W-:Y:S01]  /*35790*/  STL.64 [R1+0x818], R28 ;  /* 0x0008181c01007387 */ /* 0x0003e20000100a00 */
[----:B0-----:R-:W-:-:S04]  /*357a0*/  LEA R26, P2, R111, R2, 0x1 ;  /* 0x000000026f1a7211 */ /* 0x001fc800078408ff */
[-C--:B------:R-:W-:Y:S02]  /*357b0*/  LEA.HI.X.SX32 R27, R111, R248.reuse, 0x1, P2 ;  /* 0x000000f86f1b7211 */ /* 0x080fe400010f0eff */
[----:B------:R-:W-:-:S03]  /*357c0*/  LEA.HI.X.SX32 R109, R99, R248, 0x1, P3 ;  /* 0x000000f8636d7211 */ /* 0x000fc600018f0eff */
[----:B------:R0:W-:Y:S01]  /*357d0*/  STL.64 [R1+0x808], R26 ;  /* 0x0008081a01007387 */ /* 0x0001e20000100a00 */
[----:B------:R-:W-:Y:S01]  /*357e0*/  VIADD R113, R101, UR5 ;  /* 0x0000000565717c36 */ /* 0x000fe20008000000 */
[-C--:B-1----:R-:W-:Y:S01]  /*357f0*/  LEA R28, P2, R110, R2.reuse, 0x1 ;  /* 0x000000026e1c7211 */ /* 0x082fe200078408ff */
[----:B------:R-:W-:Y:S02]  /*35800*/  ULDC UR5, c[0x0][0x248] ;  /* 0x0000920000057ab9 */ /* 0x000fe40000000800 */
[----:B------:R-:W-:Y:S01]  /*35810*/  VIADD R106, R113, UR4 ;  /* 0x00000004716a7c36 */ /* 0x000fe20008000000 */
[----:B------:R-:W-:Y:S01]  /*35820*/  ULDC UR4, c[0x0][0x248] ;  /* 0x0000920000047ab9 */ /* 0x000fe20000000800 */
[----:B0-----:R-:W-:-:S04]  /*35830*/  LEA R26, P3, R101, R2, 0x1 ;  /* 0x00000002651a7211 */ /* 0x001fc800078608ff */
[-C--:B------:R-:W-:Y:S02]  /*35840*/  LEA.HI.X.SX32 R27, R101, R248.reuse, 0x1, P3 ;  /* 0x000000f8651b7211 */ /* 0x080fe400018f0eff */
[----:B------:R-:W-:Y:S01]  /*35850*/  LEA.HI.X.SX32 R29, R110, R248, 0x1, P2 ;  /* 0x000000f86e1d7211 */ /* 0x000fe200010f0eff */
[C---:B------:R-:W-:Y:S02]  /*35860*/  VIADD R112, R106.reuse, UR4 ;  /* 0x000000046a707c36 */ /* 0x040fe40008000000 */
[----:B------:R0:W-:Y:S01]  /*35870*/  STL.64 [R1+0x7f0], R26 ;  /* 0x0007f01a01007387 */ /* 0x0001e20000100a00 */
[-C--:B------:R-:W-:Y:S01]  /*35880*/  LEA R110, P3, R106, R2.reuse, 0x1 ;  /* 0x000000026a6e7211 */ /* 0x080fe200078608ff */
[----:B------:R-:W-:Y:S01]  /*35890*/  VIADD R247, R112, UR5 ;  /* 0x0000000570f77c36 */ /* 0x000fe20008000000 */
[----:B------:R-:W-:Y:S01]  /*358a0*/  ULDC UR4, c[0x0][0x248] ;  /* 0x0000920000047ab9 */ /* 0x000fe20000000800 */
[----:B------:R1:W-:Y:S01]  /*358b0*/  STL.64 [R1+0x7f8], R28 ;  /* 0x0007f81c01007387 */ /* 0x0003e20000100a00 */
[----:B0-----:R-:W-:Y:S01]  /*358c0*/  LEA R26, P2, R113, R2, 0x1 ;  /* 0x00000002711a7211 */ /* 0x001fe200078408ff */
[----:B------:R-:W-:-:S03]  /*358d0*/  ULDC UR5, c[0x0][0x248] ;  /* 0x0000920000057ab9 */ /* 0x000fc60000000800 */
[-C--:B------:R-:W-:Y:S02]  /*358e0*/  LEA.HI.X.SX32 R27, R113, R248.reuse, 0x1, P2 ;  /* 0x000000f8711b7211 */ /* 0x080fe400010f0eff */
[----:B------:R-:W-:-:S03]  /*358f0*/  LEA.HI.X.SX32 R111, R106, R248, 0x1, P3 ;  /* 0x000000f86a6f7211 */ /* 0x000fc600018f0eff */
[----:B------:R0:W-:Y:S01]  /*35900*/  STL.64 [R1+0x7e8], R26 ;  /* 0x0007e81a01007387 */ /* 0x0001e20000100a00 */
[----:B------:R-:W-:Y:S01]  /*35910*/  VIADD R115, R247, UR6 ;  /* 0x00000006f7737c36 */ /* 0x000fe20008000000 */
[-C--:B-1----:R-:W-:Y:S01]  /*35920*/  LEA R28, P2, R112, R2.reuse, 0x1 ;  /* 0x00000002701c7211 */ /* 0x082fe200078408ff */
[----:B------:R-:W-:Y:S02]  /*35930*/  ULDC UR6, c[0x0][0x248] ;  /* 0x0000920000067ab9 */ /* 0x000fe40000000800 */
[----:B------:R-:W-:Y:S01]  /*35940*/  VIADD R74, R115, UR4 ;  /* 0x00000004734a7c36 */ /* 0x000fe20008000000 */
[----:B0-----:R-:W-:Y:S01]  /*35950*/  LEA R26, P3, R247, R2, 0x1 ;  /* 0x00000002f71a7211 */ /* 0x001fe200078608ff */
[----:B------:R-:W-:-:S03]  /*35960*/  ULDC UR4, c[0x0][0x248] ;  /* 0x0000920000047ab9 */ /* 0x000fc60000000800 */
        /* <DEDUP_REMOVED lines=27> */
[----:B------:R-:W-:Y:S01]  /*35b20*/  ULDC UR12, c[0x0][0x248] ;  /* 0x00009200000c7ab9 */ /* 0x000fe20000000800 */
        /* <DEDUP_REMOVED lines=118> */
[C---:B------:R-:W-:Y:S01]  /*36290*/  VIADD R130, R107.reuse, UR55 ;  /* 0x000000376b827c36 */ /* 0x040fe20008000000 */
        /* <DEDUP_REMOVED lines=26> */
[C---:B------:R-:W-:Y:S01]  /*36440*/  VIADD R81, R102.reuse, UR21 ;  /* 0x0000001566517c36 */ /* 0x040fe20008000000 */
[C---:B------:R-:W-:Y:S01]  /*36450*/  LEA R130, P3, R102.reuse, R2, 0x1 ;  /* 0x0000000266827211 */ /* 0x040fe200078608ff */
[----:B------:R0:W-:Y:S01]  /*36460*/  STL.64 [R1+0x6b0], R26 ;  /* 0x0006b01a01007387 */ /* 0x0001e20000100a00 */
[----:B------:R-:W-:Y:S01]  /*36470*/  ULDC UR21, c[0x0][0x248] ;  /* 0x0000920000157ab9 */ /* 0x000fe20000000800 */
[----:B------:R-:W-:Y:S01]  /*36480*/  VIADD R100, R81, UR32 ;  /* 0x0000002051647c36 */ /* 0x000fe20008000000 */
[----:B------:R-:W-:Y:S01]  /*36490*/  LEA.HI.X.SX32 R131, R102, R248, 0x1, P3 ;  /* 0x000000f866837211 */ /* 0x000fe200018f0eff */
[----:B------:R1:W-:Y:S01]  /*364a0*/  STL.64 [R1+0x6b8], R28 ;  /* 0x0006b81c01007387 */ /* 0x0003e20000100a00 */
[----:B------:R-:W-:Y:S01]  /*364b0*/  ULDC UR32, c[0x0][0x248] ;  /* 0x0000920000207ab9 */ /* 0x000fe20000000800 */
[----:B0-----:R-:W-:-:S04]  /*364c0*/  LEA R26, P2, R71, R2, 0x1 ;  /* 0x00000002471a7211 */ /* 0x001fc800078408ff */
[----:B------:R-:W-:Y:S01]  /*364d0*/  LEA.HI.X.SX32 R27, R71, R248, 0x1, P2 ;  /* 0x000000f8471b7211 */ /* 0x000fe200010f0eff */
[C---:B------:R-:W-:Y:S01]  /*364e0*/  VIADD R59, R100.reuse, UR52 ;  /* 0x00000034643b7c36 */ /* 0x040fe20008000000 */
[----:B-1----:R-:W-:Y:S01]  /*364f0*/  LEA R28, P2, R81, R2, 0x1 ;  /* 0x00000002511c7211 */ /* 0x002fe200078408ff */
[----:B------:R-:W-:Y:S02]  /*36500*/  ULDC UR52, c[0x0][0x248] ;  /* 0x0000920000347ab9 */ /* 0x000fe40000000800 */
[----:B------:R0:W-:Y:S01]  /*36510*/  STL.64 [R1+0x6a8], R26 ;  /* 0x0006a81a01007387 */ /* 0x0001e20000100a00 */
[----:B------:R-:W-:Y:S01]  /*36520*/  VIADD R58, R59, UR9 ;  /* 0x000000093b3a7c36 */ /* 0x000fe20008000000 */
[----:B------:R-:W-:Y:S01]  /*36530*/  LEA.HI.X.SX32 R29, R81, R248, 0x1, P2 ;  /* 0x000000f8511d7211 */ /* 0x000fe200010f0eff */
[----:B------:R-:W-:Y:S01]  /*36540*/  ULDC UR9, c[0x0][0x248] ;  /* 0x0000920000097ab9 */ /* 0x000fe20000000800 */
[----:B0-----:R-:W-:-:S04]  /*36550*/  LEA R26, P3, R100, R2, 0x1 ;  /* 0x00000002641a7211 */ /* 0x001fc800078608ff */
[----:B------:R-:W-:Y:S01]  /*36560*/  LEA.HI.X.SX32 R27, R100, R248, 0x1, P3 ;  /* 0x000000f8641b7211 */ /* 0x000fe200018f0eff */
[C---:B------:R-:W-:Y:S01]  /*36570*/  VIADD R57, R58.reuse, UR51 ;  /* 0x000000333a397c36 */ /* 0x040fe20008000000 */
[C---:B------:R-:W-:Y:S01]  /*36580*/  LEA R132, P3, R58.reuse, R2, 0x1 ;  /* 0x000000023a847211 */ /* 0x040fe200078608ff */
[----:B------:R-:W-:Y:S02]  /*36590*/  ULDC UR51, c[0x0][0x248] ;  /* 0x0000920000337ab9 */ /* 0x000fe40000000800 */
[----:B------:R0:W-:Y:S01]  /*365a0*/  STL.64 [R1+0x690], R26 ;  /* 0x0006901a01007387 */ /* 0x0001e20000100a00 */
[----:B------:R-:W-:Y:S01]  /*365b0*/  VIADD R56, R57, UR31 ;  /* 0x0000001f39387c36 */ /* 0x000fe20008000000 */
[----:B------:R-:W-:Y:S01]  /*365c0*/  LEA.HI.X.SX32 R133, R58, R248, 0x1, P3 ;  /* 0x000000f83a857211 */ /* 0x000fe200018f0eff */
[----:B------:R-:W-:Y:S01]  /*365d0*/  ULDC UR31, c[0x0][0x248] ;  /* 0x00009200001f7ab9 */ /* 0x000fe20000000800 */
[----:B------:R1:W-:Y:S01]  /*365e0*/  STL.64 [R1+0x698], R28 ;  /* 0x0006981c01007387 */ /* 0x0003e20000100a00 */
        /* <DEDUP_REMOVED lines=21> */
[----:B------:R-:W-:Y:S01]  /*36740*/  VIADD R73, R98, UR30 ;  /* 0x0000001e62497c36 */ /* 0x000fe20008000000 */
[C---:B-1----:R-:W-:Y:S01]  /*36750*/  LEA R28, P2, R48.reuse, R2, 0x1 ;  /* 0x00000002301c7211 */ /* 0x042fe200078408ff */
        /* <DEDUP_REMOVED lines=8> */
[----:B------:R-:W-:Y:S01]  /*367e0*/  LEA R136, P3, R97, R2, 0x1 ;  /* 0x0000000261887211 */ /* 0x000fe200078608ff */
        /* <DEDUP_REMOVED lines=426> */
[----:B------:R-:W-:-:S04]  /*38290*/  VIADD R85, R92, UR58 ;  /* 0x0000003a5c557c36 */ /* 0x000fc80008000000 */
[----:B------:R0:W-:Y:S01]  /*382a0*/  STL.64 [R1+0x380], R26 ;  /* 0x0003801a01007387 */ /* 0x0001e20000100a00 */
[-C--:B-1----:R-:W-:Y:S01]  /*382b0*/  LEA R28, P2, R89, R2.reuse, 0x1 ;  /* 0x00000002591c7211 */ /* 0x082fe200078408ff */
[----:B------:R-:W-:Y:S01]  /*382c0*/  VIADD R86, R85, UR34 ;  /* 0x0000002255567c36 */ /* 0x000fe20008000000 */
[----:B------:R-:W-:Y:S01]  /*382d0*/  ULDC UR34, c[0x0][0x248] ;  /* 0x0000920000227ab9 */ /* 0x000fe20000000800 */
[----:B0-----:R-:W-:-:S04]  /*382e0*/  LEA R26, P3, R92, R2, 0x1 ;  /* 0x000000025c1a7211 */ /* 0x001fc800078608ff */
[-C--:B------:R-:W-:Y:S02]  /*382f0*/  LEA.HI.X.SX32 R27, R92, R248.reuse, 0x1, P3 ;  /* 0x000000f85c1b7211 */ /* 0x080fe400018f0eff */
[----:B------:R-:W-:Y:S01]  /*38300*/  LEA.HI.X.SX32 R29, R89, R248, 0x1, P2 ;  /* 0x000000f8591d7211 */ /* 0x000fe200010f0eff */
[C---:B------:R-:W-:Y:S01]  /*38310*/  VIADD R72, R86.reuse, UR55 ;  /* 0x0000003756487c36 */ /* 0x040fe20008000000 */
[----:B------:R-:W-:Y:S01]  /*38320*/  LEA R182, P3, R86, R2, 0x1 ;  /* 0x0000000256b67211 */ /* 0x000fe200078608ff */
        /* <DEDUP_REMOVED lines=8> */
[----:B------:R-:W-:Y:S01]  /*383b0*/  VIADD R75, R82, UR33 ;  /* 0x00000021524b7c36 */ /* 0x000fe20008000000 */
[C---:B-1----:R-:W-:Y:S01]  /*383c0*/  LEA R28, P2, R72.reuse, R2, 0x1 ;  /* 0x00000002481c7211 */ /* 0x042fe200078408ff */
[----:B------:R-:W-:Y:S02]  /*383d0*/  ULDC UR33, c[0x0][0x248] ;  /* 0x0000920000217ab9 */ /* 0x000fe40000000800 */
[----:B------:R0:W-:Y:S01]  /*383e0*/  STL.64 [R1+0x360], R26 ;  /* 0x0003601a01007387 */ /* 0x0001e20000100a00 */
[----:B------:R-:W-:Y:S01]  /*383f0*/  VIADD R81, R75, UR54 ;  /* 0x000000364b517c36 */ /* 0x000fe20008000000 */
[----:B------:R-:W-:Y:S02]  /*38400*/  LEA.HI.X.SX32 R29, R72, R248, 0x1, P2 ;  /* 0x000000f8481d7211 */ /* 0x000fe400010f0eff */
[----:B0-----:R-:W-:-:S04]  /*38410*/  LEA R26, P3, R82, R2, 0x1 ;  /* 0x00000002521a7211 */ /* 0x001fc800078608ff */
[----:B------:R-:W-:Y:S01]  /*38420*/  LEA.HI.X.SX32 R27, R82, R248, 0x1, P3 ;  /* 0x000000f8521b7211 */ /* 0x000fe200018f0eff */
[C---:B------:R-:W-:Y:S01]  /*38430*/  VIADD R79, R81.reuse, UR6 ;  /* 0x00000006514f7c36 */ /* 0x040fe20008000000 */
[----:B------:R-:W-:Y:S01]  /*38440*/  LEA R184, P3, R81, R2, 0x1 ;  /* 0x0000000251b87211 */ /* 0x000fe200078608ff */
[----:B------:R-:W-:Y:S02]  /*38450*/  ULDC UR6, c[0x0][0x248] ;  /* 0x0000920000067ab9 */ /* 0x000fe40000000800 */
[----:B------:R0:W-:Y:S01]  /*38460*/  STL.64 [R1+0x348], R26 ;  /* 0x0003481a01007387 */ /* 0x0001e20000100a00 */
[----:B------:R-:W-:Y:S01]  /*38470*/  VIADD R80, R79, UR53 ;  /* 0x000000354f507c36 */ /* 0x000fe20008000000 */
[----:B------:R-:W-:Y:S02]  /*38480*/  LEA.HI.X.SX32 R185, R81, R248, 0x1, P3 ;  /* 0x000000f851b97211 */ /* 0x000fe400018f0eff */
        /* <DEDUP_REMOVED lines=12> */
[----:B------:R-:W-:-:S04]  /*38550*/  VIADD R53, R60, UR52 ;  /* 0x000000343c357c36 */ /* 0x000fc80008000000 */
[----:B------:R0:W-:Y:S01]  /*38560*/  STL.64 [R1+0x318], R26 ;  /* 0x0003181a01007387 */ /* 0x0001e20000100a00 */
[----:B------:R-:W-:Y:S01]  /*38570*/  VIADD R78, R53, UR9 ;  /* 0x00000009354e7c36 */ /* 0x000fe20008000000 */
[-C--:B------:R-:W-:Y:S01]  /*38580*/  LEA R186, P3, R60, R2.reuse, 0x1 ;  /* 0x000000023cba7211 */ /* 0x080fe200078608ff */
[----:B------:R-:W-:Y:S01]  /*38590*/  ULDC UR9, c[0x0][0x248] ;  /* 0x0000920000097ab9 */ /* 0x000fe20000000800 */
[----:B------:R1:W-:Y:S01]  /*385a0*/  STL.64 [R1+0x320], R28 ;  /* 0x0003201c01007387 */ /* 0x0003e20000100a00 */
[----:B0-----:R-:W-:-:S04]  /*385b0*/  LEA R26, P2, R71, R2, 0x1 ;  /* 0x00000002471a7211 */ /* 0x001fc800078408ff */
[-C--:B------:R-:W-:Y:S02]  /*385c0*/  LEA.HI.X.SX32 R27, R71, R248.reuse, 0x1, P2 ;  /* 0x000000f8471b7211 */ /* 0x080fe400010f0eff */
[----:B------:R-:W-:-:S03]  /*385d0*/  LEA.HI.X.SX32 R187, R60, R248, 0x1, P3 ;  /* 0x000000f83cbb7211 */ /* 0x000fc600018f0eff */
[----:B------:R0:W-:Y:S01]  /*385e0*/  STL.64 [R1+0x310], R26 ;  /* 0x0003101a01007387 */ /* 0x0001e20000100a00 */
[----:B------:R-:W-:Y:S01]  /*385f0*/  VIADD R74, R78, UR51 ;  /* 0x000000334e4a7c36 */ /* 0x000fe20008000000 */
[----:B-1----:R-:W-:-:S03]  /*38600*/  LEA R28, P2, R53, R2, 0x1 ;  /* 0x00000002351c7211 */ /* 0x002fc600078408ff */
[----:B------:R-:W-:Y:S01]  /*38610*/  VIADD R54, R74, UR31 ;  /* 0x0000001f4a367c36 */ /* 0x000fe20008000000 */
[----:B0-----:R-:W-:Y:S01]  /*38620*/  LEA R26, P3, R78, R2, 0x1 ;  /* 0x000000024e1a7211 */ /* 0x001fe200078608ff */
[----:B------:R-:W-:-:S03]  /*38630*/  ULDC UR31, c[0x0][0x248] ;  /* 0x00009200001f7ab9 */ /* 0x000fc60000000800 */
        /* <DEDUP_REMOVED lines=51> */
[----:B0-----:R-:W-:-:S04]  /*38970*/  LEA R26, P3, R76, R2, 0x1 ;  /* 0x000000024c1a7211 */ /* 0x001fc800078608ff */
        /* <DEDUP_REMOVED lines=82> */
[C---:B------:R-:W-:Y:S01]  /*38ea0*/  VIADD R65, R68.reuse, UR5 ;  /* 0x0000000544417c36 */ /* 0x040fe20008000000 */
        /* <DEDUP_REMOVED lines=166> */
[----:B------:R-:W-:Y:S02]  /*39910*/  VIADD R55, R60, UR24 ;  /* 0x000000183c377c36 */ /* 0x000fe40008000000 */
        /* <DEDUP_REMOVED lines=65> */
[----:B------:R-:W-:-:S04]  /*39d30*/  VIADD R62, R0, UR18 ;  /* 0x00000012003e7c36 */ /* 0x000fc80008000000 */
[----:B------:R0:W-:Y:S01]  /*39d40*/  STL.64 [R1+0x58], R26 ;  /* 0x0000581a01007387 */ /* 0x0001e20000100a00 */
[----:B------:R-:W-:Y:S01]  /*39d50*/  VIADD R52, R62, UR8 ;  /* 0x000000083e347c36 */ /* 0x000fe20008000000 */
[-C--:B------:R-:W-:Y:S01]  /*39d60*/  LEA R230, P3, R0, R2.reuse, 0x1 ;  /* 0x0000000200e67211 */ /* 0x080fe200078608ff */
[----:B------:R-:W-:Y:S01]  /*39d70*/  IMAD.MOV.U32 R56, RZ, RZ, R240 ;  /* 0x000000ffff387224 */ /* 0x000fe200078e00f0 */
[----:B------:R1:W-:Y:S01]  /*39d80*/  STL.64 [R1+0x60], R28 ;  /* 0x0000601c01007387 */ /* 0x0003e20000100a00 */
[----:B------:R-:W-:Y:S01]  /*39d90*/  IMAD.MOV.U32 R57, RZ, RZ, R241 ;  /* 0x000000ffff397224 */ /* 0x000fe200078e00f1 */
[C---:B0-----:R-:W-:Y:S01]  /*39da0*/  LEA R26, P2, R60.reuse, R2, 0x1 ;  /* 0x000000023c1a7211 */ /* 0x041fe200078408ff */
[----:B------:R-:W-:Y:S01]  /*39db0*/  IMAD.MOV.U32 R48, RZ, RZ, R236 ;  /* 0x000000ffff307224 */ /* 0x000fe200078e00ec */
[----:B------:R-:W-:Y:S02]  /*39dc0*/  ULDC UR8, c[0x0][0x248] ;  /* 0x0000920000087ab9 */ /* 0x000fe40000000800 */
[----:B------:R-:W-:-:S02]  /*39dd0*/  LEA.HI.X.SX32 R27, R60, R248, 0x1, P2 ;  /* 0x000000f83c1b7211 */ /* 0x000fc400010f0eff */
[----:B------:R-:W-:-:S03]  /*39de0*/  LEA.HI.X.SX32 R231, R0, R248, 0x1, P3 ;  /* 0x000000f800e77211 */ /* 0x000fc600018f0eff */
[----:B------:R0:W-:Y:S01]  /*39df0*/  STL.64 [R1+0x50], R26 ;  /* 0x0000501a01007387 */ /* 0x0001e20000100a00 */
[----:B------:R-:W-:Y:S01]  /*39e00*/  VIADD R65, R52, UR4 ;  /* 0x0000000434417c36 */ /* 0x000fe20008000000 */
[-C--:B-1----:R-:W-:Y:S01]  /*39e10*/  LEA R28, P2, R62, R2.reuse, 0x1 ;  /* 0x000000023e1c7211 */ /* 0x082fe200078408ff */
[----:B------:R-:W-:Y:S01]  /*39e20*/  IMAD.MOV.U32 R49, RZ, RZ, R237 ;  /* 0x000000ffff317224 */ /* 0x000fe200078e00ed */
[----:B------:R-:W-:Y:S01]  /*39e30*/  ULDC UR4, c[0x0][0x248] ;  /* 0x0000920000047ab9 */ /* 0x000fe20000000800 */
[----:B0-----:R-:W-:-:S04]  /*39e40*/  LEA R26, P3, R52, R2, 0x1 ;  /* 0x00000002341a7211 */ /* 0x001fc800078608ff */
[-C--:B------:R-:W-:Y:S02]  /*39e50*/  LEA.HI.X.SX32 R27, R52, R248.reuse, 0x1, P3 ;  /* 0x000000f8341b7211 */ /* 0x080fe400018f0eff */
[----:B------:R-:W-:-:S03]  /*39e60*/  LEA.HI.X.SX32 R29, R62, R248, 0x1, P2 ;  /* 0x000000f83e1d7211 */ /* 0x000fc600010f0eff */
[----:B------:R0:W-:Y:S04]  /*39e70*/  STL.64 [R1+0x38], R26 ;  /* 0x0000381a01007387 */ /* 0x0001e80000100a00 */
[----:B------:R1:W-:Y:S01]  /*39e80*/  STL.64 [R1+0x40], R28 ;  /* 0x0000401c01007387 */ /* 0x0003e20000100a00 */
[----:B0-----:R-:W-:-:S04]  /*39e90*/  LEA R26, P2, R65, R2, 0x1 ;  /* 0x00000002411a7211 */ /* 0x001fc800078408ff */
[----:B------:R-:W-:-:S05]  /*39ea0*/  LEA.HI.X.SX32 R27, R65, R248, 0x1, P2 ;  /* 0x000000f8411b7211 */ /* 0x000fca00010f0eff */
[----:B------:R0:W-:Y:S04]  /*39eb0*/  STL.64 [R1+0x30], R26 ;  /* 0x0000301a01007387 */ /* 0x0001e80000100a00 */
[----:B-1----:R-:W2:Y:S04]  /*39ec0*/  LDL.LU R29, [R1+0x3cc] ;  /* 0x0003cc00011d7983 */ /* 0x002ea80000300800 */
[----:B------:R-:W3:Y:S01]  /*39ed0*/  LDL.LU R51, [R1+0x330] ;  /* 0x0003300001337983 */ /* 0x000ee20000300800 */
[----:B------:R-:W-:Y:S02]  /*39ee0*/  VIADD R54, R65, UR17 ;  /* 0x0000001141367c36 */ /* 0x000fe40008000000 */
[----:B0-----:R-:W-:Y:S01]  /*39ef0*/  IMAD.MOV.U32 R26, RZ, RZ, R234 ;  /* 0x000000ffff1a7224 */ /* 0x001fe200078e00ea */
[----:B------:R-:W4:Y:S01]  /*39f00*/  LDL.LU.64 R58, [R1+0xb60] ;  /* 0x000b6000013a7983 */ /* 0x000f220000300a00 */
[C---:B------:R-:W-:Y:S01]  /*39f10*/  VIADD R63, R54.reuse, UR11 ;  /* 0x0000000b363f7c36 */ /* 0x040fe20008000000 */
[C---:B------:R-:W-:Y:S01]  /*39f20*/  LEA R232, P3, R54.reuse, R2, 0x1 ;  /* 0x0000000236e87211 */ /* 0x040fe200078608ff */
[----:B------:R-:W-:Y:S01]  /*39f30*/  IMAD.MOV.U32 R27, RZ, RZ, R235 ;  /* 0x000000ffff1b7224 */ /* 0x000fe200078e00eb */
[----:B------:R-:W-:Y:S01]  /*39f40*/  ULDC UR11, c[0x0][0x248] ;  /* 0x00009200000b7ab9 */ /* 0x000fe20000000800 */
[----:B------:R-:W-:Y:S01]  /*39f50*/  VIADD R61, R63, UR5 ;  /* 0x000000053f3d7c36 */ /* 0x000fe20008000000 */
[----:B------:R-:W-:Y:S01]  /*39f60*/  LEA.HI.X.SX32 R233, R54, R248, 0x1, P3 ;  /* 0x000000f836e97211 */ /* 0x000fe200018f0eff */
[----:B------:R-:W-:Y:S01]  /*39f70*/  ULDC UR5, c[0x0][0x248] ;  /* 0x0000920000057ab9 */ /* 0x000fe20000000800 */
[----:B------:R-:W-:Y:S01]  /*39f80*/  IMAD.MOV.U32 R30, RZ, RZ, R238 ;  /* 0x000000ffff1e7224 */ /* 0x000fe200078e00ee */
[----:B------:R-:W4:Y:S01]  /*39f90*/  LDL.LU R252, [R1+0x334] ;  /* 0x0003340001fc7983 */ /* 0x000f220000300800 */
[----:B------:R-:W-:-:S04]  /*39fa0*/  VIADD R55, R61, UR16 ;  /* 0x000000103d377c36 */ /* 0x000fc80008000000 */
[----:B------:R-:W-:Y:S01]  /*39fb0*/  VIADD R53, R55, UR10 ;  /* 0x0000000a37357c36 */ /* 0x000fe20008000000 */
[----:B------:R-:W-:Y:S01]  /*39fc0*/  LEA R242, P3, R61, R2, 0x1 ;  /* 0x000000023df27211 */ /* 0x000fe200078608ff */
[----:B------:R-:W-:Y:S02]  /*39fd0*/  ULDC UR10, c[0x0][0x248] ;  /* 0x00009200000a7ab9 */ /* 0x000fe40000000800 */
[----:B------:R-:W-:Y:S01]  /*39fe0*/  VIADD R60, R53, UR15 ;  /* 0x0000000f353c7c36 */ /* 0x000fe20008000000 */
[----:B------:R-:W-:Y:S01]  /*39ff0*/  LEA.HI.X.SX32 R243, R61, R248, 0x1, P3 ;  /* 0x000000f83df37211 */ /* 0x000fe200018f0eff */
[----:B------:R-:W-:Y:S02]  /*3a000*/  ULDC UR15, c[0x0][0x248] ;  /* 0x00009200000f7ab9 */ /* 0x000fe40000000800 */
[----:B------:R-:W-:-:S04]  /*3a010*/  VIADD R0, R60, UR22 ;  /* 0x000000163c007c36 */ /* 0x000fc80008000000 */
[----:B------:R-:W-:-:S04]  /*3a020*/  VIADD R64, R0, UR14 ;  /* 0x0000000e00407c36 */ /* 0x000fc80008000000 */
[----:B------:R-:W-:Y:S01]  /*3a030*/  VIADD R52, R64, UR6 ;  /* 0x0000000640347c36 */ /* 0x000fe20008000000 */
[-C--:B------:R-:W-:Y:S01]  /*3a040*/  LEA R234, P3, R53, R2.reuse, 0x1 ;  /* 0x0000000235ea7211 */ /* 0x080fe200078608ff */
[----:B------:R-:W-:Y:S01]  /*3a050*/  IMAD.MOV.U32 R31, RZ, RZ, R239 ;  /* 0x000000ffff1f7224 */ /* 0x000fe200078e00ef */
        /* <DEDUP_REMOVED lines=8> */
[----:B------:R-:W-:Y:S01]  /*3a0e0*/  ULDC UR9, c[0x0][0x248] ;  /* 0x0000920000097ab9 */ /* 0x000fe20000000800 */
[----:B------:R-:W-:Y:S01]  /*3a0f0*/  VIADD R69, R67, UR12 ;  /* 0x0000000c43457c36 */ /* 0x000fe20008000000 */
[----:B------:R-:W-:-:S03]  /*3a100*/  LEA R54, P3, R0, R2, 0x1 ;  /* 0x0000000200367211 */ /* 0x000fc600078608ff */
[----:B------:R-:W-:Y:S01]  /*3a110*/  VIADD R53, R69, UR13 ;  /* 0x0000000d45357c36 */ /* 0x000fe20008000000 */
[----:B------:R-:W-:-:S03]  /*3a120*/  LEA.HI.X.SX32 R237, R55, R248, 0x1, P2 ;  /* 0x000000f837ed7211 */ /* 0x000fc600010f0eff */
[----:B------:R-:W-:Y:S01]  /*3a130*/  VIADD R73, R53, UR8 ;  /* 0x0000000835497c36 */ /* 0x000fe20008000000 */
[----:B------:R-:W-:Y:S01]  /*3a140*/  LEA.HI.X.SX32 R55, R0, R248, 0x1, P3 ;  /* 0x000000f800377211 */ /* 0x000fe200018f0eff */
[----:B------:R-:W-:Y:S01]  /*3a150*/  ULDC UR8, c[0x0][0x248] ;  /* 0x0000920000087ab9 */ /* 0x000fe20000000800 */
[-C--:B------:R-:W-:Y:S01]  /*3a160*/  LEA R62, P3, R52, R2.reuse, 0x1 ;  /* 0x00000002343e7211 */ /* 0x080fe200078608ff */
[----:B------:R-:W-:Y:S01]  /*3a170*/  VIADD R0, R73, UR4 ;  /* 0x0000000449007c36 */ /* 0x000fe20008000000 */
[----:B------:R-:W-:Y:S01]  /*3a180*/  LEA R238, P2, R60, R2, 0x1 ;  /* 0x000000023cee7211 */ /* 0x000fe200078408ff */
[----:B------:R-:W-:Y:S01]  /*3a190*/  ULDC UR4, c[0x0][0x248] ;  /* 0x0000920000047ab9 */ /* 0x000fe20000000800 */
[----:B------:R-:W-:Y:S01]  /*3a1a0*/  LEA.HI.X.SX32 R63, R52, R248, 0x1, P3 ;  /* 0x000000f8343f7211 */ /* 0x000fe200018f0eff */
[----:B------:R-:W-:Y:S01]  /*3a1b0*/  VIADD R77, R0, UR11 ;  /* 0x0000000b004d7c36 */ /* 0x000fe20008000000 */
[----:B------:R-:W-:-:S03]  /*3a1c0*/  LEA R66, P3, R67, R2, 0x1 ;  /* 0x0000000243427211 */ /* 0x000fc600078608ff */
[----:B------:R-:W-:Y:S01]  /*3a1d0*/  VIADD R52, R77, UR5 ;  /* 0x000000054d347c36 */ /* 0x000fe20008000000 */
[----:B------:R-:W-:Y:S01]  /*3a1e0*/  LEA.HI.X.SX32 R67, R67, R248, 0x1, P3 ;  /* 0x000000f843437211 */ /* 0x000fe200018f0eff */
[----:B------:R-:W-:Y:S01]  /*3a1f0*/  ULDC UR5, c[0x0][0x248] ;  /* 0x0000920000057ab9 */ /* 0x000fe20000000800 */
[C---:B------:R-:W-:Y:S01]  /*3a200*/  LEA R70, P3, R53.reuse, R2, 0x1 ;  /* 0x0000000235467211 */ /* 0x040fe200078608ff */
[----:B------:R-:W-:Y:S01]  /*3a210*/  VIADD R81, R52, UR10 ;  /* 0x0000000a34517c36 */ /* 0x000fe20008000000 */
[-C--:B------:R-:W-:Y:S01]  /*3a220*/  LEA.HI.X.SX32 R239, R60, R248.reuse, 0x1, P2 ;  /* 0x000000f83cef7211 */ /* 0x080fe200010f0eff */
[----:B------:R-:W-:Y:S01]  /*3a230*/  ULDC UR10, c[0x0][0x248] ;  /* 0x00009200000a7ab9 */ /* 0x000fe20000000800 */
[----:B------:R-:W-:Y:S01]  /*3a240*/  LEA.HI.X.SX32 R71, R53, R248, 0x1, P3 ;  /* 0x000000f835477211 */ /* 0x000fe200018f0eff */
[----:B------:R-:W-:Y:S01]  /*3a250*/  VIADD R53, R81, UR15 ;  /* 0x0000000f51357c36 */ /* 0x000fe20008000000 */
[-C--:B------:R-:W-:Y:S02]  /*3a260*/  LEA R74, P3, R0, R2.reuse, 0x1 ;  /* 0x00000002004a7211 */ /* 0x080fe400078608ff */
[----:B------:R-:W-:Y:S01]  /*3a270*/  LEA R60, P2, R64, R2, 0x1 ;  /* 0x00000002403c7211 */ /* 0x000fe200078408ff */
[----:B------:R-:W-:Y:S01]  /*3a280*/  VIADD R85, R53, UR6 ;  /* 0x0000000635557c36 */ /* 0x000fe20008000000 */
[-C--:B------:R-:W-:Y:S01]  /*3a290*/  LEA.HI.X.SX32 R75, R0, R248.reuse, 0x1, P3 ;  /* 0x000000f8004b7211 */ /* 0x080fe200018f0eff */
[----:B------:R-:W-:Y:S01]  /*3a2a0*/  ULDC UR6, c[0x0][0x248] ;  /* 0x0000920000067ab9 */ /* 0x000fe20000000800 */
[----:B------:R-:W-:Y:S01]  /*3a2b0*/  LEA.HI.X.SX32 R61, R64, R248, 0x1, P2 ;  /* 0x000000f8403d7211 */ /* 0x000fe200010f0eff */
[----:B------:R-:W-:Y:S01]  /*3a2c0*/  VIADD R0, R85, UR7 ;  /* 0x0000000755007c36 */ /* 0x000fe20008000000 */
[CC--:B------:R-:W-:Y:S01]  /*3a2d0*/  LEA R64, P2, R65.reuse, R2.reuse, 0x1 ;  /* 0x0000000241407211 */ /* 0x0c0fe200078408ff */
[----:B------:R-:W-:Y:S01]  /*3a2e0*/  ULDC UR7, c[0x0][0x248] ;  /* 0x0000920000077ab9 */ /* 0x000fe20000000800 */
[----:B------:R-:W-:Y:S01]  /*3a2f0*/  LEA R78, P3, R52, R2, 0x1 ;  /* 0x00000002344e7211 */ /* 0x000fe200078608ff */
[----:B------:R-:W-:Y:S01]  /*3a300*/  VIADD R89, R0, UR9 ;  /* 0x0000000900597c36 */ /* 0x000fe20008000000 */
[----:B------:R-:W-:-:S02]  /*3a310*/  LEA.HI.X.SX32 R65, R65, R248, 0x1, P2 ;  /* 0x000000f841417211 */ /* 0x000fc400010f0eff */
[----:B------:R-:W-:Y:S02]  /*3a320*/  LEA R68, P2, R69, R2, 0x1 ;  /* 0x0000000245447211 */ /* 0x000fe400078408ff */
[-C--:B------:R-:W-:Y:S01]  /*3a330*/  LEA.HI.X.SX32 R79, R52, R248.reuse, 0x1, P3 ;  /* 0x000000f8344f7211 */ /* 0x080fe200018f0eff */
[----:B------:R-:W-:Y:S01]  /*3a340*/  VIADD R52, R89, UR8 ;  /* 0x0000000859347c36 */ /* 0x000fe20008000000 */
[----:B------:R-:W-:Y:S02]  /*3a350*/  LEA.HI.X.SX32 R69, R69, R248, 0x1, P2 ;  /* 0x000000f845457211 */ /* 0x000fe400010f0eff */
[-C--:B------:R-:W-:Y:S01]  /*3a360*/  LEA R72, P2, R73, R2.reuse, 0x1 ;  /* 0x0000000249487211 */ /* 0x080fe200078408ff */
[----:B------:R-:W-:Y:S01]  /*3a370*/  VIADD R93, R52, UR4 ;  /* 0x00000004345d7c36 */ /* 0x000fe20008000000 */
[----:B------:R-:W-:Y:S01]  /*3a380*/  LEA R82, P3, R53, R2, 0x1 ;  /* 0x0000000235527211 */ /* 0x000fe200078608ff */
[----:B------:R-:W-:Y:S01]  /*3a390*/  ULDC UR4, c[0x0][0x248] ;  /* 0x0000920000047ab9 */ /* 0x000fe20000000800 */
[----:B------:R-:W-:-:S02]  /*3a3a0*/  LEA.HI.X.SX32 R73, R73, R248, 0x1, P2 ;  /* 0x000000f849497211 */ /* 0x000fc400010f0eff */
[----:B------:R-:W-:Y:S01]  /*3a3b0*/  LEA.HI.X.SX32 R83, R53, R248, 0x1, P3 ;  /* 0x000000f835537211 */ /* 0x000fe200018f0eff */
[----:B------:R-:W-:Y:S01]  /*3a3c0*/  VIADD R53, R93, UR5 ;  /* 0x000000055d357c36 */ /* 0x000fe20008000000 */
[-C--:B------:R-:W-:Y:S01]  /*3a3d0*/  LEA R76, P2, R77, R2.reuse, 0x1 ;  /* 0x000000024d4c7211 */ /* 0x080fe200078408ff */
[----:B------:R-:W-:Y:S01]  /*3a3e0*/  ULDC UR5, c[0x0][0x248] ;  /* 0x0000920000057ab9 */ /* 0x000fe20000000800 */
[C---:B------:R-:W-:Y:S01]  /*3a3f0*/  LEA R86, P3, R0.reuse, R2, 0x1 ;  /* 0x0000000200567211 */ /* 0x040fe200078608ff */
[----:B------:R-:W-:Y:S01]  /*3a400*/  VIADD R97, R53, UR10 ;  /* 0x0000000a35617c36 */ /* 0x000fe20008000000 */
[----:B------:R-:W-:Y:S02]  /*3a410*/  LEA.HI.X.SX32 R77, R77, R248, 0x1, P2 ;  /* 0x000000f84d4d7211 */ /* 0x000fe400010f0eff */
[----:B------:R-:W-:Y:S02]  /*3a420*/  LEA R80, P2, R81, R2, 0x1 ;  /* 0x0000000251507211 */ /* 0x000fe400078408ff */
[-C--:B------:R-:W-:Y:S01]  /*3a430*/  LEA.HI.X.SX32 R87, R0, R248.reuse, 0x1, P3 ;  /* 0x000000f800577211 */ /* 0x080fe200018f0eff */
[----:B------:R-:W-:Y:S01]  /*3a440*/  VIADD R0, R97, UR6 ;  /* 0x0000000661007c36 */ /* 0x000fe20008000000 */
[----:B------:R-:W-:Y:S01]  /*3a450*/  LEA.HI.X.SX32 R81, R81, R248, 0x1, P2 ;  /* 0x000000f851517211 */ /* 0x000fe200010f0eff */
[----:B------:R-:W-:Y:S01]  /*3a460*/  ULDC UR6, c[0x0][0x248] ;  /* 0x0000920000067ab9 */ /* 0x000fe20000000800 */
[----:B------:R-:W-:-:S02]  /*3a470*/  LEA R90, P3, R52, R2, 0x1 ;  /* 0x00000002345a7211 */ /* 0x000fc400078608ff */
[C---:B------:R-:W-:Y:S01]  /*3a480*/  LEA R84, P2, R85.reuse, R2, 0x1 ;  /* 0x0000000255547211 */ /* 0x040fe200078408ff */
[----:B------:R-:W-:Y:S01]  /*3a490*/  VIADD R101, R0, UR7 ;  /* 0x0000000700657c36 */ /* 0x000fe20008000000 */
[-C--:B------:R-:W-:Y:S02]  /*3a4a0*/  LEA.HI.X.SX32 R91, R52, R248.reuse, 0x1, P3 ;  /* 0x000000f8345b7211 */ /* 0x080fe400018f0eff */
[----:B------:R-:W-:Y:S02]  /*3a4b0*/  LEA.HI.X.SX32 R85, R85, R248, 0x1, P2 ;  /* 0x000000f855557211 */ /* 0x000fe400010f0eff */
[-C--:B------:R-:W-:Y:S01]  /*3a4c0*/  LEA R94, P3, R53, R2.reuse, 0x1 ;  /* 0x00000002355e7211 */ /* 0x080fe200078608ff */
[----:B------:R-:W-:Y:S01]  /*3a4d0*/  VIADD R52, R101, UR4 ;  /* 0x0000000465347c36 */ /* 0x000fe20008000000 */
[----:B------:R-:W-:Y:S01]  /*3a4e0*/  LEA R88, P2, R89, R2, 0x1 ;  /* 0x0000000259587211 */ /* 0x000fe200078408ff */
[----:B------:R-:W-:Y:S01]  /*3a4f0*/  ULDC UR4, c[0x0][0x248] ;  /* 0x0000920000047ab9 */ /* 0x000fe20000000800 */
[-C--:B------:R-:W-:Y:S01]  /*3a500*/  LEA.HI.X.SX32 R95, R53, R248.reuse, 0x1, P3 ;  /* 0x000000f8355f7211 */ /* 0x080fe200018f0eff */
[----:B------:R-:W-:Y:S01]  /*3a510*/  VIADD R53, R52, UR5 ;  /* 0x0000000534357c36 */ /* 0x000fe20008000000 */
[----:B------:R-:W-:Y:S01]  /*3a520*/  LEA.HI.X.SX32 R89, R89, R248, 0x1, P2 ;  /* 0x000000f859597211 */ /* 0x000fe200010f0eff */
[----:B------:R-:W-:Y:S01]  /*3a530*/  ULDC UR5, c[0x0][0x248] ;  /* 0x0000920000057ab9 */ /* 0x000fe20000000800 */
[----:B------:R-:W-:-:S02]  /*3a540*/  LEA R98, P3, R0, R2, 0x1 ;  /* 0x0000000200627211 */ /* 0x000fc400078608ff */
[----:B------:R-:W-:Y:S02]  /*3a550*/  LEA R92, P2, R93, R2, 0x1 ;  /* 0x000000025d5c7211 */ /* 0x000fe400078408ff */
[-C--:B------:R-:W-:Y:S01]  /*3a560*/  LEA.HI.X.SX32 R99, R0, R248.reuse, 0x1, P3 ;  /* 0x000000f800637211 */ /* 0x080fe200018f0eff */
[----:B------:R-:W-:Y:S01]  /*3a570*/  VIADD R0, R53, UR6 ;  /* 0x0000000635007c36 */ /* 0x000fe20008000000 */
[----:B------:R-:W-:Y:S02]  /*3a580*/  LEA.HI.X.SX32 R93, R93, R248, 0x1, P2 ;  /* 0x000000f85d5d7211 */ /* 0x000fe400010f0eff */
[CC--:B------:R-:W-:Y:S02]  /*3a590*/  LEA R96, P2, R97.reuse, R2.reuse, 0x1 ;  /* 0x0000000261607211 */ /* 0x0c0fe400078408ff */
[----:B------:R-:W-:Y:S01]  /*3a5a0*/  LEA R102, P3, R52, R2, 0x1 ;  /* 0x0000000234667211 */ /* 0x000fe200078608ff */
[----:B------:R-:W-:Y:S01]  /*3a5b0*/  VIADD R245, R0, UR4 ;  /* 0x0000000400f57c36 */ /* 0x000fe20008000000 */
[----:B------:R-:W-:Y:S01]  /*3a5c0*/  LEA.HI.X.SX32 R97, R97, R248, 0x1, P2 ;  /* 0x000000f861617211 */ /* 0x000fe200010f0eff */
[----:B------:R-:W-:Y:S01]  /*3a5d0*/  ULDC UR4, c[0x0][0x248] ;  /* 0x0000920000047ab9 */ /* 0x000fe20000000800 */
[----:B------:R-:W-:-:S02]  /*3a5e0*/  LEA R100, P2, R101, R2, 0x1 ;  /* 0x0000000265647211 */ /* 0x000fc400078408ff */
[----:B------:R-:W-:Y:S01]  /*3a5f0*/  LEA.HI.X.SX32 R103, R52, R248, 0x1, P3 ;  /* 0x000000f834677211 */ /* 0x000fe200018f0eff */
[----:B------:R-:W-:Y:S01]  /*3a600*/  VIADD R52, R245, UR5 ;  /* 0x00000005f5347c36 */ /* 0x000fe20008000000 */
[C---:B------:R-:W-:Y:S01]  /*3a610*/  LEA R106, P3, R0.reuse, R2, 0x1 ;  /* 0x00000002006a7211 */ /* 0x040fe200078608ff */
[----:B------:R-:W-:Y:S01]  /*3a620*/  VIADD R251, R3, 0x79 ;  /* 0x0000007903fb7836 */ /* 0x000fe20000000000 */
[----:B------:R-:W-:Y:S01]  /*3a630*/  LEA.HI.X.SX32 R101, R101, R248, 0x1, P2 ;  /* 0x000000f865657211 */ /* 0x000fe200010f0eff */
[----:B------:R-:W-:Y:S01]  /*3a640*/  ULDC UR5, c[0x0][0x22c] ;  /* 0x00008b0000057ab9 */ /* 0x000fe20000000800 */
[C---:B------:R-:W-:Y:S02]  /*3a650*/  LEA R104, P2, R53.reuse, R2, 0x1 ;  /* 0x0000000235687211 */ /* 0x040fe400078408ff */
[-C--:B------:R-:W-:Y:S01]  /*3a660*/  LEA.HI.X.SX32 R107, R0, R248.reuse, 0x1, P3 ;  /* 0x000000f8006b7211 */ /* 0x080fe200018f0eff */
[----:B------:R-:W-:Y:S01]  /*3a670*/  VIADD R0, R52, UR4 ;  /* 0x0000000434007c36 */ /* 0x000fe20008000000 */
[----:B------:R-:W-:Y:S01]  /*3a680*/  ULDC UR4, c[0x0][0x248] ;  /* 0x0000920000047ab9 */ /* 0x000fe20000000800 */
[----:B------:R-:W-:-:S02]  /*3a690*/  LEA.HI.X.SX32 R105, R53, R248, 0x1, P2 ;  /* 0x000000f835697211 */ /* 0x000fc400010f0eff */
[CC--:B------:R-:W-:Y:S01]  /*3a6a0*/  LEA R244, P2, R245.reuse, R2.reuse, 0x1 ;  /* 0x00000002f5f47211 */ /* 0x0c0fe200078408ff */
[----:B------:R-:W-:Y:S01]  /*3a6b0*/  VIADD R249, R0, UR4 ;  /* 0x0000000400f97c36 */ /* 0x000fe20008000000 */
[C---:B------:R-:W-:Y:S01]  /*3a6c0*/  LEA R246, P3, R52.reuse, R2, 0x1 ;  /* 0x0000000234f67211 */ /* 0x040fe200078608ff */
[----:B------:R-:W-:Y:S01]  /*3a6d0*/  ULDC UR4, c[0x0][0x22c] ;  /* 0x00008b0000047ab9 */ /* 0x000fe20000000800 */
[-C--:B------:R-:W-:Y:S02]  /*3a6e0*/  LEA.HI.X.SX32 R245, R245, R248.reuse, 0x1, P2 ;  /* 0x000000f8f5f57211 */ /* 0x080fe400010f0eff */
[----:B------:R-:W-:Y:S02]  /*3a6f0*/  LEA.HI.X.SX32 R247, R52, R248, 0x1, P3 ;  /* 0x000000f834f77211 */ /* 0x000fe400018f0eff */
[CC--:B------:R-:W-:Y:S02]  /*3a700*/  LEA R52, P2, R0.reuse, R2.reuse, 0x1 ;  /* 0x0000000200347211 */ /* 0x0c0fe400078408ff */
[----:B------:R-:W-:Y:S01]  /*3a710*/  LEA R250, P3, R249, R2, 0x1 ;  /* 0x00000002f9fa7211 */ /* 0x000fe200078608ff */
[----:B------:R-:W-:Y:S01]  /*3a720*/  VIADD R2, R3, 0x7b ;  /* 0x0000007b03027836 */ /* 0x000fe20000000000 */
[----:B------:R-:W-:-:S02]  /*3a730*/  LEA.HI.X.SX32 R53, R0, R248, 0x1, P2 ;  /* 0x000000f800357211 */ /* 0x000fc400010f0eff */
[----:B------:R-:W-:Y:S02]  /*3a740*/  ISETP.LT.AND P2, PT, R251, UR4, !P0 ;  /* 0x00000004fb007c0c */ /* 0x000fe4000c741270 */
[----:B------:R-:W-:Y:S01]  /*3a750*/  ISETP.LT.AND P4, PT, R2, UR5, !P0 ;  /* 0x0000000502007c0c */ /* 0x000fe2000c781270 */
[----:B--2---:R0:W-:Y:S01]  /*3a760*/  @P5 STG.E.U16 desc[UR56][R48.64], R29 ;  /* 0x0000001d30005986 */ /* 0x0041e2000c101538 */
[----:B------:R-:W-:Y:S01]  /*3a770*/  LEA.HI.X.SX32 R251, R249, R248, 0x1, P3 ;  /* 0x000000f8f9fb7211 */ /* 0x000fe200018f0eff */
[----:B------:R-:W-:Y:S01]  /*3a780*/  IMAD.MOV.U32 R248, RZ, RZ, R26 ;  /* 0x000000fffff87224 */ /* 0x000fe200078e001a */
[----:B------:R-:W-:Y:S01]  /*3a790*/  PRMT R2, R29, 0x7632, R2 ;  /* 0x000076321d027816 */ /* 0x000fe20000000002 */
[----:B------:R-:W-:Y:S01]  /*3a7a0*/  IMAD.MOV.U32 R249, RZ, RZ, R27 ;  /* 0x000000fffff97224 */ /* 0x000fe200078e001b */
[----:B------:R-:W-:Y:S01]  /*3a7b0*/  ULDC UR4, c[0x0][0x22c] ;  /* 0x00008b0000047ab9 */ /* 0x000fe20000000800 */
[C---:B------:R-:W-:Y:S01]  /*3a7c0*/  VIADD R0, R3.reuse, 0x7a ;  /* 0x0000007a03007836 */ /* 0x040fe20000000000 */
[----:B------:R-:W-:Y:S01]  /*3a7d0*/  ULDC UR5, c[0x0][0x22c] ;  /* 0x00008b0000057ab9 */ /* 0x000fe20000000800 */
[----:B0-----:R-:W2:Y:S04]  /*3a7e0*/  LDL.LU.64 R48, [R1+0xb58] ;  /* 0x000b580001307983 */ /* 0x001ea80000300a00 */
[----:B------:R-:W2:Y:S04]  /*3a7f0*/  LDL.LU.64 R26, [R1+0xb50] ;  /* 0x000b5000011a7983 */ /* 0x000ea80000300a00 */
[----:B------:R-:W2:Y:S04]  /*3a800*/  LDL.LU R28, [R1+0x338] ;  /* 0x00033800011c7983 */ /* 0x000ea80000300800 */
[----:B------:R0:W-:Y:S04]  /*3a810*/  @P6 STG.E.U16 desc[UR56][R30.64], R2 ;  /* 0x000000021e006986 */ /* 0x0001e8000c101538 */
[----:B---3--:R1:W-:Y:S04]  /*3a820*/  @P1 STG.E.U16 desc[UR56][R56.64], R51 ;  /* 0x0000003338001986 */ /* 0x0083e8000c101538 */
[----:B0-----:R-:W3:Y:S04]  /*3a830*/  LDL.LU.64 R30, [R1+0xb48] ;  /* 0x000b4800011e7983 */ /* 0x001ee80000300a00 */
[----:B-1----:R-:W3:Y:S04]  /*3a840*/  LDL.LU.64 R56, [R1+0xb40] ;  /* 0x000b400001387983 */ /* 0x002ee80000300a00 */
[----:B------:R-:W3:Y:S01]  /*3a850*/  LDL.LU R29, [R1+0x33c] ;  /* 0x00033c00011d7983 */ /* 0x000ee20000300800 */
[----:B------:R-:W-:Y:S01]  /*3a860*/  ISETP.LT.AND P3, PT, R0, UR4, !P0 ;  /* 0x0000000400007c0c */ /* 0x000fe2000c761270 */
[----:B------:R-:W-:Y:S01]  /*3a870*/  VIADD R0, R3, 0x7c ;  /* 0x0000007c03007836 */ /* 0x000fe20000000000 */
[----:B------:R-:W-:-:S04]  /*3a880*/  ULDC UR4, c[0x0][0x22c] ;  /* 0x00008b0000047ab9 */ /* 0x000fc80000000800 */
[----:B------:R-:W-:Y:S01]  /*3a890*/  ISETP.LT.AND P5, PT, R0, UR4, !P0 ;  /* 0x0000000400007c0c */ /* 0x000fe2000c7a1270 */
[----:B------:R-:W-:Y:S01]  /*3a8a0*/  VIADD R0, R3, 0x7d ;  /* 0x0000007d03007836 */ /* 0x000fe20000000000 */
[----:B------:R-:W-:Y:S01]  /*3a8b0*/  ULDC UR4, c[0x0][0x22c] ;  /* 0x00008b0000047ab9 */ /* 0x000fe20000000800 */
[----:B------:R-:W-:Y:S02]  /*3a8c0*/  PRMT R2, R51, 0x7632, R2 ;  /* 0x0000763233027816 */ /* 0x000fe40000000002 */
[----:B------:R-:W3:Y:S01]  /*3a8d0*/  LDL.LU R51, [R1+0x1400] ;  /* 0x0014000001337983 */ /* 0x000ee20000300800 */
[----:B------:R-:W-:Y:S01]  /*3a8e0*/  ISETP.LT.AND P6, PT, R0, UR4, !P0 ;  /* 0x0000000400007c0c */ /* 0x000fe2000c7c1270 */
[C---:B------:R-:W-:Y:S01]  /*3a8f0*/  VIADD R0, R3.reuse, 0x7e ;  /* 0x0000007e03007836 */ /* 0x040fe20000000000 */
[----:B------:R-:W-:Y:S01]  /*3a900*/  ULDC UR4, c[0x0][0x22c] ;  /* 0x00008b0000047ab9 */ /* 0x000fe20000000800 */
[----:B------:R0:W-:Y:S03]  /*3a910*/  @P2 STG.E.U16 desc[UR56][R248.64], R2 ;  /* 0x00000002f8002986 */ /* 0x0001e6000c101538 */
[----:B------:R-:W-:Y:S01]  /*3a920*/  ISETP.LT.AND P1, PT, R0, UR4, !P0 ;  /* 0x0000000400007c0c */ /* 0x000fe2000c721270 */
[----:B----4-:R1:W-:Y:S01]  /*3a930*/  @P3 STG.E.U16 desc[UR56][R58.64], R252 ;  /* 0x000000fc3a003986 */ /* 0x0103e2000c101538 */
[----:B0-----:R-:W-:Y:S01]  /*3a940*/  PRMT R2, R252, 0x7632, R2 ;  /* 0x00007632fc027816 */ /* 0x001fe20000000002 */
[----:B------:R-:W-:Y:S01]  /*3a950*/  VIADD R0, R3, 0x7f ;  /* 0x0000007f03007836 */ /* 0x000fe20000000000 */
[----:B------:R-:W-:Y:S01]  /*3a960*/  ULDC UR4, c[0x0][0x22c] ;  /* 0x00008b0000047ab9 */ /* 0x000fe20000000800 */
[----:B-1----:R-:W4:Y:S04]  /*3a970*/  LDL.LU.64 R58, [R1+0xb30] ;  /* 0x000b3000013a7983 */ /* 0x002f280000300a00 */
[----:B------:R-:W4:Y:S04]  /*3a980*/  LDL.LU.64 R248, [R1+0xb28] ;  /* 0x000b280001f87983 */ /* 0x000f280000300a00 */
[----:B--2---:R0:W-:Y:S04]  /*3a990*/  @P4 STG.E.U16 desc[UR56][R48.64], R2 ;  /* 0x0000000230004986 */ /* 0x0041e8000c101538 */
[----:B------:R1:W-:Y:S01]  /*3a9a0*/  @P5 STG.E.U16 desc[UR56][R26.64], R28 ;  /* 0x0000001c1a005986 */ /* 0x0003e2000c101538 */
[----:B0-----:R-:W-:-:S03]  /*3a9b0*/  PRMT R2, R28, 0x7632, R2 ;  /* 0x000076321c027816 */ /* 0x001fc60000000002 */
[----:B------:R-:W2:Y:S04]  /*3a9c0*/  LDL.LU.64 R48, [R1+0x13f8] ;  /* 0x0013f80001307983 */ /* 0x000ea80000300a00 */
[----:B-1----:R-:W2:Y:S04]  /*3a9d0*/  LDL.LU.64 R26, [R1+0xb18] ;  /* 0x000b1800011a7983 */ /* 0x002ea80000300a00 */
[----:B---3--:R0:W-:Y:S04]  /*3a9e0*/  @P6 STG.E.U16 desc[UR56][R30.64], R2 ;  /* 0x000000021e006986 */ /* 0x0081e8000c101538 */
[----:B------:R1:W-:Y:S04]  /*3a9f0*/  @P1 STG.E.U16 desc[UR56][R56.64], R29 ;  /* 0x0000001d38001986 */ /* 0x0003e8000c101538 */
[----:B0-----:R-:W3:Y:S04]  /*3aa00*/  LDL.LU.64 R30, [R1+0xb10] ;  /* 0x000b1000011e7983 */ /* 0x001ee80000300a00 */
[----:B-1----:R-:W4:Y:S01]  /*3aa10*/  LDL.LU.64 R56, [R1+0x13f0] ;  /* 0x0013f00001387983 */ /* 0x002f220000300a00 */
[----:B------:R-:W-:-:S02]  /*3aa20*/  ISETP.LT.AND P2, PT, R0, UR4, !P0 ;  /* 0x0000000400007c0c */ /* 0x000fc4000c741270 */
[----:B------:R-:W-:Y:S01]  /*3aa30*/  PRMT R2, R29, 0x7632, R2 ;  /* 0x000076321d027816 */ /* 0x000fe20000000002 */
[----:B------:R-:W-:Y:S01]  /*3aa40*/  VIADD R0, R3, 0x80 ;  /* 0x0000008003007836 */ /* 0x000fe20000000000 */
[----:B------:R-:W3:Y:S01]  /*3aa50*/  LDL.LU.64 R28, [R1+0xb08] ;  /* 0x000b0800011c7983 */ /* 0x000ee20000300a00 */
[----:B------:R-:W-:-:S03]  /*3aa60*/  ULDC UR4, c[0x0][0x22c] ;  /* 0x00008b0000047ab9 */ /* 0x000fc60000000800 */
[----:B------:R-:W-:-:S05]  /*3aa70*/  ISETP.LT.AND P3, PT, R0, UR4, !P0 ;  /* 0x0000000400007c0c */ /* 0x000fca000c761270 */
[----:B----4-:R0:W-:Y:S01]  /*3aa80*/  @P2 STG.E.U16 desc[UR56][R56.64], R2 ;  /* 0x0000000238002986 */ /* 0x0101e2000c101538 */
[C---:B------:R-:W-:Y:S01]  /*3aa90*/  VIADD R0, R3.reuse, 0x81 ;  /* 0x0000008103007836 */ /* 0x040fe20000000000 */
[----:B------:R-:W-:Y:S02]  /*3aaa0*/  ULDC UR4, c[0x0][0x22c] ;  /* 0x00008b0000047ab9 */ /* 0x000fe40000000800 */
[----:B0-----:R-:W4:Y:S02]  /*3aab0*/  LDL.LU.64 R56, [R1+0x13e8] ;  /* 0x0013e80001387983 */ /* 0x001f240000300a00 */
[----:B------:R-:W-:Y:S01]  /*3aac0*/  ISETP.LT.AND P4, PT, R0, UR4, !P0 ;  /* 0x0000000400007c0c */ /* 0x000fe2000c781270 */
[----:B------:R-:W-:Y:S01]  /*3aad0*/  VIADD R0, R3, 0x82 ;  /* 0x0000008203007836 */ /* 0x000fe20000000000 */
[----:B------:R-:W-:-:S04]  /*3aae0*/  ULDC UR4, c[0x0][0x22c] ;  /* 0x00008b0000047ab9 */ /* 0x000fc80000000800 */
[----:B------:R-:W-:Y:S01]  /*3aaf0*/  ISETP.LT.AND P5, PT, R0, UR4, !P0 ;  /* 0x0000000400007c0c */ /* 0x000fe2000c7a1270 */
[----:B----4-:R0:W-:Y:S01]  /*3ab00*/  @P3 STG.E.U16 desc[UR56][R58.64], R56 ;  /* 0x000000383a003986 */ /* 0x0101e2000c101538 */
[----:B------:R-:W-:Y:S01]  /*3ab10*/  VIADD R0, R3, 0x83 ;  /* 0x0000008303007836 */ /* 0x000fe20000000000 */
[----:B------:R-:W-:Y:S02]  /*3ab20*/  ULDC UR4, c[0x0][0x22c] ;  /* 0x00008b0000047ab9 */ /* 0x000fe40000000800 */
[----:B0-----:R-:W4:Y:S01]  /*3ab30*/  LDL.LU.64 R58, [R1+0x13e0] ;  /* 0x0013e000013a7983 */ /* 0x001f220000300a00 */
[----:B------:R-:W-:-:S05]  /*3ab40*/  PRMT R56, R56, 0x7632, R56 ;  /* 0x0000763238387816 */ /* 0x000fca0000000038 */
[----:B------:R0:W-:Y:S04]  /*3ab50*/  @P4 STG.E.U16 desc[UR56][R248.64], R56 ;  /* 0x00000038f8004986 */ /* 0x0001e8000c101538 */
[----:B0-----:R-:W3:Y:S01]  /*3ab60*/  LDL.LU.64 R248, [R1+0xaf0] ;  /* 0x000af00001f87983 */ /* 0x001ee20000300a00 */
[----:B------:R-:W-:Y:S01]  /*3ab70*/  ISETP.LT.AND P6, PT, R0, UR4, !P0 ;  /* 0x0000000400007c0c */ /* 0x000fe2000c7c1270 */
[C---:B------:R-:W-:Y:S01]  /*3ab80*/  VIADD R0, R3.reuse, 0x84 ;  /* 0x0000008403007836 */ /* 0x040fe20000000000 */
[----:B------:R-:W-:Y:S01]  /*3ab90*/  ULDC UR4, c[0x0][0x22c] ;  /* 0x00008b0000047ab9 */ /* 0x000fe20000000800 */
[----:B----4-:R0:W-:Y:S04]  /*3aba0*/  @P5 STG.E.U16 desc[UR56][R58.64], R57 ;  /* 0x000000393a005986 */ /* 0x0101e8000c101538 */
[----:B0-----:R-:W3:Y:S01]  /*3abb0*/  LDL.LU.64 R58, [R1+0x13d8] ;  /* 0x0013d800013a7983 */ /* 0x001ee20000300a00 */
[----:B------:R-:W-:Y:S01]  /*3abc0*/  ISETP.LT.AND P1, PT, R0, UR4, !P0 ;  /* 0x0000000400007c0c */ /* 0x000fe2000c721270 */
[----:B------:R-:W-:Y:S01]  /*3abd0*/  VIADD R0, R3, 0x85 ;  /* 0x0000008503007836 */ /* 0x000fe20000000000 */
[----:B------:R-:W-:-:S04]  /*3abe0*/  ULDC UR4, c[0x0][0x22c] ;  /* 0x00008b0000047ab9 */ /* 0x000fc80000000800 */
[----:B------:R-:W-:Y:S01]  /*3abf0*/  ISETP.LT.AND P2, PT, R0, UR4, !P0 ;  /* 0x0000000400007c0c */ /* 0x000fe2000c741270 */
[----:B------:R-:W-:Y:S01]  /*3ac00*/  VIADD R0, R3, 0x86 ;  /* 0x0000008603007836 */ /* 0x000fe20000000000 */
[----:B------:R-:W-:Y:S01]  /*3ac10*/  ULDC UR4, c[0x0][0x22c] ;  /* 0x00008b0000047ab9 */ /* 0x000fe20000000800 */
[----:B------:R-:W-:-:S03]  /*3ac20*/  PRMT R57, R57, 0x7632, R57 ;  /* 0x0000763239397816 */ /* 0x000fc60000000039 */
[----:B------:R-:W-:Y:S02]  /*3ac30*/  ISETP.LT.AND P3, PT, R0, UR4, !P0 ;  /* 0x0000000400007c0c */ /* 0x000fe4000c761270 */
[----:B--2---:R0:W-:Y:S01]  /*3ac40*/  @P6 STG.E.U16 desc[UR56][R26.64], R57 ;  /* 0x000000391a006986 */ /* 0x0041e2000c101538 */
[----:B------:R-:W-:Y:S01]  /*3ac50*/  VIADD R0, R3, 0x87 ;  /* 0x0000008703007836 */ /* 0x000fe20000000000 */
[----:B------:R-:W-:Y:S02]  /*3ac60*/  ULDC UR4, c[0x0][0x22c] ;  /* 0x00008b0000047ab9 */ /* 0x000fe40000000800 */
[----:B0-----:R-:W2:Y:S04]  /*3ac70*/  LDL.LU.64 R56, [R1+0xaf8] ;  /* 0x000af80001387983 */ /* 0x001ea80000300a00 */
[----:B------:R-:W4:Y:S04]  /*3ac80*/  LDL.LU.64 R26, [R1+0xae0] ;  /* 0x000ae000011a7983 */ /* 0x000f280000300a00 */
[----:B---3--:R0:W-:Y:S02]  /*3ac90*/  @P1 STG.E.U16 desc[UR56][R30.64], R58 ;  /* 0x0000003a1e001986 */ /* 0x0081e4000c101538 */
[----:B0-----:R-:W-:-:S02]  /*3aca0*/  PRMT R58, R58, 0x7632, R58 ;  /* 0x000076323a3a7816 */ /* 0x001fc4000000003a */
[----:B------:R-:W3:Y:S04]  /*3acb0*/  LDL.LU.64 R30, [R1+0xad8] ;  /* 0x000ad800011e7983 */ /* 0x000ee80000300a00 */
[----:B------:R0:W-:Y:S04]  /*3acc0*/  @P2 STG.E.U16 desc[UR56][R28.64], R58 ;  /* 0x0000003a1c002986 */ /* 0x0001e8000c101538 */
[----:B------:R1:W-:Y:S04]  /*3acd0*/  @P3 STG.E.U16 desc[UR56][R48.64], R59 ;  /* 0x0000003b30003986 */ /* 0x0003e8000c101538 */
[----:B0-----:R-:W3:Y:S04]  /*3ace0*/  LDL.LU.64 R28, [R1+0xad0] ;  /* 0x000ad000011c7983 */ /* 0x001ee80000300a00 */
[----:B-1----:R-:W4:Y:S01]  /*3acf0*/  LDL.LU.64 R48, [R1+0x13d0] ;  /* 0x0013d00001307983 */ /* 0x002f220000300a00 */
[----:B------:R-:W-:Y:S01]  /*3ad00*/  ISETP.LT.AND P4, PT, R0, UR4, !P0 ;  /* 0x0000000400007c0c */ /* 0x000fe2000c781270 */
[----:B------:R-:W-:Y:S01]  /*3ad10*/  VIADD R0, R3, 0x88 ;  /* 0x0000008803007836 */ /* 0x000fe20000000000 */
[----:B------:R-:W-:-:S04]  /*3ad20*/  ULDC UR4, c[0x0][0x22c] ;  /* 0x00008b0000047ab9 */ /* 0x000fc80000000800 */
[----:B------:R-:W-:Y:S01]  /*3ad30*/  ISETP.LT.AND P5, PT, R0, UR4, !P0 ;  /* 0x0000000400007c0c */ /* 0x000fe2000c7a1270 */
[----:B------:R-:W-:Y:S01]  /*3ad40*/  VIADD R0, R3, 0x89 ;  /* 0x0000008903007836 */ /* 0x000fe20000000000 */
[----:B------:R-:W-:Y:S01]  /*3ad50*/  ULDC UR4, c[0x0][0x22c] ;  /* 0x00008b0000047ab9 */ /* 0x000fe20000000800 */
[----:B------:R-:W-:Y:S02]  /*3ad60*/  PRMT R2, R59, 0x7632, R2 ;  /* 0x000076323b027816 */ /* 0x000fe40000000002 */
[----:B------:R-:W3:Y:S01]  /*3ad70*/  LDL.LU.64 R58, [R1+0xac0] ;  /* 0x000ac000013a7983 */ /* 0x000ee20000300a00 */
[----:B------:R-:W-:-:S03]  /*3ad80*/  ISETP.LT.AND P6, PT, R0, UR4, !P0 ;  /* 0x0000000400007c0c */ /* 0x000fc6000c7c1270 */
[----:B--2---:R-:W-:Y:S01]  /*3ad90*/  @P4 STG.E.U16 desc[UR56][R56.64], R2 ;  /* 0x0000000238004986 */ /* 0x004fe2000c101538 */
[----:B------:R-:W-:Y:S01]  /*3ada0*/  VIADD R0, R3, 0x8a ;  /* 0x0000008a03007836 */ /* 0x000fe20000000000 */
[----:B------:R-:W-:Y:S02]  /*3adb0*/  ULDC UR4, c[0x0][0x22c] ;  /* 0x00008b0000047ab9 */ /* 0x000fe40000000800 */
[----:B----4-:R0:W-:Y:S02]  /*3adc0*/  @P5 STG.E.U16 desc[UR56][R248.64], R48 ;  /* 0x00000030f8005986 */ /* 0x0101e4000c101538 */
[----:B0-----:R-:W-:-:S05]  /*3add0*/  PRMT R48, R48, 0x7632, R48 ;  /* 0x0000763230307816 */ /* 0x001fca0000000030 */
[----:B------:R0:W-:Y:S04]  /*3ade0*/  @P6 STG.E.U16 desc[UR56][R50.64], R48 ;  /* 0x0000003032006986 */ /* 0x0001e8000c101538 */
[----:B0-----:R-:W2:Y:S01]  /*3adf0*/  LDL.LU.64 R50, [R1+0x13c8] ;  /* 0x0013c80001327983 */ /* 0x001ea20000300a00 */
[----:B------:R-:W-:Y:S01]  /*3ae00*/  ISETP.LT.AND P1, PT, R0, UR4, !P0 ;  /* 0x0000000400007c0c */ /* 0x000fe2000c721270 */
[C---:B------:R-:W-:Y:S01]  /*3ae10*/  VIADD R0, R3.reuse, 0x8b ;  /* 0x0000008b03007836 */ /* 0x040fe20000000000 */
[----:B------:R-:W-:Y:S01]  /*3ae20*/  ULDC UR4, c[0x0][0x22c] ;  /* 0x00008b0000047ab9 */ /* 0x000fe20000000800 */
[----:B------:R-:W4:Y:S03]  /*3ae30*/  LDL.LU.64 R56, [R1+0xab8] ;  /* 0x000ab80001387983 */ /* 0x000f260000300a00 */
[----:B------:R-:W-:Y:S01]  /*3ae40*/  ISETP.LT.AND P2, PT, R0, UR4, !P0 ;  /* 0x0000000400007c0c */ /* 0x000fe2000c741270 */
[C---:B------:R-:W-:Y:S01]  /*3ae50*/  VIADD R0, R3.reuse, 0x8c ;  /* 0x0000008c03007836 */ /* 0x040fe20000000000 */
[----:B------:R-:W-:Y:S01]  /*3ae60*/  ULDC UR4, c[0x0][0x22c] ;  /* 0x00008b0000047ab9 */ /* 0x000fe20000000800 */
[----:B------:R-:W4:Y:S03]  /*3ae70*/  LDL.LU.64 R248, [R1+0xab0] ;  /* 0x000ab00001f87983 */ /* 0x000f260000300a00 */
[----:B------:R-:W-:Y:S01]  /*3ae80*/  ISETP.LT.AND P3, PT, R0, UR4, !P0 ;  /* 0x0000000400007c0c */ /* 0x000fe2000c761270 */
[----:B------:R-:W-:Y:S01]  /*3ae90*/  VIADD R0, R3, 0x8d ;  /* 0x0000008d03007836 */ /* 0x000fe20000000000 */
[----:B------:R-:W-:Y:S01]  /*3aea0*/  ULDC UR4, c[0x0][0x22c] ;  /* 0x00008b0000047ab9 */ /* 0x000fe20000000800 */
[----:B------:R0:W-:Y:S03]  /*3aeb0*/  @P1 STG.E.U16 desc[UR56][R26.64], R49 ;  /* 0x000000311a001986 */ /* 0x0001e6000c101538 */
[----:B------:R-:W-:-:S02]  /*3aec0*/  ISETP.LT.AND P4, PT, R0, UR4, !P0 ;  /* 0x0000000400007c0c */ /* 0x000fc4000c781270 */
[----:B0-----:R-:W-:Y:S01]  /*3aed0*/  PRMT R49, R49, 0x7632, R49 ;  /* 0x0000763231317816 */ /* 0x001fe20000000031 */
[----:B------:R-:W4:Y:S01]  /*3aee0*/  LDL.LU.64 R26, [R1+0xaa0] ;  /* 0x000aa000011a7983 */ /* 0x000f220000300a00 */
[----:B------:R-:W-:Y:S01]  /*3aef0*/  VIADD R0, R3, 0x8e ;  /* 0x0000008e03007836 */ /* 0x000fe20000000000 */
[----:B------:R-:W-:Y:S02]  /*3af00*/  ULDC UR4, c[0x0][0x22c] ;  /* 0x00008b0000047ab9 */ /* 0x000fe40000000800 */
[----:B---3--:R-:W-:Y:S04]  /*3af10*/  @P2 STG.E.U16 desc[UR56][R30.64], R49 ;  /* 0x000000311e002986 */ /* 0x008fe8000c101538 */
[----:B--2---:R0:W-:Y:S02]  /*3af20*/  @P3 STG.E.U16 desc[UR56][R28.64], R50 ;  /* 0x000000321c003986 */ /* 0x0041e4000c101538 */
[----:B0-----:R-:W-:-:S05]  /*3af30*/  PRMT R50, R50, 0x7632, R50 ;  /* 0x0000763232327816 */ /* 0x001fca0000000032 */
[----:B------:R0:W-:Y:S04]  /*3af40*/  @P4 STG.E.U16 desc[UR56][R44.64], R50 ;  /* 0x000000322c004986 */ /* 0x0001e8000c101538 */
[----:B0-----:R-:W2:Y:S01]  /*3af50*/  LDL.LU.64 R44, [R1+0x13c0] ;  /* 0x0013c000012c7983 */ /* 0x001ea20000300a00 */
[----:B------:R-:W-:Y:S01]  /*3af60*/  ISETP.LT.AND P5, PT, R0, UR4, !P0 ;  /* 0x0000000400007c0c */ /* 0x000fe2000c7a1270 */
[----:B------:R-:W-:Y:S01]  /*3af70*/  VIADD R0, R3, 0x8f ;  /* 0x0000008f03007836 */ /* 0x000fe20000000000 */
[----:B------:R-:W-:Y:S01]  /*3af80*/  ULDC UR4, c[0x0][0x22c] ;  /* 0x00008b0000047ab9 */ /* 0x000fe20000000800 */
[----:B------:R-:W-:Y:S01]  /*3af90*/  PRMT R2, R51, 0x7632, R2 ;  /* 0x0000763233027816 */ /* 0x000fe20000000002 */
[----:B------:R-:W3:Y:S02]  /*3afa0*/  LDL.LU.64 R30, [R1+0xa98] ;  /* 0x000a9800011e7983 */ /* 0x000ee40000300a00 */
[----:B------:R-:W-:Y:S01]  /*3afb0*/  ISETP.LT.AND P6, PT, R0, UR4, !P0 ;  /* 0x0000000400007c0c */ /* 0x000fe2000c7c1270 */
[C---:B------:R-:W-:Y:S01]  /*3afc0*/  VIADD R0, R3.reuse, 0x90 ;  /* 0x0000009003007836 */ /* 0x040fe20000000000 */
[----:B------:R-:W-:Y:S01]  /*3afd0*/  ULDC UR4, c[0x0][0x22c] ;  /* 0x00008b0000047ab9 */ /* 0x000fe20000000800 */
[----:B------:R-:W3:Y:S03]  /*3afe0*/  LDL.LU.64 R28, [R1+0xa88] ;  /* 0x000a8800011c7983 */ /* 0x000ee60000300a00 */
[----:B------:R-:W-:Y:S01]  /*3aff0*/  ISETP.LT.AND P1, PT, R0, UR4, !P0 ;  /* 0x0000000400007c0c */ /* 0x000fe2000c721270 */
[----:B------:R-:W-:Y:S01]  /*3b000*/  VIADD R0, R3, 0x91 ;  /* 0x0000009103007836 */ /* 0x000fe20000000000 */
[----:B------:R-:W-:-:S04]  /*3b010*/  ULDC UR4, c[0x0][0x22c] ;  /* 0x00008b0000047ab9 */ /* 0x000fc80000000800 */
[----:B------:R-:W-:Y:S01]  /*3b020*/  ISETP.LT.AND P2, PT, R0, UR4, !P0 ;  /* 0x0000000400007c0c */ /* 0x000fe2000c741270 */
[----:B------:R0:W-:Y:S01]  /*3b030*/  @P5 STG.E.U16 desc[UR56][R58.64], R51 ;  /* 0x000000333a005986 */ /* 0x0001e2000c101538 */
[----:B------:R-:W-:Y:S01]  /*3b040*/  VIADD R0, R3, 0x92 ;  /* 0x0000009203007836 */ /* 0x000fe20000000000 */
[----:B------:R-:W-:Y:S02]  /*3b050*/  ULDC UR4, c[0x0][0x22c] ;  /* 0x00008b0000047ab9 */ /* 0x000fe40000000800 */
[----:B----4-:R-:W-:Y:S04]  /*3b060*/  @P6 STG.E.U16 desc[UR56][R56.64], R2 ;  /* 0x0000000238006986 */ /* 0x010fe8000c101538 */
[----:B0-----:R-:W4:Y:S04]  /*3b070*/  LDL.LU.64 R58, [R1+0xa78] ;  /* 0x000a7800013a7983 */ /* 0x001f280000300a00 */
[----:B--2---:R0:W-:Y:S02]  /*3b080*/  @P1 STG.E.U16 desc[UR56][R248.64], R44 ;  /* 0x0000002cf8001986 */ /* 0x0041e4000c101538 */
        /* <DEDUP_REMOVED lines=17> */
[----:B------:R-:W-:Y:S01]  /*3b1a0*/  VIADD R0, R3, 0x96 ;  /* 0x0000009603007836 */ /* 0x000fe20000000000 */
[----:B------:R-:W-:-:S03]  /*3b1b0*/  ULDC UR4, c[0x0][0x22c] ;  /* 0x00008b0000047ab9 */ /* 0x000fc60000000800 */
[----:B---3--:R0:W-:Y:S04]  /*3b1c0*/  @P4 STG.E.U16 desc[UR56][R30.64], R45 ;  /* 0x0000002d1e004986 */ /* 0x0081e8000c101538 */
[----:B0-----:R-:W3:Y:S04]  /*3b1d0*/  LDL.LU.64 R30, [R1+0xa58] ;  /* 0x000a5800011e7983 */ /* 0x001ee80000300a00 */
        /* <DEDUP_REMOVED lines=17> */
[----:B----4-:R0:W-:Y:S01]  /*3b2f0*/  @P1 STG.E.U16 desc[UR56][R58.64], R47 ;  /* 0x0000002f3a001986 */ /* 0x0101e2000c101538 */
[----:B------:R-:W-:Y:S01]  /*3b300*/  VIADD R0, R3, 0x9a ;  /* 0x0000009a03007836 */ /* 0x000fe20000000000 */
[----:B------:R-:W-:Y:S02]  /*3b310*/  ULDC UR4, c[0x0][0x22c] ;  /* 0x00008b0000047ab9 */ /* 0x000fe40000000800 */
[----:B------:R-:W-:Y:S04]  /*3b320*/  @P2 STG.E.U16 desc[UR56][R56.64], R2 ;  /* 0x0000000238002986 */ /* 0x000fe8000c101538 */
        /* <DEDUP_REMOVED lines=16> */
[----:B---3--:R0:W-:Y:S03]  /*3b430*/  @P5 STG.E.U16 desc[UR56][R30.64], R41 ;  /* 0x000000291e005986 */ /* 0x0081e6000c101538 */
[----:B------:R-:W-:-:S02]  /*3b440*/  ISETP.LT.AND P2, PT, R0, UR4, !P0 ;  /* 0x0000000400007c0c */ /* 0x000fc4000c741270 */
[----:B0-----:R-:W-:Y:S01]  /*3b450*/  PRMT R41, R41, 0x7632, R41 ;  /* 0x0000763229297816 */ /* 0x001fe20000000029 */
[----:B------:R-:W3:Y:S01]  /*3b460*/  LDL.LU.64 R30, [R1+0xa20] ;  /* 0x000a2000011e7983 */ /* 0x000ee20000300a00 */
[----:B------:R-:W-:Y:S01]  /*3b470*/  VIADD R0, R3, 0x9e ;  /* 0x0000009e03007836 */ /* 0x000fe20000000000 */
[----:B------:R-:W-:Y:S02]  /*3b480*/  ULDC UR4, c[0x0][0x22c] ;  /* 0x00008b0000047ab9 */ /* 0x000fe40000000800 */
[----:B------:R-:W-:Y:S04]  /*3b490*/  @P6 STG.E.U16 desc[UR56][R26.64], R41 ;  /* 0x000000291a006986 */ /* 0x000fe8000c101538 */
        /* <DEDUP_REMOVED lines=17> */
[----:B------:R-:W-:Y:S01]  /*3b5b0*/  VIADD R0, R3, 0xa2 ;  /* 0x000000a203007836 */ /* 0x000fe20000000000 */
[----:B------:R-:W-:-:S04]  /*3b5c0*/  ULDC UR4, c[0x0][0x22c] ;  /* 0x00008b0000047ab9 */ /* 0x000fc80000000800 */
[----:B------:R-:W-:Y:S01]  /*3b5d0*/  ISETP.LT.AND P1, PT, R0, UR4, !P0 ;  /* 0x0000000400007c0c */ /* 0x000fe2000c721270 */
[----:B----4-:R0:W-:Y:S01]  /*3b5e0*/  @P3 STG.E.U16 desc[UR56][R58.64], R43 ;  /* 0x0000002b3a003986 */ /* 0x0101e2000c101538 */
[----:B------:R-:W-:Y:S01]  /*3b5f0*/  VIADD R0, R3, 0xa3 ;  /* 0x000000a303007836 */ /* 0x000fe20000000000 */
[----:B------:R-:W-:Y:S02]  /*3b600*/  ULDC UR4, c[0x0][0x22c] ;  /* 0x00008b0000047ab9 */ /* 0x000fe40000000800 */
[----:B------:R1:W-:Y:S04]  /*3b610*/  @P4 STG.E.U16 desc[UR56][R56.64], R2 ;  /* 0x0000000238004986 */ /* 0x0003e8000c101538 */
[----:B0-----:R-:W4:Y:S04]  /*3b620*/  LDL.LU.64 R58, [R1+0x9f8] ;  /* 0x0009f800013a7983 */ /* 0x001f280000300a00 */
[----:B-1----:R-:W4:Y:S04]  /*3b630*/  LDL.LU.64 R56, [R1+0x9f0] ;  /* 0x0009f00001387983 */ /* 0x002f280000300a00 */
[----:B--2---:R0:W-:Y:S02]  /*3b640*/  @P5 STG.E.U16 desc[UR56][R248.64], R36 ;  /* 0x00000024f8005986 */ /* 0x0041e4000c101538 */
[----:B0-----:R-:W-:-:S05]  /*3b650*/  PRMT R36, R36, 0x7632, R36 ;  /* 0x0000763224247816 */ /* 0x001fca0000000024 */
[----:B---3--:R-:W-:Y:S04]  /*3b660*/  @P6 STG.E.U16 desc[UR56][R30.64], R36 ;  /* 0x000000241e006986 */ /* 0x008fe8000c101538 */
        /* <DEDUP_REMOVED lines=12> */
[----:B------:R-:W-:Y:S01]  /*3b730*/  @P2 STG.E.U16 desc[UR56][R26.64], R37 ;  /* 0x000000251a002986 */ /* 0x000fe2000c101538 */
[----:B------:R-:W-:Y:S01]  /*3b740*/  VIADD R0, R3, 0xa6 ;  /* 0x000000a603007836 */ /* 0x000fe20000000000 */
[----:B------:R-:W-:-:S04]  /*3b750*/  ULDC UR4, c[0x0][0x22c] ;  /* 0x00008b0000047ab9 */ /* 0x000fc80000000800 */
[----:B------:R-:W-:Y:S01]  /*3b760*/  ISETP.LT.AND P5, PT, R0, UR4, !P0 ;  /* 0x0000000400007c0c */ /* 0x000fe2000c7a1270 */
[----:B------:R-:W-:Y:S01]  /*3b770*/  VIADD R0, R3, 0xa7 ;  /* 0x000000a703007836 */ /* 0x000fe20000000000 */
[----:B------:R-:W-:Y:S01]  /*3b780*/  ULDC UR4, c[0x0][0x22c] ;  /* 0x00008b0000047ab9 */ /* 0x000fe20000000800 */
[----:B--2---:R0:W-:Y:S02]  /*3b790*/  @P3 STG.E.U16 desc[UR56][R28.64], R38 ;  /* 0x000000261c003986 */ /* 0x0041e4000c101538 */
[----:B0-----:R-:W-:-:S05]  /*3b7a0*/  PRMT R38, R38, 0x7632, R38 ;  /* 0x0000763226267816 */ /* 0x001fca0000000026 */
[----:B------:R0:W-:Y:S04]  /*3b7b0*/  @P4 STG.E.U16 desc[UR56][R32.64], R38 ;  /* 0x0000002620004986 */ /* 0x0001e8000c101538 */
[----:B0-----:R-:W3:Y:S01]  /*3b7c0*/  LDL.LU.64 R32, [R1+0x1390] ;  /* 0x0013900001207983 */ /* 0x001ee20000300a00 */
[----:B------:R-:W-:Y:S01]  /*3b7d0*/  ISETP.LT.AND P6, PT, R0, UR4, !P0 ;  /* 0x0000000400007c0c */ /* 0x000fe2000c7c1270 */
[----:B------:R-:W-:Y:S01]  /*3b7e0*/  VIADD R0, R3, 0xa8 ;  /* 0x000000a803007836 */ /* 0x000fe20000000000 */
[----:B------:R-:W-:Y:S01]  /*3b7f0*/  ULDC UR4, c[0x0][0x22c] ;  /* 0x00008b0000047ab9 */ /* 0x000fe20000000800 */
[----:B------:R-:W-:Y:S01]  /*3b800*/  PRMT R2, R39, 0x7632, R2 ;  /* 0x0000763227027816 */ /* 0x000fe20000000002 */
[----:B----4-:R0:W-:Y:S02]  /*3b810*/  @P5 STG.E.U16 desc[UR56][R58.64], R39 ;  /* 0x000000273a005986 */ /* 0x0101e4000c101538 */
[----:B------:R-:W-:Y:S01]  /*3b820*/  ISETP.LT.AND P1, PT, R0, UR4, !P0 ;  /* 0x0000000400007c0c */ /* 0x000fe2000c721270 */
[C---:B------:R-:W-:Y:S01]  /*3b830*/  VIADD R0, R3.reuse, 0xa9 ;  /* 0x000000a903007836 */ /* 0x040fe20000000000 */
[----:B------:R-:W-:Y:S01]  /*3b840*/  ULDC UR4, c[0x0][0x22c] ;  /* 0x00008b0000047ab9 */ /* 0x000fe20000000800 */
[----:B------:R-:W2:Y:S03]  /*3b850*/  LDL.LU.64 R26, [R1+0x9d0] ;  /* 0x0009d000011a7983 */ /* 0x000ea60000300a00 */
[----:B------:R-:W-:Y:S01]  /*3b860*/  ISETP.LT.AND P2, PT, R0, UR4, !P0 ;  /* 0x0000000400007c0c */ /* 0x000fe2000c741270 */
[C---:B------:R-:W-:Y:S01]  /*3b870*/  VIADD R0, R3.reuse, 0xaa ;  /* 0x000000aa03007836 */ /* 0x040fe20000000000 */
[----:B------:R-:W-:Y:S01]  /*3b880*/  ULDC UR4, c[0x0][0x22c] ;  /* 0x00008b0000047ab9 */ /* 0x000fe20000000800 */
[----:B------:R1:W-:Y:S03]  /*3b890*/  @P6 STG.E.U16 desc[UR56][R56.64], R2 ;  /* 0x0000000238006986 */ /* 0x0003e6000c101538 */
[----:B------:R-:W-:Y:S01]  /*3b8a0*/  ISETP.LT.AND P3, PT, R0, UR4, !P0 ;  /* 0x0000000400007c0c */ /* 0x000fe2000c761270 */
[----:B------:R-:W4:Y:S04]  /*3b8b0*/  LDL.LU.64 R28, [R1+0x9c8] ;  /* 0x0009c800011c7983 */ /* 0x000f280000300a00 */
[----:B---3--:R3:W-:Y:S01]  /*3b8c0*/  @P1 STG.E.U16 desc[UR56][R248.64], R32 ;  /* 0x00000020f8001986 */ /* 0x0087e2000c101538 */
[----:B------:R-:W-:Y:S01]  /*3b8d0*/  VIADD R0, R3, 0xab ;  /* 0x000000ab03007836 */ /* 0x000fe20000000000 */
[----:B------:R-:W-:-:S02]  /*3b8e0*/  ULDC UR4, c[0x0][0x22c] ;  /* 0x00008b0000047ab9 */ /* 0x000fc40000000800 */
[----:B0-----:R-:W4:Y:S04]  /*3b8f0*/  LDL.LU.64 R58, [R1+0x9c0] ;  /* 0x0009c000013a7983 */ /* 0x001f280000300a00 */
[----:B-1----:R-:W4:Y:S01]  /*3b900*/  LDL.LU.64 R56, [R1+0x9b0] ;  /* 0x0009b00001387983 */ /* 0x002f220000300a00 */
[----:B---3--:R-:W-:-:S05]  /*3b910*/  PRMT R32, R32, 0x7632, R32 ;  /* 0x0000763220207816 */ /* 0x008fca0000000020 */
[----:B------:R-:W-:Y:S04]  /*3b920*/  @P2 STG.E.U16 desc[UR56][R30.64], R32 ;  /* 0x000000201e002986 */ /* 0x000fe8000c101538 */
[----:B------:R0:W-:Y:S04]  /*3b930*/  @P3 STG.E.U16 desc[UR56][R34.64], R33 ;  /* 0x0000002122003986 */ /* 0x0001e8000c101538 */
[----:B0-----:R-:W4:Y:S01]  /*3b940*/  LDL.LU.64 R34, [R1+0x1388] ;  /* 0x0013880001227983 */ /* 0x001f220000300a00 */
[----:B------:R-:W-:Y:S01]  /*3b950*/  ISETP.LT.AND P4, PT, R0, UR4, !P0 ;  /* 0x0000000400007c0c */ /* 0x000fe2000c781270 */
[----:B------:R-:W-:Y:S01]  /*3b960*/  VIADD R0, R3, 0xac ;  /* 0x000000ac03007836 */ /* 0x000fe20000000000 */
[----:B------:R-:W-:Y:S01]  /*3b970*/  ULDC UR4, c[0x0][0x22c] ;  /* 0x00008b0000047ab9 */ /* 0x000fe20000000800 */
[----:B------:R-:W-:Y:S01]  /*3b980*/  PRMT R33, R33, 0x7632, R33 ;  /* 0x0000763221217816 */ /* 0x000fe20000000021 */
[----:B------:R-:W3:Y:S02]  /*3b990*/  LDL.LU.64 R30, [R1+0x9a8] ;  /* 0x0009a800011e7983 */ /* 0x000ee40000300a00 */
[----:B------:R-:W-:-:S02]  /*3b9a0*/  ISETP.LT.AND P5, PT, R0, UR4, !P0 ;  /* 0x0000000400007c0c */ /* 0x000fc4000c7a1270 */
[----:B------:R-:W3:Y:S05]  /*3b9b0*/  LDL.LU.64 R248, [R1+0x9a0] ;  /* 0x0009a00001f87983 */ /* 0x000eea0000300a00 */
[----:B--2---:R0:W-:Y:S01]  /*3b9c0*/  @P4 STG.E.U16 desc[UR56][R26.64], R33 ;  /* 0x000000211a004986 */ /* 0x0041e2000c101538 */
[C---:B------:R-:W-:Y:S01]  /*3b9d0*/  VIADD R0, R3.reuse, 0xad ;  /* 0x000000ad03007836 */ /* 0x040fe20000000000 */
[----:B------:R-:W-:Y:S02]  /*3b9e0*/  ULDC UR4, c[0x0][0x22c] ;  /* 0x00008b0000047ab9 */ /* 0x000fe40000000800 */
[----:B0-----:R-:W2:Y:S04]  /*3b9f0*/  LDL.LU.64 R26, [R1+0x998] ;  /* 0x00099800011a7983 */ /* 0x001ea80000300a00 */
[----:B----4-:R0:W-:Y:S04]  /*3ba00*/  @P5 STG.E.U16 desc[UR56][R28.64], R34 ;  /* 0x000000221c005986 */ /* 0x0101e8000c101538 */
[----:B0-----:R-:W4:Y:S01]  /*3ba10*/  LDL.LU.64 R28, [R1+0x1380] ;  /* 0x00138000011c7983 */ /* 0x001f220000300a00 */
[----:B------:R-:W-:Y:S01]  /*3ba20*/  ISETP.LT.AND P6, PT, R0, UR4, !P0 ;  /* 0x0000000400007c0c */ /* 0x000fe2000c7c1270 */
[----:B------:R-:W-:Y:S01]  /*3ba30*/  VIADD R0, R3, 0xae ;  /* 0x000000ae03007836 */ /* 0x000fe20000000000 */
[----:B------:R-:W-:-:S04]  /*3ba40*/  ULDC UR4, c[0x0][0x22c] ;  /* 0x00008b0000047ab9 */ /* 0x000fc80000000800 */
[----:B------:R-:W-:Y:S02]  /*3ba50*/  ISETP.LT.AND P1, PT, R0, UR4, !P0 ;  /* 0x0000000400007c0c */ /* 0x000fe4000c721270 */
[----:B------:R-:W-:Y:S01]  /*3ba60*/  PRMT R34, R34, 0x7632, R34 ;  /* 0x0000763222227816 */ /* 0x000fe20000000022 */
[----:B------:R-:W-:Y:S01]  /*3ba70*/  VIADD R0, R3, 0xaf ;  /* 0x000000af03007836 */ /* 0x000fe20000000000 */
[----:B------:R-:W-:-:S03]  /*3ba80*/  ULDC UR4, c[0x0][0x22c] ;  /* 0x00008b0000047ab9 */ /* 0x000fc60000000800 */
[----:B------:R0:W-:Y:S04]  /*3ba90*/  @P6 STG.E.U16 desc[UR56][R58.64], R34 ;  /* 0x000000223a006986 */ /* 0x0001e8000c101538 */
[----:B0-----:R-:W2:Y:S04]  /*3baa0*/  LDL.LU.64 R58, [R1+0x988] ;  /* 0x00098800013a7983 */ /* 0x001ea80000300a00 */
[----:B----4-:R0:W-:Y:S04]  /*3bab0*/  @P1 STG.E.U16 desc[UR56][R28.64], R35 ;  /* 0x000000231c001986 */ /* 0x0101e8000c101538 */
[----:B0-----:R-:W3:Y:S01]  /*3bac0*/  LDL.LU.64 R28, [R1+0x1378] ;  /* 0x00137800011c7983 */ /* 0x001ee20000300a00 */
        /* <DEDUP_REMOVED lines=8> */
[----:B0-----:R-:W4:Y:S04]  /*3bb50*/  LDL.LU.64 R56, [R1+0x980] ;  /* 0x0009800001387983 */ /* 0x001f280000300a00 */
[----:B---3--:R0:W-:Y:S04]  /*3bb60*/  @P3 STG.E.U16 desc[UR56][R30.64], R28 ;  /* 0x0000001c1e003986 */ /* 0x0081e8000c101538 */
        /* <DEDUP_REMOVED lines=9> */
[----:B------:R0:W-:Y:S01]  /*3bc00*/  @P4 STG.E.U16 desc[UR56][R248.64], R28 ;  /* 0x0000001cf8004986 */ /* 0x0001e2000c101538 */
[----:B------:R-:W-:Y:S01]  /*3bc10*/  VIADD R0, R3, 0xb4 ;  /* 0x000000b403007836 */ /* 0x000fe20000000000 */
[----:B------:R-:W-:-:S03]  /*3bc20*/  ULDC UR4, c[0x0][0x22c] ;  /* 0x00008b0000047ab9 */ /* 0x000fc60000000800 */
[----:B--2---:R1:W-:Y:S04]  /*3bc30*/  @P5 STG.E.U16 desc[UR56][R26.64], R29 ;  /* 0x0000001d1a005986 */ /* 0x0043e8000c101538 */
[----:B0-----:R-:W2:Y:S01]  /*3bc40*/  LDL.LU.64 R248, [R1+0x970] ;  /* 0x0009700001f87983 */ /* 0x001ea20000300a00 */
[----:B-1----:R-:W-:-:S03]  /*3bc50*/  PRMT R29, R29, 0x7632, R29 ;  /* 0x000076321d1d7816 */ /* 0x002fc6000000001d */
[----:B------:R-:W2:Y:S04]  /*3bc60*/  LDL.LU.64 R26, [R1+0x968] ;  /* 0x00096800011a7983 */ /* 0x000ea80000300a00 */
[----:B---3--:R0:W-:Y:S04]  /*3bc70*/  @P6 STG.E.U16 desc[UR56][R30.64], R29 ;  /* 0x0000001d1e006986 */ /* 0x0081e8000c101538 */
[----:B0-----:R-:W3:Y:S01]  /*3bc80*/  LDL.LU.64 R30, [R1+0x1368] ;  /* 0x00136800011e7983 */ /* 0x001ee20000300a00 */
[----:B------:R-:W-:Y:S01]  /*3bc90*/  ISETP.LT.AND P1, PT, R0, UR4, !P0 ;  /* 0x0000000400007c0c */ /* 0x000fe2000c721270 */
[C---:B------:R-:W-:Y:S01]  /*3bca0*/  VIADD R0, R3.reuse, 0xb5 ;  /* 0x000000b503007836 */ /* 0x040fe20000000000 */
[----:B------:R-:W-:Y:S01]  /*3bcb0*/  ULDC UR4, c[0x0][0x22c] ;  /* 0x00008b0000047ab9 */ /* 0x000fe20000000800 */
[----:B------:R-:W2:Y:S03]  /*3bcc0*/  LDL.LU.64 R28, [R1+0x960] ;  /* 0x00096000011c7983 */ /* 0x000ea60000300a00 */
[----:B------:R-:W-:Y:S01]  /*3bcd0*/  ISETP.LT.AND P2, PT, R0, UR4, !P0 ;  /* 0x0000000400007c0c */ /* 0x000fe2000c741270 */
[----:B------:R-:W-:Y:S01]  /*3bce0*/  VIADD R0, R3, 0xb6 ;  /* 0x000000b603007836 */ /* 0x000fe20000000000 */
[----:B------:R-:W-:-:S04]  /*3bcf0*/  ULDC UR4, c[0x0][0x22c] ;  /* 0x00008b0000047ab9 */ /* 0x000fc80000000800 */
[----:B------:R-:W-:Y:S01]  /*3bd00*/  ISETP.LT.AND P3, PT, R0, UR4, !P0 ;  /* 0x0000000400007c0c */ /* 0x000fe2000c761270 */
[C---:B------:R-:W-:Y:S01]  /*3bd10*/  VIADD R0, R3.reuse, 0xb7 ;  /* 0x000000b703007836 */ /* 0x040fe20000000000 */
[----:B------:R-:W-:Y:S01]  /*3bd20*/  ULDC UR4, c[0x0][0x22c] ;  /* 0x00008b0000047ab9 */ /* 0x000fe20000000800 */
[----:B---3--:R0:W-:Y:S02]  /*3bd30*/  @P1 STG.E.U16 desc[UR56][R58.64], R30 ;  /* 0x0000001e3a001986 */ /* 0x0081e4000c101538 */
[----:B0-----:R-:W-:Y:S02]  /*3bd40*/  PRMT R30, R30, 0x7632, R30 ;  /* 0x000076321e1e7816 */ /* 0x001fe4000000001e */
[----:B------:R-:W3:Y:S04]  /*3bd50*/  LDL.LU.64 R58, [R1+0x950] ;  /* 0x00095000013a7983 */ /* 0x000ee80000300a00 */
[----:B----4-:R0:W-:Y:S04]  /*3bd60*/  @P2 STG.E.U16 desc[UR56][R56.64], R30 ;  /* 0x0000001e38002986 */ /* 0x0101e8000c101538 */
[----:B------:R1:W-:Y:S04]  /*3bd70*/  @P3 STG.E.U16 desc[UR56][R24.64], R31 ;  /* 0x0000001f18003986 */ /* 0x0003e8000c101538 */
[----:B0-----:R-:W4:Y:S04]  /*3bd80*/  LDL.LU.64 R56, [R1+0x948] ;  /* 0x0009480001387983 */ /* 0x001f280000300a00 */
[----:B-1----:R-:W3:Y:S01]  /*3bd90*/  LDL.LU.64 R24, [R1+0x1360] ;  /* 0x0013600001187983 */ /* 0x002ee20000300a00 */
[----:B------:R-:W-:Y:S01]  /*3bda0*/  ISETP.LT.AND P4, PT, R0, UR4, !P0 ;  /* 0x0000000400007c0c */ /* 0x000fe2000c781270 */
[----:B------:R-:W-:Y:S01]  /*3bdb0*/  VIADD R0, R3, 0xb8 ;  /* 0x000000b803007836 */ /* 0x000fe20000000000 */
[----:B------:R-:W-:-:S04]  /*3bdc0*/  ULDC UR4, c[0x0][0x22c] ;  /* 0x00008b0000047ab9 */ /* 0x000fc80000000800 */
[----:B------:R-:W-:Y:S02]  /*3bdd0*/  ISETP.LT.AND P5, PT, R0, UR4, !P0 ;  /* 0x0000000400007c0c */ /* 0x000fe4000c7a1270 */
[----:B------:R-:W-:Y:S01]  /*3bde0*/  PRMT R2, R31, 0x7632, R2 ;  /* 0x000076321f027816 */ /* 0x000fe20000000002 */
[----:B------:R-:W-:Y:S01]  /*3bdf0*/  VIADD R0, R3, 0xb9 ;  /* 0x000000b903007836 */ /* 0x000fe20000000000 */
[----:B------:R-:W-:-:S03]  /*3be00*/  ULDC UR4, c[0x0][0x22c] ;  /* 0x00008b0000047ab9 */ /* 0x000fc60000000800 */
[----:B--2---:R0:W-:Y:S04]  /*3be10*/  @P4 STG.E.U16 desc[UR56][R248.64], R2 ;  /* 0x00000002f8004986 */ /* 0x0041e8000c101538 */
[----:B0-----:R-:W2:Y:S04]  /*3be20*/  LDL.LU.64 R248, [R1+0x940] ;  /* 0x0009400001f87983 */ /* 0x001ea80000300a00 */
[----:B---3--:R0:W-:Y:S04]  /*3be30*/  @P5 STG.E.U16 desc[UR56][R26.64], R24 ;  /* 0x000000181a005986 */ /* 0x0081e8000c101538 */
        /* <DEDUP_REMOVED lines=10> */
[----:B---3--:R0:W-:Y:S04]  /*3bee0*/  @P1 STG.E.U16 desc[UR56][R26.64], R25 ;  /* 0x000000191a001986 */ /* 0x0081e8000c101538 */
[----:B0-----:R-:W4:Y:S01]  /*3bef0*/  LDL.LU.64 R26, [R1+0x1350] ;  /* 0x00135000011a7983 */ /* 0x001f220000300a00 */
[----:B------:R-:W-:Y:S01]  /*3bf00*/  ISETP.LT.AND P2, PT, R0, UR4, !P0 ;  /* 0x0000000400007c0c */ /* 0x000fe2000c741270 */
[----:B------:R-:W-:Y:S01]  /*3bf10*/  VIADD R0, R3, 0xbc ;  /* 0x000000bc03007836 */ /* 0x000fe20000000000 */
[----:B------:R-:W-:-:S04]  /*3bf20*/  ULDC UR4, c[0x0][0x22c] ;  /* 0x00008b0000047ab9 */ /* 0x000fc80000000800 */
        /* <DEDUP_REMOVED lines=10> */
[----:B------:R-:W-:Y:S02]  /*3bfd0*/  ULDC UR4, c[0x0][0x22c] ;  /* 0x00008b0000047ab9 */ /* 0x000fe40000000800 */
[----:B0-----:R-:W3:Y:S04]  /*3bfe0*/  LDL.LU.64 R24, [R1+0x930] ;  /* 0x0009300001187983 */ /* 0x001ee80000300a00 */
[----:B------:R-:W3:Y:S04]  /*3bff0*/  LDL.LU.64 R58, [R1+0x918] ;  /* 0x00091800013a7983 */ /* 0x000ee80000300a00 */
[----:B----4-:R0:W-:Y:S02]  /*3c000*/  @P3 STG.E.U16 desc[UR56][R56.64], R26 ;  /* 0x0000001a38003986 */ /* 0x0101e4000c101538 */
[----:B0-----:R-:W-:-:S02]  /*3c010*/  PRMT R26, R26, 0x7632, R26 ;  /* 0x000076321a1a7816 */ /* 0x001fc4000000001a */
[----:B------:R-:W4:Y:S04]  /*3c020*/  LDL.LU.64 R56, [R1+0x910] ;  /* 0x0009100001387983 */ /* 0x000f280000300a00 */
[----:B--2---:R0:W-:Y:S04]  /*3c030*/  @P4 STG.E.U16 desc[UR56][R248.64], R26 ;  /* 0x0000001af8004986 */ /* 0x0041e8000c101538 */
[----:B------:R1:W-:Y:S04]  /*3c040*/  @P5 STG.E.U16 desc[UR56][R20.64], R27 ;  /* 0x0000001b14005986 */ /* 0x0003e8000c101538 */
[----:B0-----:R-:W2:Y:S04]  /*3c050*/  LDL.LU.64 R248, [R1+0x908] ;  /* 0x0009080001f87983 */ /* 0x001ea80000300a00 */
[----:B-1----:R-:W4:Y:S01]  /*3c060*/  LDL.LU.64 R20, [R1+0x1348] ;  /* 0x0013480001147983 */ /* 0x002f220000300a00 */
        /* <DEDUP_REMOVED lines=8> */
[----:B---3--:R-:W-:Y:S01]  /*3c0f0*/  @P6 STG.E.U16 desc[UR56][R24.64], R2 ;  /* 0x0000000218006986 */ /* 0x008fe2000c101538 */
[----:B------:R-:W-:Y:S01]  /*3c100*/  VIADD R0, R3, 0xc2 ;  /* 0x000000c203007836 */ /* 0x000fe20000000000 */
[----:B------:R-:W-:-:S03]  /*3c110*/  ULDC UR4, c[0x0][0x22c] ;  /* 0x00008b0000047ab9 */ /* 0x000fc60000000800 */
[----:B----4-:R0:W-:Y:S02]  /*3c120*/  @P1 STG.E.U16 desc[UR56][R28.64], R20 ;  /* 0x000000141c001986 */ /* 0x0101e4000c101538 */
[----:B0-----:R-:W-:-:S05]  /*3c130*/  PRMT R20, R20, 0x7632, R20 ;  /* 0x0000763214147816 */ /* 0x001fca0000000014 */
[----:B------:R0:W-:Y:S04]  /*3c140*/  @P2 STG.E.U16 desc[UR56][R22.64], R20 ;  /* 0x0000001416002986 */ /* 0x0001e8000c101538 */
[----:B0-----:R-:W2:Y:S01]  /*3c150*/  LDL.LU.64 R22, [R1+0x1340] ;  /* 0x0013400001167983 */ /* 0x001ea20000300a00 */
[----:B------:R-:W-:Y:S01]  /*3c160*/  ISETP.LT.AND P3, PT, R0, UR4, !P0 ;  /* 0x0000000400007c0c */ /* 0x000fe2000c761270 */
[C---:B------:R-:W-:Y:S01]  /*3c170*/  VIADD R0, R3.reuse, 0xc3 ;  /* 0x000000c303007836 */ /* 0x040fe20000000000 */
[----:B------:R-:W-:Y:S01]  /*3c180*/  ULDC UR4, c[0x0][0x22c] ;  /* 0x00008b0000047ab9 */ /* 0x000fe20000000800 */
[----:B------:R-:W3:Y:S03]  /*3c190*/  LDL.LU.64 R24, [R1+0x8f0] ;  /* 0x0008f00001187983 */ /* 0x000ee60000300a00 */
        /* <DEDUP_REMOVED lines=12> */
[----:B------:R0:W-:Y:S04]  /*3c260*/  @P4 STG.E.U16 desc[UR56][R56.64], R21 ;  /* 0x0000001538004986 */ /* 0x0001e8000c101538 */
[----:B0-----:R-:W3:Y:S04]  /*3c270*/  LDL.LU.64 R20, [R1+0x8f8] ;  /* 0x0008f80001147983 */ /* 0x001ee80000300a00 */
[----:B------:R-:W4:Y:S04]  /*3c280*/  LDL.LU.64 R58, [R1+0x8d8] ;  /* 0x0008d800013a7983 */ /* 0x000f280000300a00 */
[----:B--2---:R0:W-:Y:S02]  /*3c290*/  @P5 STG.E.U16 desc[UR56][R248.64], R22 ;  /* 0x00000016f8005986 */ /* 0x0041e4000c101538 */
[----:B0-----:R-:W-:-:S05]  /*3c2a0*/  PRMT R22, R22, 0x7632, R22 ;  /* 0x0000763216167816 */ /* 0x001fca0000000016 */
[----:B------:R0:W-:Y:S04]  /*3c2b0*/  @P6 STG.E.U16 desc[UR56][R16.64], R22 ;  /* 0x0000001610006986 */ /* 0x0001e8000c101538 */
[----:B0-----:R-:W4:Y:S01]  /*3c2c0*/  LDL.LU.64 R16, [R1+0x1338] ;  /* 0x0013380001107983 */ /* 0x001f220000300a00 */
[----:B------:R-:W-:Y:S01]  /*3c2d0*/  ISETP.LT.AND P1, PT, R0, UR4, !P0 ;  /* 0x0000000400007c0c */ /* 0x000fe2000c721270 */
[----:B------:R-:W-:Y:S01]  /*3c2e0*/  VIADD R0, R3, 0xc7 ;  /* 0x000000c703007836 */ /* 0x000fe20000000000 */
[----:B------:R-:W-:Y:S01]  /*3c2f0*/  ULDC UR4, c[0x0][0x22c] ;  /* 0x00008b0000047ab9 */ /* 0x000fe20000000800 */
[----:B------:R-:W-:Y:S01]  /*3c300*/  PRMT R2, R23, 0x7632, R2 ;  /* 0x0000763217027816 */ /* 0x000fe20000000002 */
[----:B------:R-:W2:Y:S02]  /*3c310*/  LDL.LU.64 R56, [R1+0x8d0] ;  /* 0x0008d00001387983 */ /* 0x000ea40000300a00 */
        /* <DEDUP_REMOVED lines=8> */
[----:B---3--:R0:W-:Y:S01]  /*3c3a0*/  @P1 STG.E.U16 desc[UR56][R20.64], R23 ;  /* 0x0000001714001986 */ /* 0x0081e2000c101538 */
[----:B------:R-:W-:Y:S01]  /*3c3b0*/  VIADD R0, R3, 0xca ;  /* 0x000000ca03007836 */ /* 0x000fe20000000000 */
[----:B------:R-:W-:Y:S02]  /*3c3c0*/  ULDC UR4, c[0x0][0x22c] ;  /* 0x00008b0000047ab9 */ /* 0x000fe40000000800 */
[----:B------:R-:W-:Y:S04]  /*3c3d0*/  @P2 STG.E.U16 desc[UR56][R24.64], R2 ;  /* 0x0000000218002986 */ /* 0x000fe8000c101538 */
[----:B0-----:R-:W3:Y:S04]  /*3c3e0*/  LDL.LU.64 R20, [R1+0x8b8] ;  /* 0x0008b80001147983 */ /* 0x001ee80000300a00 */
[----:B----4-:R0:W-:Y:S02]  /*3c3f0*/  @P3 STG.E.U16 desc[UR56][R28.64], R16 ;  /* 0x000000101c003986 */ /* 0x0101e4000c101538 */
[----:B0-----:R-:W-:-:S05]  /*3c400*/  PRMT R16, R16, 0x7632, R16 ;  /* 0x0000763210107816 */ /* 0x001fca0000000010 */
[----:B------:R0:W-:Y:S04]  /*3c410*/  @P4 STG.E.U16 desc[UR56][R18.64], R16 ;  /* 0x0000001012004986 */ /* 0x0001e8000c101538 */
[----:B0-----:R-:W4:Y:S01]  /*3c420*/  LDL.LU.64 R18, [R1+0x1330] ;  /* 0x0013300001127983 */ /* 0x001f220000300a00 */
[----:B------:R-:W-:Y:S01]  /*3c430*/  ISETP.LT.AND P5, PT, R0, UR4, !P0 ;  /* 0x0000000400007c0c */ /* 0x000fe2000c7a1270 */
[C---:B------:R-:W-:Y:S01]  /*3c440*/  VIADD R0, R3.reuse, 0xcb ;  /* 0x000000cb03007836 */ /* 0x040fe20000000000 */
[----:B------:R-:W-:Y:S01]  /*3c450*/  ULDC UR4, c[0x0][0x22c] ;  /* 0x00008b0000047ab9 */ /* 0x000fe20000000800 */
[----:B------:R-:W3:Y:S03]  /*3c460*/  LDL.LU.64 R24, [R1+0x8b0] ;  /* 0x0008b00001187983 */ /* 0x000ee60000300a00 */
[----:B------:R-:W-:Y:S01]  /*3c470*/  ISETP.LT.AND P6, PT, R0, UR4, !P0 ;  /* 0x0000000400007c0c */ /* 0x000fe2000c7c1270 */
[C---:B------:R-:W-:Y:S01]  /*3c480*/  VIADD R0, R3.reuse, 0xcc ;  /* 0x000000cc03007836 */ /* 0x040fe20000000000 */
[----:B------:R-:W-:Y:S01]  /*3c490*/  ULDC UR4, c[0x0][0x22c] ;  /* 0x00008b0000047ab9 */ /* 0x000fe20000000800 */
[----:B------:R-:W3:Y:S03]  /*3c4a0*/  LDL.LU.64 R28, [R1+0x8a8] ;  /* 0x0008a800011c7983 */ /* 0x000ee60000300a00 */
[----:B------:R-:W-:Y:S01]  /*3c4b0*/  ISETP.LT.AND P1, PT, R0, UR4, !P0 ;  /* 0x0000000400007c0c */ /* 0x000fe2000c721270 */
[----:B------:R-:W-:Y:S01]  /*3c4c0*/  VIADD R0, R3, 0xcd ;  /* 0x000000cd03007836 */ /* 0x000fe20000000000 */
[----:B------:R-:W-:Y:S01]  /*3c4d0*/  ULDC UR4, c[0x0][0x22c] ;  /* 0x00008b0000047ab9 */ /* 0x000fe20000000800 */
[----:B------:R0:W-:Y:S03]  /*3c4e0*/  @P5 STG.E.U16 desc[UR56][R58.64], R17 ;  /* 0x000000113a005986 */ /* 0x0001e6000c101538 */
[----:B------:R-:W-:-:S02]  /*3c4f0*/  ISETP.LT.AND P2, PT, R0, UR4, !P0 ;  /* 0x0000000400007c0c */ /* 0x000fc4000c741270 */
[----:B0-----:R-:W-:Y:S01]  /*3c500*/  PRMT R17, R17, 0x7632, R17 ;  /* 0x0000763211117816 */ /* 0x001fe20000000011 */
[----:B------:R-:W3:Y:S01]  /*3c510*/  LDL.LU.64 R58, [R1+0x898] ;  /* 0x00089800013a7983 */ /* 0x000ee20000300a00 */
[----:B------:R-:W-:Y:S01]  /*3c520*/  VIADD R0, R3, 0xce ;  /* 0x000000ce03007836 */ /* 0x000fe20000000000 */
[----:B------:R-:W-:Y:S02]  /*3c530*/  ULDC UR4, c[0x0][0x22c] ;  /* 0x00008b0000047ab9 */ /* 0x000fe40000000800 */
[----:B--2---:R-:W-:Y:S04]  /*3c540*/  @P6 STG.E.U16 desc[UR56][R56.64], R17 ;  /* 0x0000001138006986 */ /* 0x004fe8000c101538 */
[----:B----4-:R0:W-:Y:S02]  /*3c550*/  @P1 STG.E.U16 desc[UR56][R248.64], R18 ;  /* 0x00000012f8001986 */ /* 0x0101e4000c101538 */
[----:B0-----:R-:W-:-:S05]  /*3c560*/  PRMT R18, R18, 0x7632, R18 ;  /* 0x0000763212127816 */ /* 0x001fca0000000012 */
[----:B------:R0:W-:Y:S04]  /*3c570*/  @P2 STG.E.U16 desc[UR56][R12.64], R18 ;  /* 0x000000120c002986 */ /* 0x0001e8000c101538 */
[----:B0-----:R-:W2:Y:S01]  /*3c580*/  LDL.LU.64 R12, [R1+0x1328] ;  /* 0x00132800010c7983 */ /* 0x001ea20000300a00 */
[----:B------:R-:W-:Y:S01]  /*3c590*/  ISETP.LT.AND P3, PT, R0, UR4, !P0 ;  /* 0x0000000400007c0c */ /* 0x000fe2000c761270 */
[----:B------:R-:W-:Y:S01]  /*3c5a0*/  VIADD R0, R3, 0xcf ;  /* 0x000000cf03007836 */ /* 0x000fe20000000000 */
[----:B------:R-:W-:Y:S01]  /*3c5b0*/  ULDC UR4, c[0x0][0x22c] ;  /* 0x00008b0000047ab9 */ /* 0x000fe20000000800 */
[----:B------:R-:W-:Y:S01]  /*3c5c0*/  PRMT R2, R19, 0x7632, R2 ;  /* 0x0000763213027816 */ /* 0x000fe20000000002 */
[----:B------:R-:W4:Y:S02]  /*3c5d0*/  LDL.LU.64 R56, [R1+0x890] ;  /* 0x0008900001387983 */ /* 0x000f240000300a00 */
[----:B------:R-:W-:Y:S01]  /*3c5e0*/  ISETP.LT.AND P4, PT, R0, UR4, !P0 ;  /* 0x0000000400007c0c */ /* 0x000fe2000c781270 */
[C---:B------:R-:W-:Y:S01]  /*3c5f0*/  VIADD R0, R3.reuse, 0xd0 ;  /* 0x000000d003007836 */ /* 0x040fe20000000000 */
[----:B------:R-:W-:Y:S01]  /*3c600*/  ULDC UR4, c[0x0][0x22c] ;  /* 0x00008b0000047ab9 */ /* 0x000fe20000000800 */
[----:B------:R-:W4:Y:S03]  /*3c610*/  LDL.LU.64 R248, [R1+0x888] ;  /* 0x0008880001f87983 */ /* 0x000f260000300a00 */
        /* <DEDUP_REMOVED lines=9> */
[----:B--2---:R0:W-:Y:S02]  /*3c6b0*/  @P5 STG.E.U16 desc[UR56][R28.64], R12 ;  /* 0x0000000c1c005986 */ /* 0x0041e4000c101538 */
        /* <DEDUP_REMOVED lines=20> */
[----:B----4-:R-:W-:Y:S04]  /*3c800*/  @P2 STG.E.U16 desc[UR56][R56.64], R13 ;  /* 0x0000000d38002986 */ /* 0x010fe8000c101538 */
        /* <DEDUP_REMOVED lines=1096> */
[----:B------:R-:W-:Y:S01]  /*40c90*/  ULDC UR4, c[0x0][0x22c] ;  /* 0x00008b0000047ab9 */ /* 0x000fe20000000800 */
[----:B0-----:R-:W-:Y:S01]  /*40ca0*/  PRMT R197, R197, 0x7632, R197 ;  /* 0x00007632c5c57816 */ /* 0x001fe200000000c5 */
[----:B------:R-:W3:Y:S04]  /*40cb0*/  LDL.LU.64 R58, [R1+0x200] ;  /* 0x00020000013a7983 */ /* 0x000ee80000300a00 */
[----:B----4-:R-:W-:Y:S01]  /*40cc0*/  @P4 STG.E.U16 desc[UR56][R56.64], R197 ;  /* 0x000000c538004986 */ /* 0x010fe2000c101538 */
[----:B--2---:R-:W-:-:S03]  /*40cd0*/  PRMT R2, R198, 0x7632, R2 ;  /* 0x00007632c6027816 */ /* 0x004fc60000000002 */
[----:B------:R-:W-:Y:S04]  /*40ce0*/  @P5 STG.E.U16 desc[UR56][R248.64], R198 ;  /* 0x000000c6f8005986 */ /* 0x000fe8000c101538 */
        /* <DEDUP_REMOVED lines=19> */
[----:B0-----:R-:W3:Y:S01]  /*40e20*/  LDL.LU.64 R20, [R1+0x1e0] ;  /* 0x0001e00001147983 */ /* 0x001ee20000300a00 */
        /* <DEDUP_REMOVED lines=21> */
[----:B0-----:R-:W4:Y:S01]  /*40f80*/  LDL.LU.64 R58, [R1+0x1c0] ;  /* 0x0001c000013a7983 */ /* 0x001f220000300a00 */
        /* <DEDUP_REMOVED lines=264> */
[----:B-1----:R-:W4:Y:S01]  /*42010*/  LDL.LU.64 R56, [R1+0x38] ;  /* 0x0000380001387983 */ /* 0x002f220000300a00 */
[----:B--2---:R-:W-:-:S03]  /*42020*/  PRMT R2, R226, 0x7632, R2 ;  /* 0x00007632e2027816 */ /* 0x004fc60000000002 */
[----:B------:R0:W-:Y:S04]  /*42030*/  @P1 STG.E.U16 desc[UR56][R248.64], R226 ;  /* 0x000000e2f8001986 */ /* 0x0001e8000c101538 */
        /* <DEDUP_REMOVED lines=11> */
[----:B------:R-:W-:-:S04]  /*420f0*/  ULDC UR4, c[0x0][0x22c] ;  /* 0x00008b0000047ab9 */ /* 0x000fc80000000800 */
[----:B------:R-:W-:Y:S02]  /*42100*/  ISETP.LT.AND P6, PT, R0, UR4, !P0 ;  /* 0x0000000400007c0c */ /* 0x000fe4000c7c1270 */
[----:B------:R-:W-:Y:S01]  /*42110*/  PRMT R4, R227, 0x7632, R4 ;  /* 0x00007632e3047816 */ /* 0x000fe20000000004 */
[----:B---3--:R-:W-:Y:S01]  /*42120*/  @P3 STG.E.U16 desc[UR56][R20.64], R227 ;  /* 0x000000e314003986 */ /* 0x008fe2000c101538 */
[----:B------:R-:W-:Y:S01]  /*42130*/  VIADD R0, R3, 0x1da ;  /* 0x000001da03007836 */ /* 0x000fe20000000000 */
[----:B------:R-:W-:Y:S02]  /*42140*/  ULDC UR4, c[0x0][0x22c] ;  /* 0x00008b0000047ab9 */ /* 0x000fe40000000800 */
[----:B------:R-:W-:Y:S01]  /*42150*/  @P4 STG.E.U16 desc[UR56][R24.64], R4 ;  /* 0x0000000418004986 */ /* 0x000fe2000c101538 */
[----:B----4-:R-:W-:-:S03]  /*42160*/  PRMT R2, R228, 0x7632, R2 ;  /* 0x00007632e4027816 */ /* 0x010fc60000000002 */
[----:B------:R-:W-:Y:S04]  /*42170*/  @P5 STG.E.U16 desc[UR56][R28.64], R228 ;  /* 0x000000e41c005986 */ /* 0x000fe8000c101538 */
[----:B------:R0:W-:Y:S04]  /*42180*/  @P6 STG.E.U16 desc[UR56][R230.64], R2 ;  /* 0x00000002e6006986 */ /* 0x0001e8000c101538 */
[----:B0-----:R-:W3:Y:S01]  /*42190*/  LDL.LU.64 R230, [R1+0x1110] ;  /* 0x0011100001e67983 */ /* 0x001ee20000300a00 */
        /* <DEDUP_REMOVED lines=11> */
[----:B------:R-:W-:Y:S01]  /*42250*/  @P1 STG.E.U16 desc[UR56][R58.64], R229 ;  /* 0x000000e53a001986 */ /* 0x000fe2000c101538 */
[----:B------:R-:W-:Y:S01]  /*42260*/  VIADD R0, R3, 0x1de ;  /* 0x000001de03007836 */ /* 0x000fe20000000000 */
[----:B------:R-:W-:Y:S02]  /*42270*/  ULDC UR4, c[0x0][0x22c] ;  /* 0x00008b0000047ab9 */ /* 0x000fe40000000800 */
[----:B------:R-:W-:Y:S01]  /*42280*/  @P2 STG.E.U16 desc[UR56][R56.64], R4 ;  /* 0x0000000438002986 */ /* 0x000fe2000c101538 */
[----:B---3--:R-:W-:-:S03]  /*42290*/  PRMT R2, R230, 0x7632, R2 ;  /* 0x00007632e6027816 */ /* 0x008fc60000000002 */
[----:B--2---:R-:W-:Y:S04]  /*422a0*/  @P3 STG.E.U16 desc[UR56][R248.64], R230 ;  /* 0x000000e6f8003986 */ /* 0x004fe8000c101538 */
[----:B------:R0:W-:Y:S04]  /*422b0*/  @P4 STG.E.U16 desc[UR56][R232.64], R2 ;  /* 0x00000002e8004986 */ /* 0x0001e8000c101538 */
[----:B0-----:R-:W2:Y:S01]  /*422c0*/  LDL.LU.64 R232, [R1+0x1108] ;  /* 0x0011080001e87983 */ /* 0x001ea20000300a00 */
        /* <DEDUP_REMOVED lines=11> */
[----:B------:R0:W-:Y:S01]  /*42380*/  @P5 STG.E.U16 desc[UR56][R240.64], R231 ;  /* 0x000000e7f0005986 */ /* 0x0001e2000c101538 */
[C---:B------:R-:W-:Y:S01]  /*42390*/  VIADD R0, R3.reuse, 0x1e2 ;  /* 0x000001e203007836 */ /* 0x040fe20000000000 */
[----:B------:R-:W-:Y:S02]  /*423a0*/  ULDC UR4, c[0x0][0x22c] ;  /* 0x00008b0000047ab9 */ /* 0x000fe40000000800 */
[----:B------:R1:W-:Y:S04]  /*423b0*/  @P6 STG.E.U16 desc[UR56][R242.64], R4 ;  /* 0x00000004f2006986 */ /* 0x0003e8000c101538 */
[----:B0-----:R-:W3:Y:S04]  /*423c0*/  LDL.LU.64 R240, [R1+0x1100] ;  /* 0x0011000001f07983 */ /* 0x001ee80000300a00 */
[----:B-1----:R-:W4:Y:S01]  /*423d0*/  LDL.LU.64 R242, [R1+0x10f8] ;  /* 0x0010f80001f27983 */ /* 0x002f220000300a00 */
[----:B------:R-:W-:Y:S01]  /*423e0*/  ISETP.LT.AND P3, PT, R0, UR4, !P0 ;  /* 0x0000000400007c0c */ /* 0x000fe2000c761270 */
[C---:B------:R-:W-:Y:S01]  /*423f0*/  VIADD R0, R3.reuse, 0x1e3 ;  /* 0x000001e303007836 */ /* 0x040fe20000000000 */
[----:B------:R-:W-:Y:S01]  /*42400*/  ULDC UR4, c[0x0][0x22c] ;  /* 0x00008b0000047ab9 */ /* 0x000fe20000000800 */
[----:B--2---:R-:W-:Y:S01]  /*42410*/  PRMT R2, R232, 0x7632, R2 ;  /* 0x00007632e8027816 */ /* 0x004fe20000000002 */
[----:B------:R0:W-:Y:S04]  /*42420*/  @P1 STG.E.U16 desc[UR56][R236.64], R232 ;  /* 0x000000e8ec001986 */ /* 0x0001e8000c101538 */
[----:B------:R1:W-:Y:S04]  /*42430*/  @P2 STG.E.U16 desc[UR56][R234.64], R2 ;  /* 0x00000002ea002986 */ /* 0x0003e8000c101538 */
[----:B0-----:R-:W2:Y:S04]  /*42440*/  LDL.LU.64 R236, [R1+0x10f0] ;  /* 0x0010f00001ec7983 */ /* 0x001ea80000300a00 */
[----:B-1----:R-:W2:Y:S04]  /*42450*/  LDL.LU.64 R234, [R1+0x10e8] ;  /* 0x0010e80001ea7983 */ /* 0x002ea80000300a00 */
[----:B------:R0:W-:Y:S04]  /*42460*/  @P3 STG.E.U16 desc[UR56][R238.64], R233 ;  /* 0x000000e9ee003986 */ /* 0x0001e8000c101538 */
[----:B0-----:R-:W2:Y:S04]  /*42470*/  LDL.LU.64 R238, [R1+0x10e0] ;  /* 0x0010e00001ee7983 */ /* 0x001ea80000300a00 */
[----:B------:R-:W2:Y:S01]  /*42480*/  LDL.LU R252, [R1+0xa90] ;  /* 0x000a900001fc7983 */ /* 0x000ea20000300800 */
        /* <DEDUP_REMOVED lines=16> */
[----:B------:R-:W-:Y:S01]  /*42590*/  ISETP.LT.AND P3, PT, R0, UR4, !P0 ;  /* 0x0000000400007c0c */ /* 0x000fe2000c761270 */
[C---:B------:R-:W-:Y:S01]  /*425a0*/  VIADD R0, R3.reuse, 0x1e9 ;  /* 0x000001e903007836 */ /* 0x040fe20000000000 */
[----:B------:R-:W-:Y:S01]  /*425b0*/  ULDC UR4, c[0x0][0x22c] ;  /* 0x00008b0000047ab9 */ /* 0x000fe20000000800 */
[----:B------:R-:W-:Y:S03]  /*425c0*/  @P4 STG.E.U16 desc[UR56][R54.64], R27 ;  /* 0x0000001b36004986 */ /* 0x000fe6000c101538 */
[----:B------:R-:W-:Y:S01]  /*425d0*/  ISETP.LT.AND P4, PT, R0, UR4, !P0 ;  /* 0x0000000400007c0c */ /* 0x000fe2000c781270 */
[----:B------:R-:W-:Y:S01]  /*425e0*/  VIADD R0, R3, 0x1ea ;  /* 0x000001ea03007836 */ /* 0x000fe20000000000 */
[----:B------:R-:W-:Y:S01]  /*425f0*/  ULDC UR4, c[0x0][0x22c] ;  /* 0x00008b0000047ab9 */ /* 0x000fe20000000800 */
[----:B---3--:R-:W-:Y:S02]  /*42600*/  PRMT R43, R240, 0x7632, R43 ;  /* 0x00007632f02b7816 */ /* 0x008fe4000000002b */
[----:B------:R-:W-:-:S02]  /*42610*/  PRMT R45, R241, 0x7632, R45 ;  /* 0x00007632f12d7816 */ /* 0x000fc4000000002d */
[----:B----4-:R-:W-:Y:S02]  /*42620*/  PRMT R47, R242, 0x7632, R47 ;  /* 0x00007632f22f7816 */ /* 0x010fe4000000002f */
[----:B------:R-:W-:Y:S01]  /*42630*/  PRMT R49, R243, 0x7632, R49 ;  /* 0x00007632f3317816 */ /* 0x000fe20000000031 */
[----:B--2---:R-:W-:Y:S01]  /*42640*/  @P5 STG.E.U16 desc[UR56][R60.64], R234 ;  /* 0x000000ea3c005986 */ /* 0x004fe2000c101538 */
[----:B------:R-:W-:Y:S02]  /*42650*/  PRMT R31, R234, 0x7632, R31 ;  /* 0x00007632ea1f7816 */ /* 0x000fe4000000001f */
[----:B------:R-:W-:Y:S01]  /*42660*/  ISETP.LT.AND P5, PT, R0, UR4, !P0 ;  /* 0x0000000400007c0c */ /* 0x000fe2000c7a1270 */
[C---:B------:R-:W-:Y:S01]  /*42670*/  VIADD R0, R3.reuse, 0x1eb ;  /* 0x000001eb03007836 */ /* 0x040fe20000000000 */
[----:B------:R-:W-:Y:S01]  /*42680*/  ULDC UR4, c[0x0][0x22c] ;  /* 0x00008b0000047ab9 */ /* 0x000fe20000000800 */
[----:B------:R-:W-:Y:S03]  /*42690*/  @P6 STG.E.U16 desc[UR56][R62.64], R31 ;  /* 0x0000001f3e006986 */ /* 0x000fe6000c101538 */
[----:B------:R-:W-:Y:S01]  /*426a0*/  ISETP.LT.AND P6, PT, R0, UR4, !P0 ;  /* 0x0000000400007c0c */ /* 0x000fe2000c7c1270 */
[----:B------:R-:W-:Y:S01]  /*426b0*/  VIADD R0, R3, 0x1ec ;  /* 0x000001ec03007836 */ /* 0x000fe20000000000 */
[----:B------:R-:W-:Y:S01]  /*426c0*/  ULDC UR4, c[0x0][0x22c] ;  /* 0x00008b0000047ab9 */ /* 0x000fe20000000800 */
[----:B------:R-:W-:Y:S01]  /*426d0*/  @P1 STG.E.U16 desc[UR56][R64.64], R235 ;  /* 0x000000eb40001986 */ /* 0x000fe2000c101538 */
[----:B------:R-:W-:-:S02]  /*426e0*/  PRMT R33, R235, 0x7632, R33 ;  /* 0x00007632eb217816 */ /* 0x000fc40000000021 */
        /* <DEDUP_REMOVED lines=49> */
[----:B------:R-:W0:Y:S01]  /*42a00*/  LDS.128 R4, [R252] ;  /* 0x00000000fc047984 */ /* 0x000e220000000c00 */
[----:B------:R-:W-:Y:S01]  /*42a10*/  VIADD R0, R3, 0x1f8 ;  /* 0x000001f803007836 */ /* 0x000fe20000000000 */
[----:B------:R-:W-:-:S02]  /*42a20*/  ULDC UR4, c[0x0][0x22c] ;  /* 0x00008b0000047ab9 */ /* 0x000fc40000000800 */
[----:B------:R1:W-:Y:S02]  /*42a30*/  @P1 STG.E.U16 desc[UR56][R88.64], R241 ;  /* 0x000000f158001986 */ /* 0x0003e4000c101538 */
[----:B------:R-:W-:Y:S01]  /*42a40*/  ISETP.LT.AND P1, PT, R0, UR4, !P0 ;  /* 0x0000000400007c0c */ /* 0x000fe2000c721270 */
[C---:B------:R-:W-:Y:S01]  /*42a50*/  VIADD R0, R3.reuse, 0x1f9 ;  /* 0x000001f903007836 */ /* 0x040fe20000000000 */
[----:B------:R-:W-:Y:S01]  /*42a60*/  ULDC UR4, c[0x0][0x22c] ;  /* 0x00008b0000047ab9 */ /* 0x000fe20000000800 */
[----:B------:R1:W-:Y:S03]  /*42a70*/  @P2 STG.E.U16 desc[UR56][R90.64], R45 ;  /* 0x0000002d5a002986 */ /* 0x0003e6000c101538 */
        /* <DEDUP_REMOVED lines=17> */
[----:B------:R-:W-:Y:S01]  /*42b90*/  VIADD R0, R3, 0x1ff ;  /* 0x000001ff03007836 */ /* 0x000fe20000000000 */
[----:B------:R-:W-:Y:S01]  /*42ba0*/  ULDC UR4, c[0x0][0x22c] ;  /* 0x00008b0000047ab9 */ /* 0x000fe20000000800 */
[----:B0-----:R1:W-:Y:S01]  /*42bb0*/  @P1 STG.E.U16 desc[UR56][R100.64], R4 ;  /* 0x0000000464001986 */ /* 0x0013e2000c101538 */
[----:B------:R-:W-:-:S02]  /*42bc0*/  PRMT R51, R4, 0x7632, R51 ;  /* 0x0000763204337816 */ /* 0x000fc40000000033 */
[----:B------:R-:W-:Y:S02]  /*42bd0*/  ISETP.LT.AND P1, PT, R0, UR5, !P0 ;  /* 0x0000000500007c0c */ /* 0x000fe4000c721270 */
[----:B------:R-:W-:Y:S01]  /*42be0*/  PRMT R0, R5, 0x7632, R0 ;  /* 0x0000763205007816 */ /* 0x000fe20000000000 */
[----:B------:R1:W-:Y:S01]  /*42bf0*/  @P2 STG.E.U16 desc[UR56][R102.64], R51 ;  /* 0x0000003366002986 */ /* 0x0003e2000c101538 */
[----:B------:R-:W-:-:S03]  /*42c00*/  PRMT R123, R6, 0x7632, R123 ;  /* 0x00007632067b7816 */ /* 0x000fc6000000007b */
[----:B------:R1:W-:Y:S04]  /*42c10*/  @P3 STG.E.U16 desc[UR56][R104.64], R5 ;  /* 0x0000000568003986 */ /* 0x0003e8000c101538 */
[----:B------:R1:W-:Y:S04]  /*42c20*/  @P4 STG.E.U16 desc[UR56][R106.64], R0 ;  /* 0x000000006a004986 */ /* 0x0003e8000c101538 */
[----:B------:R1:W-:Y:S04]  /*42c30*/  @P5 STG.E.U16 desc[UR56][R244.64], R6 ;  /* 0x00000006f4005986 */ /* 0x0003e8000c101538 */
[----:B------:R1:W-:Y:S01]  /*42c40*/  @P6 STG.E.U16 desc[UR56][R246.64], R123 ;  /* 0x0000007bf6006986 */ /* 0x0003e2000c101538 */
[----:B------:R-:W-:-:S05]  /*42c50*/  VIADD R3, R3, 0x1fe ;  /* 0x000001fe03037836 */ /* 0x000fca0000000000 */
[----:B------:R-:W-:-:S13]  /*42c60*/  ISETP.LT.AND P0, PT, R3, UR4, !P0 ;  /* 0x0000000403007c0c */ /* 0x000fda000c701270 */
[----:B------:R1:W-:Y:S01]  /*42c70*/  @P0 STG.E.U16 desc[UR56][R52.64], R7 ;  /* 0x0000000734000986 */ /* 0x0003e2000c101538 */
[----:B------:R-:W-:Y:S05]  /*42c80*/  @!P1 EXIT ;  /* 0x000000000000994d */ /* 0x000fea0003800000 */
[----:B------:R-:W-:-:S05]  /*42c90*/  PRMT R125, R7, 0x7632, R125 ;  /* 0x00007632077d7816 */ /* 0x000fca000000007d */
[----:B------:R-:W-:Y:S01]  /*42ca0*/  STG.E.U16 desc[UR56][R250.64], R125 ;  /* 0x0000007dfa007986 */ /* 0x000fe2000c101538 */
[----:B------:R-:W-:Y:S05]  /*42cb0*/  EXIT ;  /* 0x000000000000794d */ /* 0x000fea0003800000 */
.L_x_2:
[----:B------:R-:W-:-:S00]  /*42cc0*/  BRA `(.L_x_2) ;  /* 0xfffffffc00fc7947 */ /* 0x000fc0000383ffff */
[----:B------:R-:W-:-:S00]  /*42cd0*/  NOP ;  /* 0x0000000000007918 */ /* 0x000fc00000000000 */
        /* <DEDUP_REMOVED lines=10> */
.L_x_3:


//--------------------- .nv.shared.matmul_kernel  --------------------------
	.section	.nv.shared.matmul_kernel,"aw",@nobits
	.sectionflags	@""
	.align	16
	.zero		1024


//--------------------- .nv.shared.reserved.0     --------------------------
	.section	.nv.shared.reserved.0,"aw",@nobits
	.weak		__nv_reservedSMEM_offset_0_alias
	.size		__nv_reservedSMEM_offset_0_alias, 0, 0
	.other		__nv_reservedSMEM_offset_0_alias,@"STO_CUDA_RESERVED_SHARED STV_DEFAULT"
__nv_reservedSMEM_offset_0_alias:
	.zero		0


//--------------------- .nv.constant0.matmul_kernel --------------------------
	.section	.nv.constant0.matmul_kernel,"a",@progbits
	.sectionflags	@""
	.align	4
.nv.constant0.matmul_kernel:
	.zero		608


//--------------------- SYMBOLS --------------------------

	.type		.nv.reservedSmem.offset0,@object
	.size		.nv.reservedSmem.offset0,0x4
